def matmul_kernel(
    a_ptr,
    b_ptr,
    c_ptr,
    M,
    N,
    K,
    stride_am,
    stride_ak,
    stride_bk,
    stride_bn,
    stride_cm,
    stride_cn,
    BLOCK_M: tl.constexpr,
    BLOCK_N: tl.constexpr,
    BLOCK_K: tl.constexpr,
    GROUP_M: tl.constexpr,
):
    pid = tl.program_id(axis=0)
    num_pid_m = tl.cdiv(M, BLOCK_M)
    num_pid_n = tl.cdiv(N, BLOCK_N)
    num_pid_in_group = GROUP_M * num_pid_n
    group_id = pid // num_pid_in_group
    first_pid_m = group_id * GROUP_M
    group_size_m = min(num_pid_m - first_pid_m, GROUP_M)
    pid_m = first_pid_m + ((pid % num_pid_in_group) % group_size_m)
    pid_n = (pid % num_pid_in_group) // group_size_m

    offs_am = (pid_m * BLOCK_M + tl.arange(0, BLOCK_M)) % M
    offs_bn = (pid_n * BLOCK_N + tl.arange(0, BLOCK_N)) % N
    offs_k = tl.arange(0, BLOCK_K)
    a_ptrs = a_ptr + offs_am[:, None] * stride_am + offs_k[None, :] * stride_ak
    b_ptrs = b_ptr + offs_k[:, None] * stride_bk + offs_bn[None, :] * stride_bn

    acc = tl.zeros((BLOCK_M, BLOCK_N), dtype=tl.float32)
    for kk in range(0, tl.cdiv(K, BLOCK_K)):
        a = tl.load(a_ptrs, mask=offs_k[None, :] < K - kk * BLOCK_K, other=0.0)
        b = tl.load(b_ptrs, mask=offs_k[:, None] < K - kk * BLOCK_K, other=0.0)
        acc = tl.dot(a, b, acc)
        a_ptrs += BLOCK_K * stride_ak
        b_ptrs += BLOCK_K * stride_bk

    c = acc.to(c_ptr.dtype.element_ty)
    offs_cm = pid_m * BLOCK_M + tl.arange(0, BLOCK_M)
    offs_cn = pid_n * BLOCK_N + tl.arange(0, BLOCK_N)
    c_ptrs = c_ptr + offs_cm[:, None] * stride_cm + offs_cn[None, :] * stride_cn
    mask = (offs_cm[:, None] < M) & (offs_cn[None, :] < N)
    tl.store(c_ptrs, c, mask=mask)

# config = {"BLOCK_K": 128, "BLOCK_M": 256, "BLOCK_N": 256, "GROUP_M": 8, "arch": "sm_100", "dtype": "fp8e5m2", "num_ctas": 1, "num_stages": 3, "num_warps": 8}
# arch = sm_100


// ===== COMPILED SASS (sm_100a) =====

	.target	sm_100a

	.elftype	@"ET_EXEC"


//--------------------- .note.nv.tkinfo           --------------------------
	.section	.note.nv.tkinfo,"",@"SHT_NOTE"
	.sectionflags	@"SHF_NOTE_NV_TKINFO"
	.tkinfo
        /*0018*/ 	.word	0x00000081
        /*0030*/ 	.string	""
        /*0030*/ 	.string	"ptxas-blackwell"
        /*0030*/ 	.string	"Cuda compilation tools, release 12.9, V12.9.86"
        /*0030*/ 	.string	"Build cuda_12.9.r12.9/compiler.36037853_0"
        /*0030*/ 	.string	"-v  -suppress-debug-info  -lineinfo  -arch sm_100a "



//--------------------- .note.nv.cuver            --------------------------
	.section	.note.nv.cuver,"",@"SHT_NOTE"
	.sectionflags	@"SHF_NOTE_NV_CUVER"
        /*0018*/ 	.short	0x0001
        /*001a*/ 	.short	0x0064
        /*001c*/ 	.short	0x0001
        /*001e*/ 	.short	0x0000
        /*0020*/ 	.short	0x0001
        /*0022*/ 	.short	0x0000


//--------------------- .nv.info                  --------------------------
	.section	.nv.info,"",@"SHT_CUDA_INFO"
	.align	4


	//----- nvinfo : EIATTR_REGCOUNT
	.align		4
        /*0000*/ 	.byte	0x04, 0x2f
        /*0002*/ 	.short	(.L_4 - .L_3)
	.align		4
.L_3:
        /*0004*/ 	.word	index@(matmul_kernel)
        /*0008*/ 	.word	0x00000080


	//----- nvinfo : EIATTR_FRAME_SIZE
	.align		4
.L_4:
        /*000c*/ 	.byte	0x04, 0x11
        /*000e*/ 	.short	(.L_6 - .L_5)
	.align		4
.L_5:
        /*0010*/ 	.word	index@($__internal_2_$__cuda_sm10x_tcgen05_guardrail_trap_unallocated_columns_being_dealloced)
        /*0014*/ 	.word	0x00000a18


	//----- nvinfo : EIATTR_FRAME_SIZE
	.align		4
.L_6:
        /*0018*/ 	.byte	0x04, 0x11
        /*001a*/ 	.short	(.L_8 - .L_7)
	.align		4
.L_7:
        /*001c*/ 	.word	index@($__internal_1_$__cuda_sm10x_tcgen05_guardrail_trap_phase_invalid_during_alloc)
        /*0020*/ 	.word	0x00000a18


	//----- nvinfo : EIATTR_FRAME_SIZE
	.align		4
.L_8:
        /*0024*/ 	.byte	0x04, 0x11
        /*0026*/ 	.short	(.L_10 - .L_9)
	.align		4
.L_9:
        /*0028*/ 	.word	index@($__internal_0_$__cuda_sm10x_tcgen05_guardrail_trap_col_being_dealloced_not_returned_by_alloc)
        /*002c*/ 	.word	0x00000a18


	//----- nvinfo : EIATTR_FRAME_SIZE
	.align		4
.L_10:
        /*0030*/ 	.byte	0x04, 0x11
        /*0032*/ 	.short	(.L_12 - .L_11)
	.align		4
.L_11:
        /*0034*/ 	.word	index@(matmul_kernel)
        /*0038*/ 	.word	0x00000a18


	//----- nvinfo : EIATTR_MIN_STACK_SIZE
	.align		4
.L_12:
        /*003c*/ 	.byte	0x04, 0x12
        /*003e*/ 	.short	(.L_14 - .L_13)
	.align		4
.L_13:
        /*0040*/ 	.word	index@(matmul_kernel)
        /*0044*/ 	.word	0x00000a18
.L_14:


//--------------------- .nv.info.matmul_kernel    --------------------------
	.section	.nv.info.matmul_kernel,"",@"SHT_CUDA_INFO"
	.sectionflags	@""
	.align	4


	//----- nvinfo : EIATTR_CUDA_API_VERSION
	.align		4
        /*0000*/ 	.byte	0x04, 0x37
        /*0002*/ 	.short	(.L_16 - .L_15)
.L_15:
        /*0004*/ 	.word	0x00000081


	//----- nvinfo : EIATTR_KPARAM_INFO
	.align		4
.L_16:
        /*0008*/ 	.byte	0x04, 0x17
        /*000a*/ 	.short	(.L_18 - .L_17)
.L_17:
        /*000c*/ 	.word	0x00000000
        /*0010*/ 	.short	0x000d
        /*0012*/ 	.short	0x0048
        /*0014*/ 	.byte	0x00, 0xf4, 0x21, 0x00


	//----- nvinfo : EIATTR_KPARAM_INFO
	.align		4
.L_18:
        /*0018*/ 	.byte	0x04, 0x17
        /*001a*/ 	.short	(.L_20 - .L_19)
.L_19:
        /*001c*/ 	.word	0x00000000
        /*0020*/ 	.short	0x000c
        /*0022*/ 	.short	0x0040
        /*0024*/ 	.byte	0x00, 0xf4, 0x21, 0x00


	//----- nvinfo : EIATTR_KPARAM_INFO
	.align		4
.L_20:
        /*0028*/ 	.byte	0x04, 0x17
        /*002a*/ 	.short	(.L_22 - .L_21)
.L_21:
        /*002c*/ 	.word	0x00000000
        /*0030*/ 	.short	0x000b
        /*0032*/ 	.short	0x0038
        /*0034*/ 	.byte	0x00, 0xf0, 0x11, 0x00


	//----- nvinfo : EIATTR_KPARAM_INFO
	.align		4
.L_22:
        /*0038*/ 	.byte	0x04, 0x17
        /*003a*/ 	.short	(.L_24 - .L_23)
.L_23:
        /*003c*/ 	.word	0x00000000
        /*0040*/ 	.short	0x000a
        /*0042*/ 	.short	0x0034
        /*0044*/ 	.byte	0x00, 0xf0, 0x11, 0x00


	//----- nvinfo : EIATTR_KPARAM_INFO
	.align		4
.L_24:
        /*0048*/ 	.byte	0x04, 0x17
        /*004a*/ 	.short	(.L_26 - .L_25)
.L_25:
        /*004c*/ 	.word	0x00000000
        /*0050*/ 	.short	0x0009
        /*0052*/ 	.short	0x0030
        /*0054*/ 	.byte	0x00, 0xf0, 0x11, 0x00


	//----- nvinfo : EIATTR_KPARAM_INFO
	.align		4
.L_26:
        /*0058*/ 	.byte	0x04, 0x17
        /*005a*/ 	.short	(.L_28 - .L_27)
.L_27:
        /*005c*/ 	.word	0x00000000
        /*0060*/ 	.short	0x0008
        /*0062*/ 	.short	0x002c
        /*0064*/ 	.byte	0x00, 0xf0, 0x11, 0x00


	//----- nvinfo : EIATTR_KPARAM_INFO
	.align		4
.L_28:
        /*0068*/ 	.byte	0x04, 0x17
        /*006a*/ 	.short	(.L_30 - .L_29)
.L_29:
        /*006c*/ 	.word	0x00000000
        /*0070*/ 	.short	0x0007
        /*0072*/ 	.short	0x0028
        /*0074*/ 	.byte	0x00, 0xf0, 0x11, 0x00


	//----- nvinfo : EIATTR_KPARAM_INFO
	.align		4
.L_30:
        /*0078*/ 	.byte	0x04, 0x17
        /*007a*/ 	.short	(.L_32 - .L_31)
.L_31:
        /*007c*/ 	.word	0x00000000
        /*0080*/ 	.short	0x0006
        /*0082*/ 	.short	0x0024
        /*0084*/ 	.byte	0x00, 0xf0, 0x11, 0x00


	//----- nvinfo : EIATTR_KPARAM_INFO
	.align		4
.L_32:
        /*0088*/ 	.byte	0x04, 0x17
        /*008a*/ 	.short	(.L_34 - .L_33)
.L_33:
        /*008c*/ 	.word	0x00000000
        /*0090*/ 	.short	0x0005
        /*0092*/ 	.short	0x0020
        /*0094*/ 	.byte	0x00, 0xf0, 0x11, 0x00


	//----- nvinfo : EIATTR_KPARAM_INFO
	.align		4
.L_34:
        /*0098*/ 	.byte	0x04, 0x17
        /*009a*/ 	.short	(.L_36 - .L_35)
.L_35:
        /*009c*/ 	.word	0x00000000
        /*00a0*/ 	.short	0x0004
        /*00a2*/ 	.short	0x001c
        /*00a4*/ 	.byte	0x00, 0xf0, 0x11, 0x00


	//----- nvinfo : EIATTR_KPARAM_INFO
	.align		4
.L_36:
        /*00a8*/ 	.byte	0x04, 0x17
        /*00aa*/ 	.short	(.L_38 - .L_37)
.L_37:
        /*00ac*/ 	.word	0x00000000
        /*00b0*/ 	.short	0x0003
        /*00b2*/ 	.short	0x0018
        /*00b4*/ 	.byte	0x00, 0xf0, 0x11, 0x00


	//----- nvinfo : EIATTR_KPARAM_INFO
	.align		4
.L_38:
        /*00b8*/ 	.byte	0x04, 0x17
        /*00ba*/ 	.short	(.L_40 - .L_39)
.L_39:
        /*00bc*/ 	.word	0x00000000
        /*00c0*/ 	.short	0x0002
        /*00c2*/ 	.short	0x0010
        /*00c4*/ 	.byte	0x00, 0xf4, 0x21, 0x00


	//----- nvinfo : EIATTR_KPARAM_INFO
	.align		4
.L_40:
        /*00c8*/ 	.byte	0x04, 0x17
        /*00ca*/ 	.short	(.L_42 - .L_41)
.L_41:
        /*00cc*/ 	.word	0x00000000
        /*00d0*/ 	.short	0x0001
        /*00d2*/ 	.short	0x0008
        /*00d4*/ 	.byte	0x00, 0xf4, 0x21, 0x00


	//----- nvinfo : EIATTR_KPARAM_INFO
	.align		4
.L_42:
        /*00d8*/ 	.byte	0x04, 0x17
        /*00da*/ 	.short	(.L_44 - .L_43)
.L_43:
        /*00dc*/ 	.word	0x00000000
        /*00e0*/ 	.short	0x0000
        /*00e2*/ 	.short	0x0000
        /*00e4*/ 	.byte	0x00, 0xf4, 0x21, 0x00


	//----- nvinfo : EIATTR_AT_ENTRY_FRAGMENTS
	.align		4
.L_44:
        /*00e8*/ 	.byte	0x04, 0x4f
        /*00ea*/ 	.short	(.L_46 - .L_45)


	//   ....[0]....
.L_45:
        /*00ec*/ 	.word	0x00000004


	//----- nvinfo : EIATTR_RESERVED_SMEM_USED
	.align		4
.L_46:
        /*00f0*/ 	.byte	0x01, 0x41
	.zero		2


	//----- nvinfo : EIATTR_SPARSE_MMA_MASK
	.align		4
        /*00f4*/ 	.byte	0x03, 0x50
        /*00f6*/ 	.short	0x0000


	//----- nvinfo : EIATTR_TCGEN05_1CTA_USED
	.align		4
        /*00f8*/ 	.byte	0x01, 0x51
	.zero		2


	//----- nvinfo : EIATTR_MAXREG_COUNT
	.align		4
        /*00fc*/ 	.byte	0x03, 0x1b
        /*00fe*/ 	.short	0x00ff


	//----- nvinfo : EIATTR_NUM_BARRIERS
	.align		4
        /*0100*/ 	.byte	0x02, 0x4c
        /*0102*/ 	.byte	0x01
	.zero		1


	//----- nvinfo : EIATTR_ANNOTATIONS
	.align		4
        /*0104*/ 	.byte	0x04, 0x55
        /*0106*/ 	.short	(.L_48 - .L_47)


	//   ....[0]....
.L_47:
        /*0108*/ 	.word	0x00000001
        /*010c*/ 	.byte	0x70, 0x09, 0x00, 0x00, 0x01, 0x00, 0x00, 0x00, 0xd0, 0x0e, 0x00, 0x00, 0x01, 0x00, 0x00, 0x00
        /* <DEDUP_REMOVED lines=1171> */
        /*4a4c*/ 	.byte	0xc0, 0x80, 0x02, 0x00


	//----- nvinfo : EIATTR_INT_WARP_WIDE_INSTR_OFFSETS
	.align		4
.L_48:
        /*4a50*/ 	.byte	0x04, 0x31
        /*4a52*/ 	.short	(.L_50 - .L_49)


	//   ....[0]....
.L_49:
        /*4a54*/ 	.word	0x00000dc0


	//   ....[1]....
        /*4a58*/ 	.word	0x00000dd0


	//   ....[2]....
        /*4a5c*/ 	.word	0x0000df10


	//   ....[3]....
        /*4a60*/ 	.word	0x0002b200


	//   ....[4]....
        /*4a64*/ 	.word	0x0002b250


	//----- nvinfo : EIATTR_COOP_GROUP_MASK_REGIDS
	.align		4
.L_50:
        /*4a68*/ 	.byte	0x04, 0x29
        /*4a6a*/ 	.short	(.L_52 - .L_51)


	//   ....[0]....
.L_51:
        /*4a6c*/ 	.word	0xffffffff


	//   ....[1]....
        /*4a70*/ 	.word	0xffffffff


	//   ....[2]....
        /*4a74*/ 	.word	0xffffffff


	//   ....[3]....
        /*4a78*/ 	.word	0xffffffff


	//----- nvinfo : EIATTR_COOP_GROUP_INSTR_OFFSETS
	.align		4
.L_52:
        /*4a7c*/ 	.byte	0x04, 0x28
        /*4a7e*/ 	.short	(.L_54 - .L_53)


	//   ....[0]....
.L_53:
        /*4a80*/ 	.word	0x00000070


	//   ....[1]....
        /*4a84*/ 	.word	0x00000330


	//   ....[2]....
        /*4a88*/ 	.word	0x0002b090


	//   ....[3]....
        /*4a8c*/ 	.word	0x0002b300


	//----- nvinfo : EIATTR_VRC_CTA_INIT_COUNT
	.align		4
.L_54:
        /*4a90*/ 	.byte	0x02, 0x4a
        /*4a92*/ 	.byte	0x80
	.zero		1


	//----- nvinfo : EIATTR_MBARRIER_INSTR_OFFSETS
	.align		4
        /*4a94*/ 	.byte	0x04, 0x39
        /*4a96*/ 	.short	(.L_56 - .L_55)


	//   ....[0]....
.L_55:
        /*4a98*/ 	.word	0x00000fa0
        /*4a9c*/ 	.word	0x000000ff
        /*4aa0*/ 	.word	0x00000000
        /*4aa4*/ 	.short	0x0100
        /*4aa6*/ 	.byte	0x0b
	.zero		1


	//   ....[1]....
        /*4aa8*/ 	.word	0x0000df60
        /*4aac*/ 	.word	0x000000ff
        /*4ab0*/ 	.word	0x00020008
        /*4ab4*/ 	.short	0x0100
        /*4ab6*/ 	.byte	0x09
	.zero		1


	//   ....[2]....
        /*4ab8*/ 	.word	0x00014e80
        /*4abc*/ 	.word	0x000000ff
        /*4ac0*/ 	.word	0x00000000
        /*4ac4*/ 	.short	0x010a
        /*4ac6*/ 	.byte	0x0b
	.zero		1


	//   ....[3]....
        /*4ac8*/ 	.word	0x000212e0
        /*4acc*/ 	.word	0x000000ff
        /*4ad0*/ 	.word	0x00000000
        /*4ad4*/ 	.short	0x010a
        /*4ad6*/ 	.byte	0x0b
	.zero		1


	//   ....[4]....
        /*4ad8*/ 	.word	0x00021460
        /*4adc*/ 	.word	0x000000ff
        /*4ae0*/ 	.word	0x00020000
        /*4ae4*/ 	.short	0x0108
        /*4ae6*/ 	.byte	0x09
	.zero		1


	//   ....[5]....
        /*4ae8*/ 	.word	0x000214a0
        /*4aec*/ 	.word	0x000000ff
        /*4af0*/ 	.word	0x00020008
        /*4af4*/ 	.short	0x0108
        /*4af6*/ 	.byte	0x09
	.zero		1


	//   ....[6]....
        /*4af8*/ 	.word	0x0002b320
        /*4afc*/ 	.word	0x000000ff
        /*4b00*/ 	.word	0x00000000
        /*4b04*/ 	.short	0x010a
        /*4b06*/ 	.byte	0x0b
	.zero		1


	//   ....[7]....
        /*4b08*/ 	.word	0x0002b350
        /*4b0c*/ 	.word	0x000000ff
        /*4b10*/ 	.word	0x00000000
        /*4b14*/ 	.short	0x010a
        /*4b16*/ 	.byte	0x0b
	.zero		1


	//----- nvinfo : EIATTR_NUM_MBARRIERS
	.align		4
.L_56:
        /*4b18*/ 	.byte	0x03, 0x38
        /*4b1a*/ 	.short	0x0002


	//----- nvinfo : EIATTR_EXIT_INSTR_OFFSETS
	.align		4
        /*4b1c*/ 	.byte	0x04, 0x1c
        /*4b1e*/ 	.short	(.L_58 - .L_57)


	//   ....[0]....
.L_57:
        /*4b20*/ 	.word	0x0002b310


	//----- nvinfo : EIATTR_REQNTID
	.align		4
.L_58:
        /*4b24*/ 	.byte	0x04, 0x10
        /*4b26*/ 	.short	(.L_60 - .L_59)
.L_59:
        /*4b28*/ 	.word	0x00000100
        /*4b2c*/ 	.word	0x00000001
        /*4b30*/ 	.word	0x00000001


	//----- nvinfo : EIATTR_CRS_STACK_SIZE
	.align		4
.L_60:
        /*4b34*/ 	.byte	0x04, 0x1e
        /*4b36*/ 	.short	(.L_62 - .L_61)
.L_61:
        /*4b38*/ 	.word	0x00000000


	//----- nvinfo : EIATTR_CBANK_PARAM_SIZE
	.align		4
.L_62:
        /*4b3c*/ 	.byte	0x03, 0x19
        /*4b3e*/ 	.short	0x0050


	//----- nvinfo : EIATTR_PARAM_CBANK
	.align		4
        /*4b40*/ 	.byte	0x04, 0x0a
        /*4b42*/ 	.short	(.L_64 - .L_63)
	.align		4
.L_63:
        /*4b44*/ 	.word	index@(.nv.constant0.matmul_kernel)
        /*4b48*/ 	.short	0x0380
        /*4b4a*/ 	.short	0x0050


	//----- nvinfo : EIATTR_SW_WAR
	.align		4
.L_64:
        /*4b4c*/ 	.byte	0x04, 0x36
        /*4b4e*/ 	.short	(.L_66 - .L_65)
.L_65:
        /*4b50*/ 	.word	0x00000008
.L_66:


//--------------------- .nv.compat                --------------------------
	.section	.nv.compat,"",@"SHT_CUDA_COMPAT_INFO"
	.align	4
        /*0000*/ 	.byte	0x02, 0x02, 0x02, 0x00, 0x02, 0x05, 0x05, 0x00, 0x02, 0x03, 0x00, 0x00, 0x02, 0x06, 0x01, 0x00


//--------------------- .nv.callgraph             --------------------------
	.section	.nv.callgraph,"",@"SHT_CUDA_CALLGRAPH"
	.align	4
	.sectionentsize	8
	.align		4
        /*0000*/ 	.word	0x00000000
	.align		4
        /*0004*/ 	.word	0xffffffff
	.align		4
        /*0008*/ 	.word	0x00000000
	.align		4
        /*000c*/ 	.word	0xfffffffe
	.align		4
        /*0010*/ 	.word	0x00000000
	.align		4
        /*0014*/ 	.word	0xfffffffd
	.align		4
        /*0018*/ 	.word	0x00000000
	.align		4
        /*001c*/ 	.word	0xfffffffc


//--------------------- .text.matmul_kernel       --------------------------
	.section	.text.matmul_kernel,"ax",@progbits
	.align	128
        .global         matmul_kernel
        .type           matmul_kernel,@function
        .size           matmul_kernel,(.L_x_20 - matmul_kernel)
        .other          matmul_kernel,@"STO_CUDA_ENTRY STV_DEFAULT"
matmul_kernel:
.text.matmul_kernel:
[----:B------:R-:W0:Y:S01]  /*0000*/  LDC R1, c[0x0][0x37c] ;  /* 0x0000df00ff017b82 */ /* 0x000e220000000800 */
[----:B------:R-:W1:Y:S01]  /*0010*/  S2R R0, SR_TID.X ;  /* 0x0000000000007919 */ /* 0x000e620000002100 */
[----:B0-----:R-:W-:Y:S01]  /*0020*/  VIADD R1, R1, 0xfffff5e8 ;  /* 0xfffff5e801017836 */ /* 0x001fe20000000000 */
[----:B-1----:R-:W-:-:S13]  /*0030*/  ISETP.GE.U32.AND P0, PT, R0, 0x20, PT ;  /* 0x000000200000780c */ /* 0x002fda0003f06070 */
[----:B------:R-:W-:Y:S02]  /*0040*/  VOTEU.ANY UP0, P0 ;  /* 0x0000000000ff7886 */ /* 0x000fe40000000100 */
[----:B------:R-:W-:Y:S05]  /*0050*/  BRA.U UP0, `(.L_x_0) ;  /* 0x0000000100b87547 */ /* 0x000fea000b800000 */
[----:B------:R-:W0:Y:S01]  /*0060*/  S2UR UR6, SR_CgaCtaId ;  /* 0x00000000000679c3 */ /* 0x000e220000008800 */
[----:B------:R-:W-:Y:S01]  /*0070*/  NOP ;  /* 0x0000000000007918 */ /* 0x000fe20000000000 */
[----:B------:R-:W-:Y:S02]  /*0080*/  UMOV UR4, 0x40 ;  /* 0x0000004000047882 */ /* 0x000fe40000000000 */
[----:B0-----:R-:W-:-:S09]  /*0090*/  ULEA UR4, UR6, UR4, 0x18 ;  /* 0x0000000406047291 */ /* 0x001fd2000f8ec0ff */
[----:B------:R-:W0:Y:S01]  /*00a0*/  LDS.U8 R0, [UR4] ;  /* 0x00000004ff007984 */ /* 0x000e220008000000 */
[----:B------:R-:W-:Y:S02]  /*00b0*/  UMOV UR4, 0x400 ;  /* 0x0000040000047882 */ /* 0x000fe40000000000 */
[----:B------:R-:W-:Y:S01]  /*00c0*/  ULEA UR4, UR6, UR4, 0x18 ;  /* 0x0000000406047291 */ /* 0x000fe2000f8ec0ff */
[----:B0-----:R-:W-:-:S13]  /*00d0*/  ISETP.NE.AND P0, PT, R0, RZ, PT ;  /* 0x000000ff0000720c */ /* 0x001fda0003f05270 */
[----:B------:R-:W-:Y:S05]  /*00e0*/  @P0 BRA `(.L_x_1) ;  /* 0x00000000007c0947 */ /* 0x000fea0003800000 */
[----:B------:R-:W-:-:S13]  /*00f0*/  ELECT P0, URZ, PT ;  /* 0x0000000000ff782f */ /* 0x000fda0003800000 */
[----:B------:R-:W-:Y:S05]  /*0100*/  @!P0 BRA `(.L_x_2) ;  /* 0x0000000000848947 */ /* 0x000fea0003800000 */
[----:B------:R-:W-:Y:S01]  /*0110*/  UMOV UR5, 0x10 ;  /* 0x0000001000057882 */ /* 0x000fe20000000000 */
[----:B------:R-:W-:Y:S02]  /*0120*/  IMAD.MOV.U32 R4, RZ, RZ, 0x1 ;  /* 0x00000001ff047424 */ /* 0x000fe400078e00ff */
[----:B------:R-:W-:Y:S02]  /*0130*/  IMAD.MOV.U32 R5, RZ, RZ, 0xffff ;  /* 0x0000ffffff057424 */ /* 0x000fe400078e00ff */
[----:B------:R-:W-:Y:S04]  /*0140*/  DEPBAR.LE SB0, 0x36 ;  /* 0x00008d800000791a */ /* 0x000fe80000000000 */
[----:B------:R-:W0:Y:S02]  /*0150*/  UTCATOMSWS.FIND_AND_SET.ALIGN UP1, UR5, UR5 ;  /* 0x00000005000575e3 */ /* 0x000e240008020800 */
[----:B0-----:R-:W-:-:S04]  /*0160*/  PLOP3.LUT P0, PT, PT, PT, UP1, 0x80, 0x8 ;  /* 0x000000000008781c */ /* 0x001fc80003f0f018 */
[----:B------:R-:W-:-:S04]  /*0170*/  SEL R0, RZ, 0xffffffff, !P0 ;  /* 0xffffffffff007807 */ /* 0x000fc80004000000 */
[----:B------:R-:W-:Y:S01]  /*0180*/  ISETP.NE.AND P0, PT, R0, RZ, PT ;  /* 0x000000ff0000720c */ /* 0x000fe20003f05270 */
[----:B------:R-:W-:-:S12]  /*0190*/  IMAD.U32 R0, RZ, RZ, UR5 ;  /* 0x00000005ff007e24 */ /* 0x000fd8000f8e00ff */
[----:B------:R-:W-:Y:S05]  /*01a0*/  @P0 BRA `(.L_x_3) ;  /* 0x0000000000240947 */ /* 0x000fea0003800000 */
.L_x_4:
[----:B------:R-:W-:Y:S05]  /*01b0*/  NANOSLEEP 0x64 ;  /* 0x000000640000795d */ /* 0x000fea0003800000 */
[----:B------:R-:W-:-:S05]  /*01c0*/  UMOV UR5, 0x10 ;  /* 0x0000001000057882 */ /* 0x000fca0000000000 */
[----:B------:R-:W-:Y:S04]  /*01d0*/  DEPBAR.LE SB0, 0x36 ;  /* 0x00008d800000791a */ /* 0x000fe80000000000 */
[----:B------:R-:W0:Y:S02]  /*01e0*/  UTCATOMSWS.FIND_AND_SET.ALIGN UP1, UR5, UR5 ;  /* 0x00000005000575e3 */ /* 0x000e240008020800 */
[----:B0-----:R-:W-:-:S04]  /*01f0*/  PLOP3.LUT P0, PT, PT, PT, UP1, 0x80, 0x8 ;  /* 0x000000000008781c */ /* 0x001fc80003f0f018 */
[----:B------:R-:W-:-:S04]  /*0200*/  SEL R0, RZ, 0xffffffff, !P0 ;  /* 0xffffffffff007807 */ /* 0x000fc80004000000 */
[----:B------:R-:W-:Y:S01]  /*0210*/  ISETP.NE.AND P0, PT, R0, RZ, PT ;  /* 0x000000ff0000720c */ /* 0x000fe20003f05270 */
[----:B------:R-:W-:-:S12]  /*0220*/  IMAD.U32 R0, RZ, RZ, UR5 ;  /* 0x00000005ff007e24 */ /* 0x000fd8000f8e00ff */
[----:B------:R-:W-:Y:S05]  /*0230*/  @!P0 BRA `(.L_x_4) ;  /* 0xfffffffc00dc8947 */ /* 0x000fea000383ffff */
.L_x_3:
[C---:B------:R-:W-:Y:S01]  /*0240*/  VIADD R3, R0.reuse, 0x10 ;  /* 0x0000001000037836 */ /* 0x040fe20000000000 */
[----:B------:R-:W-:Y:S01]  /*0250*/  UMOV UR5, 0x50 ;  /* 0x0000005000057882 */ /* 0x000fe20000000000 */
[----:B------:R-:W-:Y:S01]  /*0260*/  SHF.L.U32 R2, R5, R0, RZ ;  /* 0x0000000005027219 */ /* 0x000fe200000006ff */
[----:B------:R-:W-:Y:S01]  /*0270*/  ULEA UR5, UR6, UR5, 0x18 ;  /* 0x0000000506057291 */ /* 0x000fe2000f8ec0ff */
[----:B------:R-:W-:Y:S01]  /*0280*/  IMAD.SHL.U32 R0, R0, 0x20, RZ ;  /* 0x0000002000007824 */ /* 0x000fe200078e00ff */
[----:B------:R-:W-:-:S04]  /*0290*/  SHF.L.U32 R3, R4, R3, RZ ;  /* 0x0000000304037219 */ /* 0x000fc800000006ff */
[----:B------:R-:W-:-:S05]  /*02a0*/  LOP3.LUT R2, R3, R2, RZ, 0xfc, !PT ;  /* 0x0000000203027212 */ /* 0x000fca00078efcff */
[----:B------:R0:W-:Y:S04]  /*02b0*/  ATOMS.OR RZ, [UR5], R2 ;  /* 0x00000002ffff798c */ /* 0x0001e8000b000005 */
[----:B------:R0:W-:Y:S01]  /*02c0*/  STS [UR4], R0 ;  /* 0x00000000ff007988 */ /* 0x0001e20008000804 */
[----:B------:R-:W-:Y:S05]  /*02d0*/  BRA `(.L_x_2) ;  /* 0x0000000000107947 */ /* 0x000fea0003800000 */
.L_x_1:
[----:B------:R-:W-:Y:S01]  /*02e0*/  IMAD.MOV.U32 R0, RZ, RZ, -0x1 ;  /* 0xffffffffff007424 */ /* 0x000fe200078e00ff */
[----:B------:R-:W-:-:S04]  /*02f0*/  MOV R2, 0x320 ;  /* 0x0000032000027802 */ /* 0x000fc80000000f00 */
[----:B------:R0:W-:Y:S03]  /*0300*/  STS [UR4], R0 ;  /* 0x00000000ff007988 */ /* 0x0001e60008000804 */
[----:B0-----:R-:W-:Y:S05]  /*0310*/  CALL.REL.NOINC `($__internal_1_$__cuda_sm10x_tcgen05_guardrail_trap_phase_invalid_during_alloc) ;  /* 0x000002b000247944 */ /* 0x001fea0003c00000 */
.L_x_2:
[----:B------:R-:W-:Y:S05]  /*0320*/  WARPSYNC.ALL ;  /* 0x0000000000007948 */ /* 0x000fea0003800000 */
[----:B------:R-:W-:Y:S01]  /*0330*/  NOP ;  /* 0x0000000000007918 */ /* 0x000fe20000000000 */
.L_x_0:
[----:B------:R-:W1:Y:S01]  /*0340*/  LDC.64 R8, c[0x0][0x398] ;  /* 0x0000e600ff087b82 */ /* 0x000e620000000a00 */
[----:B------:R-:W2:Y:S01]  /*0350*/  S2R R5, SR_CTAID.X ;  /* 0x0000000000057919 */ /* 0x000ea20000002500 */
[----:B------:R-:W-:Y:S01]  /*0360*/  UMOV UR9, 0x400 ;  /* 0x0000040000097882 */ /* 0x000fe20000000000 */
[----:B------:R-:W3:Y:S01]  /*0370*/  LDCU UR18, c[0x0][0x3a4] ;  /* 0x00007480ff1277ac */ /* 0x000ee20008000800 */
[----:B------:R-:W4:Y:S01]  /*0380*/  S2R R92, SR_TID.X ;  /* 0x00000000005c7919 */ /* 0x000f220000002100 */
[----:B------:R-:W0:Y:S03]  /*0390*/  LDCU.128 UR12, c[0x0][0x380] ;  /* 0x00007000ff0c77ac */ /* 0x000e260008000c00 */
[----:B------:R-:W5:Y:S08]  /*03a0*/  S2UR UR6, SR_CgaCtaId ;  /* 0x00000000000679c3 */ /* 0x000f700000008800 */
[----:B------:R-:W0:Y:S02]  /*03b0*/  LDC R69, c[0x0][0x3a0] ;  /* 0x0000e800ff457b82 */ /* 0x000e240000000800 */
[----:B01----:R-:W-:Y:S01]  /*03c0*/  VIADD R0, R9, 0xff ;  /* 0x000000ff09007836 */ /* 0x003fe20000000000 */
[----:B------:R-:W-:-:S04]  /*03d0*/  IABS R15, R9 ;  /* 0x00000009000f7213 */ /* 0x000fc80000000000 */
[----:B------:R-:W-:Y:S01]  /*03e0*/  SHF.R.S32.HI R3, RZ, 0x1f, R0 ;  /* 0x0000001fff037819 */ /* 0x000fe20000011400 */
[----:B-----5:R-:W-:-:S03]  /*03f0*/  ULEA UR9, UR6, UR9, 0x18 ;  /* 0x0000000906097291 */ /* 0x020fc6000f8ec0ff */
[----:B------:R-:W-:Y:S02]  /*0400*/  LEA.HI R3, R3, R0, RZ, 0x8 ;  /* 0x0000000003037211 */ /* 0x000fe400078f40ff */
[----:B--2---:R-:W-:Y:S01]  /*0410*/  IABS R10, R5 ;  /* 0x00000005000a7213 */ /* 0x004fe20000000000 */
[----:B------:R-:W-:Y:S01]  /*0420*/  UIADD3 UR11, UPT, UPT, UR9, 0x20000, URZ ;  /* 0x00020000090b7890 */ /* 0x000fe2000fffe0ff */
[----:B------:R-:W-:Y:S02]  /*0430*/  SHF.R.S32.HI R3, RZ, 0x8, R3 ;  /* 0x00000008ff037819 */ /* 0x000fe40000011403 */
[----:B----4-:R-:W-:-:S03]  /*0440*/  SHF.R.U32.HI R17, RZ, 0x7, R92 ;  /* 0x00000007ff117819 */ /* 0x010fc6000001165c */
[----:B------:R-:W-:Y:S01]  /*0450*/  IMAD.SHL.U32 R4, R3, 0x8, RZ ;  /* 0x0000000803047824 */ /* 0x000fe200078e00ff */
[----:B------:R-:W-:-:S04]  /*0460*/  SGXT.U32 R17, R17, 0x1 ;  /* 0x000000011111781a */ /* 0x000fc80000000000 */
[-C--:B------:R-:W-:Y:S02]  /*0470*/  IABS R7, R4.reuse ;  /* 0x0000000400077213 */ /* 0x080fe40000000000 */
[----:B------:R-:W-:Y:S02]  /*0480*/  IABS R12, R4 ;  /* 0x00000004000c7213 */ /* 0x000fe40000000000 */
[----:B------:R-:W0:Y:S08]  /*0490*/  I2F.RP R0, R7 ;  /* 0x0000000700007306 */ /* 0x000e300000209400 */
[----:B0-----:R-:W0:Y:S02]  /*04a0*/  MUFU.RCP R0, R0 ;  /* 0x0000000000007308 */ /* 0x001e240000001000 */
[----:B0-----:R-:W-:-:S02]  /*04b0*/  VIADD R2, R0, 0xffffffe ;  /* 0x0ffffffe00027836 */ /* 0x001fc40000000000 */
[----:B------:R-:W-:-:S04]  /*04c0*/  IMAD.MOV R0, RZ, RZ, -R12 ;  /* 0x000000ffff007224 */ /* 0x000fc800078e0a0c */
[----:B------:R0:W1:Y:S02]  /*04d0*/  F2I.FTZ.U32.TRUNC.NTZ R3, R2 ;  /* 0x0000000200037305 */ /* 0x000064000021f000 */
[----:B0-----:R-:W-:Y:S02]  /*04e0*/  IMAD.MOV.U32 R2, RZ, RZ, RZ ;  /* 0x000000ffff027224 */ /* 0x001fe400078e00ff */
[----:B-1----:R-:W-:-:S04]  /*04f0*/  IMAD.MOV R6, RZ, RZ, -R3 ;  /* 0x000000ffff067224 */ /* 0x002fc800078e0a03 */
[----:B------:R-:W-:Y:S02]  /*0500*/  IMAD R11, R6, R7, RZ ;  /* 0x00000007060b7224 */ /* 0x000fe400078e02ff */
[----:B------:R-:W-:Y:S02]  /*0510*/  IMAD.MOV.U32 R6, RZ, RZ, R10 ;  /* 0x000000ffff067224 */ /* 0x000fe400078e000a */
[----:B------:R-:W-:-:S06]  /*0520*/  IMAD.HI.U32 R3, R3, R11, R2 ;  /* 0x0000000b03037227 */ /* 0x000fcc00078e0002 */
[----:B------:R-:W-:-:S04]  /*0530*/  IMAD.HI.U32 R3, R3, R6, RZ ;  /* 0x0000000603037227 */ /* 0x000fc800078e00ff */
[----:B------:R-:W-:Y:S01]  /*0540*/  IMAD R0, R3, R0, R6 ;  /* 0x0000000003007224 */ /* 0x000fe200078e0206 */
[----:B------:R-:W-:Y:S04]  /*0550*/  BAR.SYNC.DEFER_BLOCKING 0x0 ;  /* 0x0000000000007b1d */ /* 0x000fe80000010000 */
[----:B------:R-:W-:-:S13]  /*0560*/  ISETP.GT.U32.AND P1, PT, R7, R0, PT ;  /* 0x000000000700720c */ /* 0x000fda0003f24070 */
[----:B------:R-:W-:Y:S02]  /*0570*/  @!P1 IMAD.IADD R0, R0, 0x1, -R7 ;  /* 0x0000000100009824 */ /* 0x000fe400078e0a07 */
[----:B------:R-:W-:Y:S01]  /*0580*/  @!P1 VIADD R3, R3, 0x1 ;  /* 0x0000000103039836 */ /* 0x000fe20000000000 */
[----:B------:R-:W-:Y:S02]  /*0590*/  ISETP.NE.AND P1, PT, R4, RZ, PT ;  /* 0x000000ff0400720c */ /* 0x000fe40003f25270 */
[----:B------:R-:W-:Y:S02]  /*05a0*/  ISETP.GE.U32.AND P0, PT, R0, R7, PT ;  /* 0x000000070000720c */ /* 0x000fe40003f06070 */
[----:B------:R-:W-:-:S04]  /*05b0*/  LOP3.LUT R0, R5, R4, RZ, 0x3c, !PT ;  /* 0x0000000405007212 */ /* 0x000fc800078e3cff */
[----:B------:R-:W-:Y:S01]  /*05c0*/  ISETP.GE.AND P2, PT, R0, RZ, PT ;  /* 0x000000ff0000720c */ /* 0x000fe20003f46270 */
[----:B------:R-:W-:-:S06]  /*05d0*/  VIADD R0, R8, 0xff ;  /* 0x000000ff08007836 */ /* 0x000fcc0000000000 */
[----:B------:R-:W-:-:S04]  /*05e0*/  @P0 VIADD R3, R3, 0x1 ;  /* 0x0000000103030836 */ /* 0x000fc80000000000 */
[----:B------:R-:W-:Y:S01]  /*05f0*/  IMAD.MOV.U32 R2, RZ, RZ, R3 ;  /* 0x000000ffff027224 */ /* 0x000fe200078e0003 */
[----:B------:R-:W-:-:S03]  /*0600*/  SHF.R.S32.HI R3, RZ, 0x1f, R0 ;  /* 0x0000001fff037819 */ /* 0x000fc60000011400 */
[----:B------:R-:W-:Y:S01]  /*0610*/  @!P2 IMAD.MOV R2, RZ, RZ, -R2 ;  /* 0x000000ffff02a224 */ /* 0x000fe200078e0a02 */
[----:B------:R-:W-:Y:S02]  /*0620*/  @!P1 LOP3.LUT R2, RZ, R4, RZ, 0x33, !PT ;  /* 0x00000004ff029212 */ /* 0x000fe400078e33ff */
[----:B------:R-:W-:-:S03]  /*0630*/  LEA.HI R3, R3, R0, RZ, 0x8 ;  /* 0x0000000003037211 */ /* 0x000fc600078f40ff */
[----:B------:R-:W-:Y:S02]  /*0640*/  IMAD.SHL.U32 R6, R2, 0x8, RZ ;  /* 0x0000000802067824 */ /* 0x000fe400078e00ff */
[----:B------:R-:W-:-:S03]  /*0650*/  IMAD.MOV R2, RZ, RZ, -R2 ;  /* 0x000000ffff027224 */ /* 0x000fc600078e0a02 */
[----:B------:R-:W-:Y:S01]  /*0660*/  LEA.HI.SX32 R3, R3, -R6, 0x18 ;  /* 0x8000000603037211 */ /* 0x000fe200078fc2ff */
[----:B------:R-:W-:-:S03]  /*0670*/  IMAD R10, R4, R2, R5 ;  /* 0x00000002040a7224 */ /* 0x000fc600078e0205 */
[----:B------:R-:W-:-:S04]  /*0680*/  VIMNMX R13, PT, PT, R3, 0x8, PT ;  /* 0x00000008030d7848 */ /* 0x000fc80003fe0100 */
[-C--:B------:R-:W-:Y:S02]  /*0690*/  IABS R7, R13.reuse ;  /* 0x0000000d00077213 */ /* 0x080fe40000000000 */
[----:B------:R-:W-:Y:S02]  /*06a0*/  IABS R4, R13 ;  /* 0x0000000d00047213 */ /* 0x000fe40000000000 */
[----:B------:R-:W0:Y:S08]  /*06b0*/  I2F.RP R0, R7 ;  /* 0x0000000700007306 */ /* 0x000e300000209400 */
[----:B0-----:R-:W0:Y:S02]  /*06c0*/  MUFU.RCP R0, R0 ;  /* 0x0000000000007308 */ /* 0x001e240000001000 */
[----:B0-----:R-:W-:-:S02]  /*06d0*/  VIADD R3, R0, 0xffffffe ;  /* 0x0ffffffe00037836 */ /* 0x001fc40000000000 */
[----:B------:R-:W-:-:S04]  /*06e0*/  IMAD.MOV R0, RZ, RZ, -R4 ;  /* 0x000000ffff007224 */ /* 0x000fc800078e0a04 */
[----:B------:R-:W0:Y:S08]  /*06f0*/  I2F.RP R4, R15 ;  /* 0x0000000f00047306 */ /* 0x000e300000209400 */
[----:B------:R-:W1:Y:S08]  /*0700*/  F2I.FTZ.U32.TRUNC.NTZ R3, R3 ;  /* 0x0000000300037305 */ /* 0x000e70000021f000 */
[----:B0-----:R-:W-:Y:S01]  /*0710*/  MUFU.RCP R4, R4 ;  /* 0x0000000400047308 */ /* 0x001fe20000001000 */
[----:B-1----:R-:W-:-:S04]  /*0720*/  IMAD.MOV R11, RZ, RZ, -R3 ;  /* 0x000000ffff0b7224 */ /* 0x002fc800078e0a03 */
[----:B------:R-:W-:Y:S01]  /*0730*/  IMAD.MOV.U32 R2, RZ, RZ, R11 ;  /* 0x000000ffff027224 */ /* 0x000fe200078e000b */
[----:B------:R-:W-:-:S03]  /*0740*/  IABS R11, R10 ;  /* 0x0000000a000b7213 */ /* 0x000fc60000000000 */
[----:B------:R-:W-:Y:S02]  /*0750*/  IMAD R5, R2, R7, RZ ;  /* 0x0000000702057224 */ /* 0x000fe400078e02ff */
[----:B------:R-:W-:-:S04]  /*0760*/  IMAD.MOV.U32 R2, RZ, RZ, RZ ;  /* 0x000000ffff027224 */ /* 0x000fc800078e00ff */
[----:B------:R-:W-:Y:S01]  /*0770*/  IMAD.HI.U32 R2, R3, R5, R2 ;  /* 0x0000000503027227 */ /* 0x000fe200078e0002 */
[----:B------:R-:W-:Y:S02]  /*0780*/  IABS R3, R8 ;  /* 0x0000000800037213 */ /* 0x000fe40000000000 */
[----:B------:R-:W-:-:S03]  /*0790*/  LOP3.LUT R5, R92, 0xff, RZ, 0xc0, !PT ;  /* 0x000000ff5c057812 */ /* 0x000fc600078ec0ff */
[----:B------:R-:W-:-:S04]  /*07a0*/  IMAD.HI.U32 R2, R2, R11, RZ ;  /* 0x0000000b02027227 */ /* 0x000fc800078e00ff */
[----:B------:R-:W-:Y:S02]  /*07b0*/  IMAD R0, R2, R0, R11 ;  /* 0x0000000002007224 */ /* 0x000fe400078e020b */
[----:B------:R-:W-:-:S03]  /*07c0*/  IMAD.MOV.U32 R11, RZ, RZ, R3 ;  /* 0x000000ffff0b7224 */ /* 0x000fc600078e0003 */
[----:B------:R-:W-:Y:S01]  /*07d0*/  ISETP.GT.U32.AND P1, PT, R7, R0, PT ;  /* 0x000000000700720c */ /* 0x000fe20003f24070 */
[----:B------:R-:W0:-:S12]  /*07e0*/  I2F.RP R3, R11 ;  /* 0x0000000b00037306 */ /* 0x000e180000209400 */
[----:B------:R-:W-:Y:S02]  /*07f0*/  @!P1 IMAD.IADD R0, R0, 0x1, -R7 ;  /* 0x0000000100009824 */ /* 0x000fe400078e0a07 */
[----:B------:R-:W-:Y:S01]  /*0800*/  @!P1 VIADD R2, R2, 0x1 ;  /* 0x0000000102029836 */ /* 0x000fe20000000000 */
[----:B0-----:R-:W0:Y:S01]  /*0810*/  MUFU.RCP R3, R3 ;  /* 0x0000000300037308 */ /* 0x001e220000001000 */
[----:B------:R-:W-:Y:S02]  /*0820*/  ISETP.NE.AND P1, PT, R13, RZ, PT ;  /* 0x000000ff0d00720c */ /* 0x000fe40003f25270 */
[----:B------:R-:W-:Y:S02]  /*0830*/  ISETP.GE.U32.AND P0, PT, R0, R7, PT ;  /* 0x000000070000720c */ /* 0x000fe40003f06070 */
[----:B------:R-:W-:-:S04]  /*0840*/  LOP3.LUT R0, R10, R13, RZ, 0x3c, !PT ;  /* 0x0000000d0a007212 */ /* 0x000fc800078e3cff */
[----:B------:R-:W-:-:S07]  /*0850*/  ISETP.GE.AND P2, PT, R0, RZ, PT ;  /* 0x000000ff0000720c */ /* 0x000fce0003f46270 */
[----:B------:R-:W-:-:S04]  /*0860*/  @P0 VIADD R2, R2, 0x1 ;  /* 0x0000000102020836 */ /* 0x000fc80000000000 */
[----:B------:R-:W-:Y:S02]  /*0870*/  IMAD.MOV.U32 R12, RZ, RZ, R2 ;  /* 0x000000ffff0c7224 */ /* 0x000fe400078e0002 */
[----:B0-----:R-:W-:Y:S02]  /*0880*/  VIADD R2, R3, 0xffffffe ;  /* 0x0ffffffe03027836 */ /* 0x001fe40000000000 */
[----:B------:R-:W-:Y:S01]  /*0890*/  @!P2 IMAD.MOV R12, RZ, RZ, -R12 ;  /* 0x000000ffff0ca224 */ /* 0x000fe200078e0a0c */
[----:B------:R-:W-:Y:S01]  /*08a0*/  @!P1 LOP3.LUT R12, RZ, R13, RZ, 0x33, !PT ;  /* 0x0000000dff0c9212 */ /* 0x000fe200078e33ff */
[----:B------:R0:W1:Y:S01]  /*08b0*/  F2I.FTZ.U32.TRUNC.NTZ R3, R2 ;  /* 0x0000000200037305 */ /* 0x000062000021f000 */
[----:B------:R-:W-:-:S03]  /*08c0*/  ISETP.NE.U32.AND P1, PT, R5, RZ, PT ;  /* 0x000000ff0500720c */ /* 0x000fc60003f25070 */
[----:B------:R-:W-:-:S04]  /*08d0*/  IMAD.MOV R0, RZ, RZ, -R12 ;  /* 0x000000ffff007224 */ /* 0x000fc800078e0a0c */
[----:B------:R-:W-:Y:S02]  /*08e0*/  IMAD R0, R13, R0, R10 ;  /* 0x000000000d007224 */ /* 0x000fe400078e020a */
[----:B0-----:R-:W-:Y:S02]  /*08f0*/  IMAD.MOV.U32 R2, RZ, RZ, RZ ;  /* 0x000000ffff027224 */ /* 0x001fe400078e00ff */
[----:B------:R-:W-:Y:S02]  /*0900*/  IMAD.IADD R0, R6, 0x1, R0 ;  /* 0x0000000106007824 */ /* 0x000fe400078e0200 */
[----:B-1----:R-:W-:Y:S02]  /*0910*/  IMAD.MOV R7, RZ, RZ, -R3 ;  /* 0x000000ffff077224 */ /* 0x002fe400078e0a03 */
[----:B------:R-:W-:Y:S02]  /*0920*/  IMAD R14, R0, 0x100, R5 ;  /* 0x00000100000e7824 */ /* 0x000fe400078e0205 */
[----:B------:R-:W-:-:S02]  /*0930*/  IMAD.MOV.U32 R6, RZ, RZ, R7 ;  /* 0x000000ffff067224 */ /* 0x000fc400078e0007 */
[----:B------:R-:W-:Y:S01]  /*0940*/  VIADD R5, R69, 0xfffffff7 ;  /* 0xfffffff745057836 */ /* 0x000fe20000000000 */
[----:B------:R-:W-:Y:S01]  /*0950*/  IABS R0, R14 ;  /* 0x0000000e00007213 */ /* 0x000fe20000000000 */
[----:B------:R-:W-:Y:S01]  /*0960*/  IMAD R7, R6, R11, RZ ;  /* 0x0000000b06077224 */ /* 0x000fe200078e02ff */
[----:B------:R-:W-:Y:S01]  /*0970*/  STL [R1+0x88c], R14 ;  /* 0x00088c0e01007387 */ /* 0x000fe20000100800 */
[----:B------:R-:W-:Y:S02]  /*0980*/  ISETP.GE.AND P3, PT, R14, RZ, PT ;  /* 0x000000ff0e00720c */ /* 0x000fe40003f66270 */
[----:B------:R-:W-:Y:S01]  /*0990*/  IMAD.HI.U32 R2, R3, R7, R2 ;  /* 0x0000000703027227 */ /* 0x000fe200078e0002 */
[----:B------:R-:W0:Y:S03]  /*09a0*/  LDS R6, [UR9] ;  /* 0x00000009ff067984 */ /* 0x000e260008000800 */
[----:B------:R-:W-:-:S02]  /*09b0*/  VIADD R3, R4, 0xffffffe ;  /* 0x0ffffffe04037836 */ /* 0x000fc40000000000 */
[----:B------:R-:W-:Y:S02]  /*09c0*/  IMAD.MOV.U32 R4, RZ, RZ, R0 ;  /* 0x000000ffff047224 */ /* 0x000fe400078e0000 */
[----:B------:R-:W-:Y:S02]  /*09d0*/  IMAD.SHL.U32 R0, R12, 0x100, RZ ;  /* 0x000001000c007824 */ /* 0x000fe400078e00ff */
[----:B------:R-:W1:Y:S01]  /*09e0*/  F2I.FTZ.U32.TRUNC.NTZ R3, R3 ;  /* 0x0000000300037305 */ /* 0x000e62000021f000 */
[----:B------:R-:W-:Y:S01]  /*09f0*/  IMAD.HI.U32 R2, R2, R4, RZ ;  /* 0x0000000402027227 */ /* 0x000fe200078e00ff */
[----:B------:R-:W2:Y:S01]  /*0a00*/  LDC.64 R12, c[0x0][0x3a8] ;  /* 0x0000ea00ff0c7b82 */ /* 0x000ea20000000a00 */
[----:B------:R-:W-:Y:S02]  /*0a10*/  LOP3.LUT R17, R0, R17, RZ, 0xfc, !PT ;  /* 0x0000001100117212 */ /* 0x000fe400078efcff */
[----:B------:R-:W-:Y:S02]  /*0a20*/  IMAD.MOV R2, RZ, RZ, -R2 ;  /* 0x000000ffff027224 */ /* 0x000fe400078e0a02 */
[----:B------:R-:W-:-:S02]  /*0a30*/  IABS R10, R17 ;  /* 0x00000011000a7213 */ /* 0x000fc40000000000 */
[----:B------:R-:W-:Y:S01]  /*0a40*/  IMAD R4, R11, R2, R4 ;  /* 0x000000020b047224 */ /* 0x000fe200078e0204 */
[----:B------:R-:W-:Y:S01]  /*0a50*/  LOP3.LUT R28, R17, 0x6, RZ, 0xfc, !PT ;  /* 0x00000006111c7812 */ /* 0x000fe200078efcff */
[----:B------:R-:W-:Y:S03]  /*0a60*/  BAR.SYNC.DEFER_BLOCKING 0x0 ;  /* 0x0000000000007b1d */ /* 0x000fe60000010000 */
[----:B------:R-:W-:Y:S01]  /*0a70*/  ISETP.GT.U32.AND P0, PT, R11, R4, PT ;  /* 0x000000040b00720c */ /* 0x000fe20003f04070 */
[----:B-1----:R-:W-:Y:S01]  /*0a80*/  IMAD.MOV R2, RZ, RZ, -R3 ;  /* 0x000000ffff027224 */ /* 0x002fe200078e0a03 */
[----:B------:R-:W-:-:S03]  /*0a90*/  IABS R20, R28 ;  /* 0x0000001c00147213 */ /* 0x000fc60000000000 */
[----:B------:R-:W-:Y:S02]  /*0aa0*/  IMAD R7, R2, R15, RZ ;  /* 0x0000000f02077224 */ /* 0x000fe400078e02ff */
[----:B------:R-:W-:-:S04]  /*0ab0*/  IMAD.MOV.U32 R2, RZ, RZ, RZ ;  /* 0x000000ffff027224 */ /* 0x000fc800078e00ff */
[----:B------:R-:W-:Y:S01]  /*0ac0*/  IMAD.HI.U32 R16, R3, R7, R2 ;  /* 0x0000000703107227 */ /* 0x000fe200078e0002 */
[----:B------:R-:W-:-:S03]  /*0ad0*/  SHF.R.U32.HI R3, RZ, 0x5, R92 ;  /* 0x00000005ff037819 */ /* 0x000fc6000001165c */
[----:B------:R-:W-:Y:S01]  /*0ae0*/  @!P0 IMAD.IADD R4, R4, 0x1, -R11 ;  /* 0x0000000104048824 */ /* 0x000fe200078e0a0b */
[----:B------:R-:W-:Y:S01]  /*0af0*/  R2UR UR7, R3 ;  /* 0x00000000030772ca */ /* 0x000fe200000e0000 */
[----:B------:R-:W-:Y:S01]  /*0b00*/  IMAD.HI.U32 R2, R16, R10, RZ ;  /* 0x0000000a10027227 */ /* 0x000fe200078e00ff */
[----:B------:R-:W-:Y:S02]  /*0b10*/  LOP3.LUT R3, R17, 0x4, RZ, 0xfc, !PT ;  /* 0x0000000411037812 */ /* 0x000fe400078efcff */
[----:B------:R-:W-:Y:S01]  /*0b20*/  ISETP.GT.U32.AND P0, PT, R11, R4, PT ;  /* 0x000000040b00720c */ /* 0x000fe20003f04070 */
[----:B------:R-:W-:Y:S01]  /*0b30*/  IMAD.MOV R2, RZ, RZ, -R2 ;  /* 0x000000ffff027224 */ /* 0x000fe200078e0a02 */
[----:B------:R-:W-:Y:S02]  /*0b40*/  IABS R18, R3 ;  /* 0x0000000300127213 */ /* 0x000fe40000000000 */
[----:B0-----:R-:W-:Y:S01]  /*0b50*/  R2UR UR8, R6 ;  /* 0x00000000060872ca */ /* 0x001fe200000e0000 */
[----:B------:R-:W-:Y:S01]  /*0b60*/  IMAD R10, R15, R2, R10 ;  /* 0x000000020f0a7224 */ /* 0x000fe200078e020a */
[----:B------:R-:W-:-:S02]  /*0b70*/  LOP3.LUT R2, R17, 0x2, RZ, 0xfc, !PT ;  /* 0x0000000211027812 */ /* 0x000fc400078efcff */
[----:B------:R-:W-:Y:S01]  /*0b80*/  ISETP.GE.AND P2, PT, R3, RZ, PT ;  /* 0x000000ff0300720c */ /* 0x000fe20003f46270 */
[----:B------:R-:W-:Y:S01]  /*0b90*/  IMAD.HI.U32 R3, R16, R18, RZ ;  /* 0x0000001210037227 */ /* 0x000fe200078e00ff */
[----:B------:R-:W-:Y:S01]  /*0ba0*/  IABS R19, R2 ;  /* 0x0000000200137213 */ /* 0x000fe20000000000 */
[----:B------:R-:W-:Y:S01]  /*0bb0*/  USHF.L.U32 UR5, UR7, 0x6, URZ ;  /* 0x0000000607057899 */ /* 0x000fe200080006ff */
[----:B------:R-:W-:Y:S01]  /*0bc0*/  ISETP.GE.AND P5, PT, R2, RZ, PT ;  /* 0x000000ff0200720c */ /* 0x000fe20003fa6270 */
[----:B------:R-:W-:Y:S01]  /*0bd0*/  @!P0 IMAD.IADD R4, R4, 0x1, -R11 ;  /* 0x0000000104048824 */ /* 0x000fe200078e0a0b */
[----:B------:R-:W-:Y:S01]  /*0be0*/  ISETP.NE.AND P0, PT, R8, RZ, PT ;  /* 0x000000ff0800720c */ /* 0x000fe20003f05270 */
[C---:B------:R-:W-:Y:S01]  /*0bf0*/  IMAD.HI.U32 R2, R16.reuse, R19, RZ ;  /* 0x0000001310027227 */ /* 0x040fe200078e00ff */
[----:B------:R-:W-:Y:S02]  /*0c00*/  USHF.L.U32 UR4, UR7, 0x15, URZ ;  /* 0x0000001507047899 */ /* 0x000fe400080006ff */
[----:B------:R-:W-:Y:S01]  /*0c10*/  ULOP3.LUT UR5, UR5, 0x100, URZ, 0xc0, !UPT ;  /* 0x0000010005057892 */ /* 0x000fe2000f8ec0ff */
[----:B------:R-:W-:Y:S01]  /*0c20*/  IMAD.MOV R6, RZ, RZ, -R2 ;  /* 0x000000ffff067224 */ /* 0x000fe200078e0a02 */
[----:B------:R-:W-:Y:S01]  /*0c30*/  ULOP3.LUT UR4, UR4, 0x600000, URZ, 0xc0, !UPT ;  /* 0x0060000004047892 */ /* 0x000fe2000f8ec0ff */
[----:B------:R-:W-:-:S03]  /*0c40*/  IMAD.HI.U32 R2, R16, R20, RZ ;  /* 0x0000001410027227 */ /* 0x000fc600078e00ff */
[----:B------:R-:W-:Y:S01]  /*0c50*/  UIADD3 UR10, UPT, UPT, UR5, UR4, UR8 ;  /* 0x00000004050a7290 */ /* 0x000fe2000fffe008 */
[----:B------:R-:W-:Y:S02]  /*0c60*/  IMAD.MOV R3, RZ, RZ, -R3 ;  /* 0x000000ffff037224 */ /* 0x000fe400078e0a03 */
[----:B------:R-:W-:Y:S01]  /*0c70*/  IMAD.MOV R2, RZ, RZ, -R2 ;  /* 0x000000ffff027224 */ /* 0x000fe200078e0a02 */
[----:B------:R-:W-:Y:S01]  /*0c80*/  UMOV UR5, 0x1 ;  /* 0x0000000100057882 */ /* 0x000fe20000000000 */
[C---:B------:R-:W-:Y:S02]  /*0c90*/  IMAD R19, R15.reuse, R6, R19 ;  /* 0x000000060f137224 */ /* 0x040fe400078e0213 */
[C---:B------:R-:W-:Y:S02]  /*0ca0*/  IMAD R18, R15.reuse, R3, R18 ;  /* 0x000000030f127224 */ /* 0x040fe400078e0212 */
[----:B------:R-:W-:Y:S01]  /*0cb0*/  @!P3 IMAD.MOV R4, RZ, RZ, -R4 ;  /* 0x000000ffff04b224 */ /* 0x000fe200078e0a04 */
[----:B------:R-:W-:Y:S01]  /*0cc0*/  @!P0 LOP3.LUT R4, RZ, R8, RZ, 0x33, !PT ;  /* 0x00000008ff048212 */ /* 0x000fe200078e33ff */
[----:B------:R-:W-:-:S02]  /*0cd0*/  IMAD R20, R15, R2, R20 ;  /* 0x000000020f147224 */ /* 0x000fc400078e0214 */
[C---:B------:R-:W-:Y:S02]  /*0ce0*/  VIADD R3, R69.reuse, 0xffffffff ;  /* 0xffffffff45037836 */ /* 0x040fe40000000000 */
[----:B------:R-:W-:Y:S01]  /*0cf0*/  VIADD R6, R69, 0xffffffef ;  /* 0xffffffef45067836 */ /* 0x000fe20000000000 */
[----:B--23--:R-:W-:Y:S06]  /*0d00*/  BRA.U UP0, `(.L_x_5) ;  /* 0x0000000100187547 */ /* 0x00cfec000b800000 */
[----:B------:R-:W-:Y:S01]  /*0d10*/  ELECT P0, URZ, PT ;  /* 0x0000000000ff782f */ /* 0x000fe20003800000 */
[----:B------:R-:W-:Y:S01]  /*0d20*/  IMAD.MOV.U32 R2, RZ, RZ, 0x1 ;  /* 0x00000001ff027424 */ /* 0x000fe200078e00ff */
[----:B------:R-:W-:Y:S01]  /*0d30*/  UMOV UR4, 0x40 ;  /* 0x0000004000047882 */ /* 0x000fe20000000000 */
[----:B------:R-:W-:Y:S01]  /*0d40*/  UVIRTCOUNT.DEALLOC.SMPOOL 0x80 ;  /* 0x000000800000784c */ /* 0x000fe20000000000 */
[----:B------:R-:W-:-:S09]  /*0d50*/  ULEA UR4, UR6, UR4, 0x18 ;  /* 0x0000000406047291 */ /* 0x000fd2000f8ec0ff */
[----:B------:R0:W-:Y:S03]  /*0d60*/  @P0 STS.U8 [UR4], R2 ;  /* 0x00000002ff000988 */ /* 0x0001e60008000004 */
.L_x_5:
[----:B------:R-:W-:Y:S01]  /*0d70*/  STTM.x64 tmem[UR10], RZ ;  /* 0x000000ff000079ed */ /* 0x000fe2000834000a */
[----:B------:R-:W-:Y:S01]  /*0d80*/  STTM.x64 tmem[UR10+0x40], RZ ;  /* 0x000040ff000079ed */ /* 0x000fe2000834000a */
[----:B------:R-:W-:Y:S01]  /*0d90*/  STTM.x64 tmem[UR10+0x80], RZ ;  /* 0x000080ff000079ed */ /* 0x000fe2000834000a */
[----:B------:R-:W-:Y:S01]  /*0da0*/  STTM.x64 tmem[UR10+0xc0], RZ ;  /* 0x0000c0ff000079ed */ /* 0x000fe2000834000a */
[----:B------:R-:W1:Y:S02]  /*0db0*/  FENCE.VIEW.ASYNC.T ;  /* 0x00000000000073c6 */ /* 0x000e640000000200 */
[----:B-1----:R-:W-:Y:S01]  /*0dc0*/  VOTEU.ALL UP1, P1 ;  /* 0x0000000000ff7886 */ /* 0x002fe20000820000 */
[----:B------:R-:W-:Y:S01]  /*0dd0*/  VOTEU.ALL UP2, P1 ;  /* 0x0000000000ff7886 */ /* 0x000fe20000840000 */
[----:B------:R-:W-:Y:S01]  /*0de0*/  ISETP.GE.U32.AND P0, PT, R3, 0x7fffff80, PT ;  /* 0x7fffff800300780c */ /* 0x000fe20003f06070 */
[----:B------:R-:W1:Y:S01]  /*0df0*/  LDCU.64 UR20, c[0x0][0x358] ;  /* 0x00006b00ff1477ac */ /* 0x000e620008000a00 */
[----:B------:R-:W-:Y:S01]  /*0e00*/  IMAD R3, R4, UR18, RZ ;  /* 0x0000001204037c24 */ /* 0x000fe2000f8e02ff */
[----:B------:R-:W-:-:S04]  /*0e10*/  @!UP1 UIADD3 UR16, UPT, UPT, -UR5, 0x100000, URZ ;  /* 0x0010000005109890 */ /* 0x000fc8000fffe1ff */
[----:B------:R-:W-:Y:S02]  /*0e20*/  @!UP1 USHF.L.U32 UR17, UR16, 0xb, URZ ;  /* 0x0000000b10119899 */ /* 0x000fe400080006ff */
[----:B------:R-:W-:Y:S01]  /*0e30*/  @!UP1 USHF.L.U32 UR16, UR16, 0x1, URZ ;  /* 0x0000000110109899 */ /* 0x000fe200080006ff */
[----:B------:R-:W-:Y:S01]  /*0e40*/  BAR.SYNC.DEFER_BLOCKING 0x0 ;  /* 0x0000000000007b1d */ /* 0x000fe20000010000 */
[C---:B------:R-:W-:Y:S01]  /*0e50*/  IMAD.SHL.U32 R112, R12.reuse, 0x8, RZ ;  /* 0x000000080c707824 */ /* 0x040fe200078e00ff */
[----:B------:R-:W-:Y:S01]  /*0e60*/  ISETP.GE.U32.AND P3, PT, R5, 0x7fffff78, PT ;  /* 0x7fffff780500780c */ /* 0x000fe20003f66070 */
[----:B------:R-:W-:Y:S01]  /*0e70*/  IMAD.SHL.U32 R4, R12, 0x10, RZ ;  /* 0x000000100c047824 */ /* 0x000fe200078e00ff */
[----:B0-----:R-:W-:Y:S01]  /*0e80*/  IADD3 R2, P6, PT, R3, UR12, RZ ;  /* 0x0000000c03027c10 */ /* 0x001fe2000ffde0ff */
[----:B------:R-:W-:Y:S01]  /*0e90*/  VIADD R5, R69, 0xffffffe7 ;  /* 0xffffffe745057836 */ /* 0x000fe20000000000 */
[----:B------:R-:W-:Y:S01]  /*0ea0*/  PRMT R72, RZ, 0x7610, R72 ;  /* 0x00007610ff487816 */ /* 0x000fe20000000048 */
[----:B------:R-:W0:Y:S01]  /*0eb0*/  LDCU UR6, c[0x0][0x3b0] ;  /* 0x00007600ff0677ac */ /* 0x000e220008000800 */
[----:B------:R-:W-:Y:S01]  /*0ec0*/  LEA.HI.X.SX32 R3, R3, UR13, 0x1, P6 ;  /* 0x0000000d03037c11 */ /* 0x000fe2000b0f0eff */
[----:B------:R-:W-:Y:S01]  /*0ed0*/  STL [R1+0xa10], R19 ;  /* 0x000a101301007387 */ /* 0x000fe20000100800 */
[----:B------:R-:W-:Y:S01]  /*0ee0*/  ISETP.GE.U32.AND P4, PT, R6, 0x7fffff70, PT ;  /* 0x7fffff700600780c */ /* 0x000fe20003f86070 */
[----:B------:R-:W2:Y:S01]  /*0ef0*/  LDCU UR4, c[0x0][0x3b0] ;  /* 0x00007600ff0477ac */ /* 0x000ea20008000800 */
[----:B------:R-:W-:-:S02]  /*0f00*/  PRMT R74, RZ, 0x7610, R74 ;  /* 0x00007610ff4a7816 */ /* 0x000fc4000000004a */
[----:B------:R-:W-:Y:S01]  /*0f10*/  PRMT R73, RZ, 0x7610, R73 ;  /* 0x00007610ff497816 */ /* 0x000fe20000000049 */
[----:B------:R-:W3:Y:S01]  /*0f20*/  LDCU UR12, c[0x0][0x3b0] ;  /* 0x00007600ff0c77ac */ /* 0x000ee20008000800 */
[----:B------:R-:W-:Y:S02]  /*0f30*/  PRMT R75, RZ, 0x7610, R75 ;  /* 0x00007610ff4b7816 */ /* 0x000fe4000000004b */
[----:B------:R-:W-:Y:S01]  /*0f40*/  PRMT R77, RZ, 0x7610, R77 ;  /* 0x00007610ff4d7816 */ /* 0x000fe2000000004d */
[----:B------:R-:W4:Y:S01]  /*0f50*/  LDCU UR13, c[0x0][0x3b0] ;  /* 0x00007600ff0d77ac */ /* 0x000f220008000800 */
[----:B------:R-:W-:Y:S02]  /*0f60*/  PRMT R76, RZ, 0x7610, R76 ;  /* 0x00007610ff4c7816 */ /* 0x000fe4000000004c */
[----:B------:R-:W-:Y:S01]  /*0f70*/  PRMT R79, RZ, 0x7610, R79 ;  /* 0x00007610ff4f7816 */ /* 0x000fe2000000004f */
[----:B------:R-:W0:Y:S01]  /*0f80*/  LDCU UR18, c[0x0][0x3b0] ;  /* 0x00007600ff1277ac */ /* 0x000e220008000800 */
[----:B------:R-:W0:Y:S02]  /*0f90*/  FENCE.VIEW.ASYNC.S ;  /* 0x00000000000073c6 */ /* 0x000e240000000000 */
[----:B0-----:R0:W0:Y:S02]  /*0fa0*/  @!UP2 SYNCS.EXCH.64 URZ, [UR11], UR16 ;  /* 0x000000100bffa5b2 */ /* 0x0010240008000100 */
[----:B0-----:R-:W-:Y:S01]  /*0fb0*/  BAR.SYNC.DEFER_BLOCKING 0x0 ;  /* 0x0000000000007b1d */ /* 0x001fe20000010000 */
[----:B------:R-:W-:-:S04]  /*0fc0*/  IADD3 R116, P6, PT, R112, R2, RZ ;  /* 0x0000000270747210 */ /* 0x000fc80007fde0ff */
[-C--:B------:R-:W-:Y:S01]  /*0fd0*/  LEA.HI.X.SX32 R112, R112, R3.reuse, 0x1, P6 ;  /* 0x0000000370707211 */ /* 0x080fe200030f0eff */
[----:B------:R-:W0:Y:S01]  /*0fe0*/  LDCU UR19, c[0x0][0x3b0] ;  /* 0x00007600ff1377ac */ /* 0x000e220008000800 */
[C---:B------:R-:W-:Y:S01]  /*0ff0*/  IADD3 R7, P6, PT, R4.reuse, R2, RZ ;  /* 0x0000000204077210 */ /* 0x040fe20007fde0ff */
[----:B------:R0:W-:Y:S02]  /*1000*/  STL [R1+0xa0c], R18 ;  /* 0x000a0c1201007387 */ /* 0x0001e40000100800 */
[----:B------:R-:W-:Y:S01]  /*1010*/  @!P3 IMAD.MOV.U32 R117, RZ, RZ, R112 ;  /* 0x000000ffff75b224 */ /* 0x000fe200078e0070 */
[----:B------:R-:W-:Y:S01]  /*1020*/  LEA.HI.X.SX32 R8, R4, R3, 0x1, P6 ;  /* 0x0000000304087211 */ /* 0x000fe200030f0eff */
[----:B------:R-:W-:Y:S01]  /*1030*/  @!P4 IMAD.MOV.U32 R4, RZ, RZ, R7 ;  /* 0x000000ffff04c224 */ /* 0x000fe200078e0007 */
[----:B------:R-:W-:Y:S01]  /*1040*/  STL [R1+0xa08], R20 ;  /* 0x000a081401007387 */ /* 0x000fe20000100800 */
[----:B------:R-:W-:Y:S01]  /*1050*/  IMAD R6, R12, 0x18, RZ ;  /* 0x000000180c067824 */ /* 0x000fe200078e02ff */
[----:B------:R-:W-:Y:S01]  /*1060*/  PRMT R78, RZ, 0x7610, R78 ;  /* 0x00007610ff4e7816 */ /* 0x000fe2000000004e */
[----:B------:R-:W0:Y:S01]  /*1070*/  LDCU UR16, c[0x0][0x3b0] ;  /* 0x00007600ff1077ac */ /* 0x000e220008000800 */
[----:B------:R-:W-:Y:S01]  /*1080*/  STL [R1+0xa04], R28 ;  /* 0x000a041c01007387 */ /* 0x000fe20000100800 */
[----:B------:R-:W-:-:S02]  /*1090*/  PRMT R81, RZ, 0x7610, R81 ;  /* 0x00007610ff517816 */ /* 0x000fc40000000051 */
[----:B------:R-:W-:Y:S01]  /*10a0*/  PRMT R80, RZ, 0x7610, R80 ;  /* 0x00007610ff507816 */ /* 0x000fe20000000050 */
[----:B------:R-:W-:Y:S01]  /*10b0*/  STL [R1+0xa00], R92 ;  /* 0x000a005c01007387 */ /* 0x000fe20000100800 */
[----:B------:R-:W-:Y:S01]  /*10c0*/  PRMT R125, RZ, 0x7610, R125 ;  /* 0x00007610ff7d7816 */ /* 0x000fe2000000007d */
[----:B------:R-:W2:Y:S02]  /*10d0*/  LDCU UR17, c[0x0][0x3b0] ;  /* 0x00007600ff1177ac */ /* 0x000ea40008000800 */
[----:B-1----:R-:W2:Y:S01]  /*10e0*/  @!P0 LDG.E.U8 R72, desc[UR20][R2.64] ;  /* 0x0000001402488981 */ /* 0x002ea2000c1e1100 */
[----:B------:R-:W-:Y:S01]  /*10f0*/  ISETP.GE.U32.AND P0, PT, R5, 0x7fffff68, PT ;  /* 0x7fffff680500780c */ /* 0x000fe20003f06070 */
[----:B------:R-:W-:Y:S01]  /*1100*/  VIADD R5, R69, 0xffffffdf ;  /* 0xffffffdf45057836 */ /* 0x000fe20000000000 */
[----:B------:R-:W-:Y:S01]  /*1110*/  PRMT R124, RZ, 0x7610, R124 ;  /* 0x00007610ff7c7816 */ /* 0x000fe2000000007c */
[----:B------:R-:W3:Y:S01]  /*1120*/  @!P3 LDG.E.U8 R74, desc[UR20][R116.64] ;  /* 0x00000014744ab981 */ /* 0x000ee2000c1e1100 */
[----:B------:R-:W-:Y:S01]  /*1130*/  PRMT R123, RZ, 0x7610, R123 ;  /* 0x00007610ff7b7816 */ /* 0x000fe2000000007b */
[----:B------:R-:W1:Y:S01]  /*1140*/  LDCU UR22, c[0x0][0x3b0] ;  /* 0x00007600ff1677ac */ /* 0x000e620008000800 */
[----:B------:R-:W-:Y:S01]  /*1150*/  ISETP.GE.U32.AND P3, PT, R5, 0x7fffff60, PT ;  /* 0x7fffff600500780c */ /* 0x000fe20003f66070 */
[----:B------:R-:W-:Y:S01]  /*1160*/  @!P4 IMAD.MOV.U32 R5, RZ, RZ, R8 ;  /* 0x000000ffff05c224 */ /* 0x000fe200078e0008 */
[C---:B------:R-:W-:Y:S01]  /*1170*/  IADD3 R120, P6, PT, R6.reuse, R2, RZ ;  /* 0x0000000206787210 */ /* 0x040fe20007fde0ff */
[----:B------:R-:W-:Y:S01]  /*1180*/  STL [R1+0x9fc], R13 ;  /* 0x0009fc0d01007387 */ /* 0x000fe20000100800 */
[----:B------:R-:W-:Y:S01]  /*1190*/  PRMT R11, RZ, 0x7610, R11 ;  /* 0x00007610ff0b7816 */ /* 0x000fe2000000000b */
[----:B------:R-:W1:Y:S02]  /*11a0*/  LDCU UR23, c[0x0][0x3b0] ;  /* 0x00007600ff1777ac */ /* 0x000e640008000800 */
[----:B------:R4:W3:Y:S01]  /*11b0*/  @!P4 LDG.E.U8 R73, desc[UR20][R4.64] ;  /* 0x000000140449c981 */ /* 0x0008e2000c1e1100 */
[----:B0-----:R-:W-:Y:S01]  /*11c0*/  LEA.HI.X.SX32 R18, R6, R3, 0x1, P6 ;  /* 0x0000000306127211 */ /* 0x001fe200030f0eff */
[----:B------:R-:W0:Y:S02]  /*11d0*/  LDCU UR24, c[0x0][0x3b0] ;  /* 0x00007600ff1877ac */ /* 0x000e240008000800 */
[----:B------:R-:W-:Y:S01]  /*11e0*/  STL [R1+0x9f8], R9 ;  /* 0x0009f80901007387 */ /* 0x000fe20000100800 */
[----:B------:R-:W-:Y:S01]  /*11f0*/  PRMT R22, RZ, 0x7610, R22 ;  /* 0x00007610ff167816 */ /* 0x000fe20000000016 */
[----:B------:R-:W0:Y:S02]  /*1200*/  LDCU UR25, c[0x0][0x3b0] ;  /* 0x00007600ff1977ac */ /* 0x000e240008000800 */
[----:B------:R-:W-:Y:S01]  /*1210*/  STL [R1+0x9b8], R122 ;  /* 0x0009b87a01007387 */ /* 0x000fe20000100800 */
[----:B----4-:R-:W-:Y:S01]  /*1220*/  @!P0 IMAD.MOV.U32 R4, RZ, RZ, R120 ;  /* 0x000000ffff048224 */ /* 0x010fe200078e0078 */
[----:B------:R-:W-:Y:S01]  /*1230*/  PRMT R23, RZ, 0x7610, R23 ;  /* 0x00007610ff177816 */ /* 0x000fe20000000017 */
[----:B------:R-:W-:Y:S01]  /*1240*/  @!P0 IMAD.MOV.U32 R5, RZ, RZ, R18 ;  /* 0x000000ffff058224 */ /* 0x000fe200078e0012 */
[----:B------:R-:W-:Y:S01]  /*1250*/  STL [R1+0x9b4], R119 ;  /* 0x0009b47701007387 */ /* 0x000fe20000100800 */
[----:B------:R-:W-:Y:S01]  /*1260*/  PRMT R14, RZ, 0x7610, R14 ;  /* 0x00007610ff0e7816 */ /* 0x000fe2000000000e */
[----:B------:R-:W4:Y:S02]  /*1270*/  LDCU UR26, c[0x0][0x3b0] ;  /* 0x00007600ff1a77ac */ /* 0x000f240008000800 */
[----:B------:R0:W4:Y:S01]  /*1280*/  @!P0 LDG.E.U8 R75, desc[UR20][R4.64] ;  /* 0x00000014044b8981 */ /* 0x000122000c1e1100 */
[----:B------:R-:W-:Y:S01]  /*1290*/  PRMT R118, RZ, 0x7610, R118 ;  /* 0x00007610ff767816 */ /* 0x000fe20000000076 */
[----:B------:R-:W0:Y:S02]  /*12a0*/  LDCU UR27, c[0x0][0x3b0] ;  /* 0x00007600ff1b77ac */ /* 0x000e240008000800 */
[----:B------:R-:W-:Y:S01]  /*12b0*/  STL [R1+0x9b0], R114 ;  /* 0x0009b07201007387 */ /* 0x000fe20000100800 */
        /* <DEDUP_REMOVED lines=14> */
[----:B------:R-:W-:Y:S04]  /*13a0*/  STL [R1+0x99c], R107 ;  /* 0x00099c6b01007387 */ /* 0x000fe80000100800 */
        /* <DEDUP_REMOVED lines=12> */
[----:B------:R-:W-:Y:S01]  /*1470*/  STL [R1+0x968], R82 ;  /* 0x0009685201007387 */ /* 0x000fe20000100800 */
[----:B------:R-:W-:-:S03]  /*1480*/  VIADD R6, R69, 0xffffffcf ;  /* 0xffffffcf45067836 */ /* 0x000fc60000000000 */
[----:B------:R-:W-:Y:S02]  /*1490*/  STL [R1+0x890], R0 ;  /* 0x0008900001007387 */ /* 0x000fe40000100800 */
[----:B------:R-:W-:Y:S01]  /*14a0*/  ISETP.GE.U32.AND P0, PT, R6, 0x7fffff50, PT ;  /* 0x7fffff500600780c */ /* 0x000fe20003f06070 */
[C---:B------:R-:W-:Y:S01]  /*14b0*/  IMAD R6, R12.reuse, 0x28, RZ ;  /* 0x000000280c067824 */ /* 0x040fe200078e02ff */
[----:B--2---:R-:W-:Y:S04]  /*14c0*/  STL [R1+0x9bc], R72 ;  /* 0x0009bc4801007387 */ /* 0x004fe80000100800 */
[----:B------:R2:W-:Y:S04]  /*14d0*/  STL [R1+0xd8], R7 ;  /* 0x0000d80701007387 */ /* 0x0005e80000100800 */
[----:B------:R-:W-:Y:S04]  /*14e0*/  STL [R1+0x894], R112 ;  /* 0x0008947001007387 */ /* 0x000fe80000100800 */
[----:B------:R0:W-:Y:S01]  /*14f0*/  STL [R1+0xd4], R8 ;  /* 0x0000d40801007387 */ /* 0x0001e20000100800 */
[----:B--2---:R-:W-:-:S03]  /*1500*/  IMAD.SHL.U32 R7, R12, 0x20, RZ ;  /* 0x000000200c077824 */ /* 0x004fc600078e00ff */
[----:B---3--:R-:W-:Y:S02]  /*1510*/  STL [R1+0x9c4], R74 ;  /* 0x0009c44a01007387 */ /* 0x008fe40000100800 */
[----:B------:R-:W-:Y:S01]  /*1520*/  IADD3 R19, P6, PT, R7, R2, RZ ;  /* 0x0000000207137210 */ /* 0x000fe20007fde0ff */
[----:B0-----:R-:W-:Y:S01]  /*1530*/  VIADD R8, R69, 0xffffffd7 ;  /* 0xffffffd745087836 */ /* 0x001fe20000000000 */
[----:B------:R-:W-:Y:S04]  /*1540*/  STL [R1+0x9c0], R117 ;  /* 0x0009c07501007387 */ /* 0x000fe80000100800 */
[----:B------:R-:W-:Y:S01]  /*1550*/  STL [R1+0x898], R116 ;  /* 0x0008987401007387 */ /* 0x000fe20000100800 */
[----:B------:R-:W-:-:S03]  /*1560*/  ISETP.GE.U32.AND P4, PT, R8, 0x7fffff58, PT ;  /* 0x7fffff580800780c */ /* 0x000fc60003f86070 */
[----:B------:R-:W-:Y:S04]  /*1570*/  STL [R1+0x9c8], R73 ;  /* 0x0009c84901007387 */ /* 0x000fe80000100800 */
[----:B------:R0:W-:Y:S04]  /*1580*/  STL [R1+0x118], R120 ;  /* 0x0001187801007387 */ /* 0x0001e80000100800 */
[----:B------:R2:W-:Y:S01]  /*1590*/  STL [R1+0x114], R18 ;  /* 0x0001141201007387 */ /* 0x0005e20000100800 */
[----:B------:R-:W-:Y:S01]  /*15a0*/  @!P3 IMAD.MOV.U32 R4, RZ, RZ, R19 ;  /* 0x000000ffff04b224 */ /* 0x000fe200078e0013 */
[----:B0-----:R-:W-:-:S02]  /*15b0*/  LEA.HI.X.SX32 R120, R7, R3, 0x1, P6 ;  /* 0x0000000307787211 */ /* 0x001fc400030f0eff */
[----:B--2---:R-:W-:-:S03]  /*15c0*/  IADD3 R18, P6, PT, R6, R2, RZ ;  /* 0x0000000206127210 */ /* 0x004fc60007fde0ff */
[----:B------:R-:W-:Y:S01]  /*15d0*/  @!P3 IMAD.MOV.U32 R5, RZ, RZ, R120 ;  /* 0x000000ffff05b224 */ /* 0x000fe200078e0078 */
[----:B------:R-:W-:Y:S01]  /*15e0*/  LEA.HI.X.SX32 R121, R6, R3, 0x1, P6 ;  /* 0x0000000306797211 */ /* 0x000fe200030f0eff */
[----:B------:R-:W-:-:S03]  /*15f0*/  IMAD R7, R12, 0x30, RZ ;  /* 0x000000300c077824 */ /* 0x000fc600078e02ff */
[----:B------:R0:W2:Y:S04]  /*1600*/  @!P3 LDG.E.U8 R77, desc[UR20][R4.64] ;  /* 0x00000014044db981 */ /* 0x0000a8000c1e1100 */
[----:B----4-:R-:W-:Y:S01]  /*1610*/  STL [R1+0x9cc], R75 ;  /* 0x0009cc4b01007387 */ /* 0x010fe20000100800 */
[----:B0-----:R-:W-:Y:S02]  /*1620*/  @!P4 IMAD.MOV.U32 R4, RZ, RZ, R18 ;  /* 0x000000ffff04c224 */ /* 0x001fe400078e0012 */
[----:B------:R-:W-:Y:S01]  /*1630*/  @!P4 IMAD.MOV.U32 R5, RZ, RZ, R121 ;  /* 0x000000ffff05c224 */ /* 0x000fe200078e0079 */
[----:B------:R0:W-:Y:S04]  /*1640*/  STL [R1+0x558], R19 ;  /* 0x0005581301007387 */ /* 0x0001e80000100800 */
[----:B------:R3:W4:Y:S01]  /*1650*/  @!P4 LDG.E.U8 R76, desc[UR20][R4.64] ;  /* 0x00000014044cc981 */ /* 0x000722000c1e1100 */
[----:B0-----:R-:W-:-:S03]  /*1660*/  IADD3 R19, P6, PT, R7, R2, RZ ;  /* 0x0000000207137210 */ /* 0x001fc60007fde0ff */
[----:B------:R0:W-:Y:S02]  /*1670*/  STL [R1+0x554], R120 ;  /* 0x0005547801007387 */ /* 0x0001e40000100800 */
[----:B---3--:R-:W-:Y:S01]  /*1680*/  @!P0 IMAD.MOV.U32 R4, RZ, RZ, R19 ;  /* 0x000000ffff048224 */ /* 0x008fe200078e0013 */
[----:B0-----:R-:W-:-:S05]  /*1690*/  LEA.HI.X.SX32 R120, R7, R3, 0x1, P6 ;  /* 0x0000000307787211 */ /* 0x001fca00030f0eff */
[----:B------:R-:W-:-:S05]  /*16a0*/  @!P0 IMAD.MOV.U32 R5, RZ, RZ, R120 ;  /* 0x000000ffff058224 */ /* 0x000fca00078e0078 */
[----:B------:R0:W3:Y:S01]  /*16b0*/  @!P0 LDG.E.U8 R79, desc[UR20][R4.64] ;  /* 0x00000014044f8981 */ /* 0x0000e2000c1e1100 */
[----:B------:R-:W-:Y:S02]  /*16c0*/  VIADD R8, R69, 0xffffffc7 ;  /* 0xffffffc745087836 */ /* 0x000fe40000000000 */
[----:B------:R-:W-:-:S03]  /*16d0*/  IMAD R6, R12, 0x38, RZ ;  /* 0x000000380c067824 */ /* 0x000fc600078e02ff */
[----:B------:R-:W-:Y:S01]  /*16e0*/  ISETP.GE.U32.AND P3, PT, R8, 0x7fffff48, PT ;  /* 0x7fffff480800780c */ /* 0x000fe20003f66070 */
[----:B------:R-:W-:Y:S02]  /*16f0*/  VIADD R8, R69, 0xffffffbf ;  /* 0xffffffbf45087836 */ /* 0x000fe40000000000 */
[----:B------:R-:W-:-:S03]  /*1700*/  IMAD.SHL.U32 R7, R12, 0x40, RZ ;  /* 0x000000400c077824 */ /* 0x000fc600078e00ff */
[----:B------:R-:W-:Y:S01]  /*1710*/  ISETP.GE.U32.AND P4, PT, R8, 0x7fffff40, PT ;  /* 0x7fffff400800780c */ /* 0x000fe20003f86070 */
[----:B------:R-:W-:-:S05]  /*1720*/  VIADD R8, R69, 0xffffffb7 ;  /* 0xffffffb745087836 */ /* 0x000fca0000000000 */
[----:B------:R-:W-:Y:S01]  /*1730*/  ISETP.GE.U32.AND P0, PT, R8, 0x7fffff38, PT ;  /* 0x7fffff380800780c */ /* 0x000fe20003f06070 */
[----:B--2---:R-:W-:Y:S04]  /*1740*/  STL [R1+0x9d0], R77 ;  /* 0x0009d04d01007387 */ /* 0x004fe80000100800 */
[----:B------:R2:W-:Y:S04]  /*1750*/  STL [R1+0x598], R18 ;  /* 0x0005981201007387 */ /* 0x0005e80000100800 */
[----:B------:R-:W-:Y:S04]  /*1760*/  STL [R1+0x594], R121 ;  /* 0x0005947901007387 */ /* 0x000fe80000100800 */
[----:B------:R-:W-:Y:S01]  /*1770*/  STL [R1+0x5d8], R19 ;  /* 0x0005d81301007387 */ /* 0x000fe20000100800 */
[----:B--2---:R-:W-:-:S03]  /*1780*/  IADD3 R18, P6, PT, R6, R2, RZ ;  /* 0x0000000206127210 */ /* 0x004fc60007fde0ff */
[----:B----4-:R-:W-:Y:S04]  /*1790*/  STL [R1+0x9d4], R76 ;  /* 0x0009d44c01007387 */ /* 0x010fe80000100800 */
[----:B------:R2:W-:Y:S01]  /*17a0*/  STL [R1+0x5d4], R120 ;  /* 0x0005d47801007387 */ /* 0x0005e20000100800 */
[----:B0-----:R-:W-:Y:S01]  /*17b0*/  @!P3 IMAD.MOV.U32 R4, RZ, RZ, R18 ;  /* 0x000000ffff04b224 */ /* 0x001fe200078e0012 */
[----:B--2---:R-:W-:Y:S01]  /*17c0*/  LEA.HI.X.SX32 R120, R6, R3, 0x1, P6 ;  /* 0x0000000306787211 */ /* 0x004fe200030f0eff */
[----:B------:R-:W-:-:S04]  /*17d0*/  VIADD R6, R69, 0xffffffaf ;  /* 0xffffffaf45067836 */ /* 0x000fc80000000000 */
[----:B------:R-:W-:Y:S01]  /*17e0*/  @!P3 IMAD.MOV.U32 R5, RZ, RZ, R120 ;  /* 0x000000ffff05b224 */ /* 0x000fe200078e0078 */
[----:B------:R-:W-:-:S04]  /*17f0*/  IADD3 R19, P6, PT, R7, R2, RZ ;  /* 0x0000000207137210 */ /* 0x000fc80007fde0ff */
[----:B------:R0:W2:Y:S01]  /*1800*/  @!P3 LDG.E.U8 R78, desc[UR20][R4.64] ;  /* 0x00000014044eb981 */ /* 0x0000a2000c1e1100 */
[----:B------:R-:W-:Y:S01]  /*1810*/  ISETP.GE.U32.AND P3, PT, R6, 0x7fffff30, PT ;  /* 0x7fffff300600780c */ /* 0x000fe20003f66070 */
[----:B------:R-:W-:Y:S02]  /*1820*/  IMAD R6, R12, 0x48, RZ ;  /* 0x000000480c067824 */ /* 0x000fe400078e02ff */
[----:B---3--:R-:W-:Y:S04]  /*1830*/  STL [R1+0x9d8], R79 ;  /* 0x0009d84f01007387 */ /* 0x008fe80000100800 */
[----:B------:R-:W-:Y:S04]  /*1840*/  STL [R1+0x618], R18 ;  /* 0x0006181201007387 */ /* 0x000fe80000100800 */
[----:B------:R3:W-:Y:S01]  /*1850*/  STL [R1+0x614], R120 ;  /* 0x0006147801007387 */ /* 0x0007e20000100800 */
[----:B0-----:R-:W-:Y:S01]  /*1860*/  @!P4 IMAD.MOV.U32 R4, RZ, RZ, R19 ;  /* 0x000000ffff04c224 */ /* 0x001fe200078e0013 */
[----:B---3--:R-:W-:-:S02]  /*1870*/  LEA.HI.X.SX32 R120, R7, R3, 0x1, P6 ;  /* 0x0000000307787211 */ /* 0x008fc400030f0eff */
[----:B------:R-:W-:-:S03]  /*1880*/  IADD3 R18, P6, PT, R6, R2, RZ ;  /* 0x0000000206127210 */ /* 0x000fc60007fde0ff */
[----:B------:R-:W-:Y:S01]  /*1890*/  @!P4 IMAD.MOV.U32 R5, RZ, RZ, R120 ;  /* 0x000000ffff05c224 */ /* 0x000fe200078e0078 */
[----:B------:R-:W-:-:S04]  /*18a0*/  LEA.HI.X.SX32 R121, R6, R3, 0x1, P6 ;  /* 0x0000000306797211 */ /* 0x000fc800030f0eff */
[----:B------:R0:W3:Y:S02]  /*18b0*/  @!P4 LDG.E.U8 R81, desc[UR20][R4.64] ;  /* 0x000000140451c981 */ /* 0x0000e4000c1e1100 */
[----:B0-----:R-:W-:Y:S02]  /*18c0*/  @!P0 IMAD.MOV.U32 R4, RZ, RZ, R18 ;  /* 0x000000ffff048224 */ /* 0x001fe400078e0012 */
[----:B------:R-:W-:-:S05]  /*18d0*/  @!P0 IMAD.MOV.U32 R5, RZ, RZ, R121 ;  /* 0x000000ffff058224 */ /* 0x000fca00078e0079 */
[----:B------:R0:W4:Y:S01]  /*18e0*/  @!P0 LDG.E.U8 R80, desc[UR20][R4.64] ;  /* 0x0000001404508981 */ /* 0x000122000c1e1100 */
[C---:B------:R-:W-:Y:S02]  /*18f0*/  IMAD R7, R12.reuse, 0x50, RZ ;  /* 0x000000500c077824 */ /* 0x040fe400078e02ff */
[----:B------:R-:W-:Y:S02]  /*1900*/  VIADD R8, R69, 0xffffffa7 ;  /* 0xffffffa745087836 */ /* 0x000fe40000000000 */
[----:B------:R-:W-:-:S03]  /*1910*/  IMAD R6, R12, 0x58, RZ ;  /* 0x000000580c067824 */ /* 0x000fc600078e02ff */
[----:B------:R-:W-:Y:S02]  /*1920*/  ISETP.GE.U32.AND P4, PT, R8, 0x7fffff28, PT ;  /* 0x7fffff280800780c */ /* 0x000fe40003f86070 */
[----:B------:R-:W-:Y:S01]  /*1930*/  PRMT R74, RZ, 0x7610, R74 ;  /* 0x00007610ff4a7816 */ /* 0x000fe2000000004a */
[----:B------:R-:W-:Y:S01]  /*1940*/  VIADD R8, R69, 0xffffff9f ;  /* 0xffffff9f45087836 */ /* 0x000fe20000000000 */
[----:B------:R-:W-:-:S04]  /*1950*/  PRMT R85, RZ, 0x7610, R85 ;  /* 0x00007610ff557816 */ /* 0x000fc80000000055 */
[----:B------:R-:W-:Y:S01]  /*1960*/  ISETP.GE.U32.AND P0, PT, R8, 0x7fffff20, PT ;  /* 0x7fffff200800780c */ /* 0x000fe20003f06070 */
[----:B------:R-:W-:Y:S01]  /*1970*/  VIADD R8, R69, 0xffffff97 ;  /* 0xffffff9745087836 */ /* 0x000fe20000000000 */
[----:B------:R-:W-:Y:S02]  /*1980*/  PRMT R73, RZ, 0x7610, R73 ;  /* 0x00007610ff497816 */ /* 0x000fe40000000049 */
[----:B------:R-:W-:Y:S02]  /*1990*/  PRMT R75, RZ, 0x7610, R75 ;  /* 0x00007610ff4b7816 */ /* 0x000fe4000000004b */
[----:B------:R-:W-:Y:S02]  /*19a0*/  PRMT R88, RZ, 0x7610, R88 ;  /* 0x00007610ff587816 */ /* 0x000fe40000000058 */
[----:B------:R-:W-:Y:S02]  /*19b0*/  PRMT R72, RZ, 0x7610, R72 ;  /* 0x00007610ff487816 */ /* 0x000fe40000000048 */
[----:B------:R-:W-:-:S02]  /*19c0*/  PRMT R82, RZ, 0x7610, R82 ;  /* 0x00007610ff527816 */ /* 0x000fc40000000052 */
[----:B------:R-:W-:Y:S02]  /*19d0*/  PRMT R89, RZ, 0x7610, R89 ;  /* 0x00007610ff597816 */ /* 0x000fe40000000059 */
[----:B------:R-:W-:Y:S02]  /*19e0*/  PRMT R28, RZ, 0x7610, R28 ;  /* 0x00007610ff1c7816 */ /* 0x000fe4000000001c */
[----:B------:R-:W-:Y:S01]  /*19f0*/  PRMT R20, RZ, 0x7610, R20 ;  /* 0x00007610ff147816 */ /* 0x000fe20000000014 */
[----:B--2---:R-:W-:Y:S04]  /*1a00*/  STL [R1+0x9dc], R78 ;  /* 0x0009dc4e01007387 */ /* 0x004fe80000100800 */
[----:B------:R2:W-:Y:S04]  /*1a10*/  STL [R1+0x658], R19 ;  /* 0x0006581301007387 */ /* 0x0005e80000100800 */
[----:B------:R0:W-:Y:S01]  /*1a20*/  STL [R1+0x654], R120 ;  /* 0x0006547801007387 */ /* 0x0001e20000100800 */
[----:B--2---:R-:W-:-:S04]  /*1a30*/  IADD3 R19, P6, PT, R7, R2, RZ ;  /* 0x0000000207137210 */ /* 0x004fc80007fde0ff */
[----:B0-----:R-:W-:Y:S01]  /*1a40*/  LEA.HI.X.SX32 R120, R7, R3, 0x1, P6 ;  /* 0x0000000307787211 */ /* 0x001fe200030f0eff */
[----:B------:R-:W-:-:S04]  /*1a50*/  @!P3 IMAD.MOV.U32 R4, RZ, RZ, R19 ;  /* 0x000000ffff04b224 */ /* 0x000fc800078e0013 */
[----:B------:R-:W-:Y:S01]  /*1a60*/  @!P3 IMAD.MOV.U32 R5, RZ, RZ, R120 ;  /* 0x000000ffff05b224 */ /* 0x000fe200078e0078 */
[----:B---3--:R-:W-:Y:S04]  /*1a70*/  STL [R1+0x9e0], R81 ;  /* 0x0009e05101007387 */ /* 0x008fe80000100800 */
[----:B------:R0:W-:Y:S04]  /*1a80*/  STL [R1+0x698], R18 ;  /* 0x0006981201007387 */ /* 0x0001e80000100800 */
[----:B------:R-:W-:Y:S04]  /*1a90*/  STL [R1+0x694], R121 ;  /* 0x0006947901007387 */ /* 0x000fe80000100800 */
[----:B------:R-:W-:Y:S01]  /*1aa0*/  STL [R1+0x6d8], R19 ;  /* 0x0006d81301007387 */ /* 0x000fe20000100800 */
[----:B0-----:R-:W-:Y:S01]  /*1ab0*/  IADD3 R18, P6, PT, R6, R2, RZ ;  /* 0x0000000206127210 */ /* 0x001fe20007fde0ff */
[----:B------:R-:W-:-:S02]  /*1ac0*/  IMAD R7, R12, 0x60, RZ ;  /* 0x000000600c077824 */ /* 0x000fc400078e02ff */
[----:B------:R0:W2:Y:S04]  /*1ad0*/  @!P3 LDG.E.U8 R74, desc[UR20][R4.64] ;  /* 0x00000014044ab981 */ /* 0x0000a8000c1e1100 */
[----:B----4-:R-:W-:Y:S04]  /*1ae0*/  STL [R1+0x9e4], R80 ;  /* 0x0009e45001007387 */ /* 0x010fe80000100800 */
[----:B------:R3:W-:Y:S01]  /*1af0*/  STL [R1+0x6d4], R120 ;  /* 0x0006d47801007387 */ /* 0x0007e20000100800 */
[----:B0-----:R-:W-:Y:S01]  /*1b00*/  @!P4 IMAD.MOV.U32 R4, RZ, RZ, R18 ;  /* 0x000000ffff04c224 */ /* 0x001fe200078e0012 */
[----:B---3--:R-:W-:Y:S01]  /*1b10*/  LEA.HI.X.SX32 R120, R6, R3, 0x1, P6 ;  /* 0x0000000306787211 */ /* 0x008fe200030f0eff */
[----:B------:R-:W-:-:S04]  /*1b20*/  VIADD R6, R69, 0xffffff8f ;  /* 0xffffff8f45067836 */ /* 0x000fc80000000000 */
[----:B------:R-:W-:Y:S01]  /*1b30*/  @!P4 IMAD.MOV.U32 R5, RZ, RZ, R120 ;  /* 0x000000ffff05c224 */ /* 0x000fe200078e0078 */
[----:B------:R-:W-:Y:S01]  /*1b40*/  IADD3 R19, P6, PT, R7, R2, RZ ;  /* 0x0000000207137210 */ /* 0x000fe20007fde0ff */
[----:B------:R-:W-:Y:S01]  /*1b50*/  STL [R1+0x718], R18 ;  /* 0x0007181201007387 */ /* 0x000fe20000100800 */
[----:B------:R-:W-:-:S03]  /*1b60*/  ISETP.GE.U32.AND P3, PT, R8, 0x7fffff18, PT ;  /* 0x7fffff180800780c */ /* 0x000fc60003f66070 */
[----:B------:R0:W3:Y:S01]  /*1b70*/  @!P4 LDG.E.U8 R85, desc[UR20][R4.64] ;  /* 0x000000140455c981 */ /* 0x0000e2000c1e1100 */
[----:B------:R-:W-:Y:S01]  /*1b80*/  ISETP.GE.U32.AND P4, PT, R6, 0x7fffff10, PT ;  /* 0x7fffff100600780c */ /* 0x000fe20003f86070 */
[C---:B------:R-:W-:Y:S02]  /*1b90*/  IMAD R6, R12.reuse, 0x68, RZ ;  /* 0x000000680c067824 */ /* 0x040fe400078e02ff */
[----:B------:R4:W-:Y:S01]  /*1ba0*/  STL [R1+0x714], R120 ;  /* 0x0007147801007387 */ /* 0x0009e20000100800 */
[----:B------:R-:W-:Y:S01]  /*1bb0*/  VIADD R8, R69, 0xffffff87 ;  /* 0xffffff8745087836 */ /* 0x000fe20000000000 */
[-C--:B----4-:R-:W-:Y:S01]  /*1bc0*/  LEA.HI.X.SX32 R120, R7, R3.reuse, 0x1, P6 ;  /* 0x0000000307787211 */ /* 0x090fe200030f0eff */
[----:B------:R-:W-:Y:S01]  /*1bd0*/  IMAD R7, R12, 0x70, RZ ;  /* 0x000000700c077824 */ /* 0x000fe200078e02ff */
[C---:B------:R-:W-:Y:S01]  /*1be0*/  IADD3 R18, P6, PT, R6.reuse, R2, RZ ;  /* 0x0000000206127210 */ /* 0x040fe20007fde0ff */
[----:B0-----:R-:W-:Y:S02]  /*1bf0*/  @!P0 IMAD.MOV.U32 R4, RZ, RZ, R19 ;  /* 0x000000ffff048224 */ /* 0x001fe400078e0013 */
[----:B------:R-:W-:Y:S01]  /*1c00*/  @!P0 IMAD.MOV.U32 R5, RZ, RZ, R120 ;  /* 0x000000ffff058224 */ /* 0x000fe200078e0078 */
[----:B------:R-:W-:Y:S01]  /*1c10*/  LEA.HI.X.SX32 R121, R6, R3, 0x1, P6 ;  /* 0x0000000306797211 */ /* 0x000fe200030f0eff */
[----:B------:R0:W-:Y:S01]  /*1c20*/  STL [R1+0x758], R19 ;  /* 0x0007581301007387 */ /* 0x0001e20000100800 */
[----:B------:R-:W-:-:S03]  /*1c30*/  IMAD R6, R12, 0x78, RZ ;  /* 0x000000780c067824 */ /* 0x000fc600078e02ff */
[----:B------:R4:W2:Y:S01]  /*1c40*/  @!P0 LDG.E.U8 R73, desc[UR20][R4.64] ;  /* 0x0000001404498981 */ /* 0x0008a2000c1e1100 */
[----:B------:R-:W-:Y:S01]  /*1c50*/  ISETP.GE.U32.AND P0, PT, R8, 0x7fffff08, PT ;  /* 0x7fffff080800780c */ /* 0x000fe20003f06070 */
[----:B------:R-:W-:Y:S01]  /*1c60*/  VIADD R8, R69, 0xfffffff6 ;  /* 0xfffffff645087836 */ /* 0x000fe20000000000 */
[C---:B0-----:R-:W-:Y:S01]  /*1c70*/  IADD3 R19, P6, PT, R7.reuse, R2, RZ ;  /* 0x0000000207137210 */ /* 0x041fe20007fde0ff */
[----:B------:R0:W-:Y:S01]  /*1c80*/  STL [R1+0x754], R120 ;  /* 0x0007547801007387 */ /* 0x0001e20000100800 */
[----:B----4-:R-:W-:Y:S02]  /*1c90*/  @!P3 IMAD.MOV.U32 R4, RZ, RZ, R18 ;  /* 0x000000ffff04b224 */ /* 0x010fe400078e0012 */
[----:B------:R-:W-:Y:S01]  /*1ca0*/  @!P3 IMAD.MOV.U32 R5, RZ, RZ, R121 ;  /* 0x000000ffff05b224 */ /* 0x000fe200078e0079 */
[----:B------:R4:W-:Y:S01]  /*1cb0*/  STL [R1+0x798], R18 ;  /* 0x0007981201007387 */ /* 0x0009e20000100800 */
[----:B0-----:R-:W-:-:S03]  /*1cc0*/  LEA.HI.X.SX32 R120, R7, R3, 0x1, P6 ;  /* 0x0000000307787211 */ /* 0x001fc600030f0eff */
[----:B------:R-:W-:Y:S04]  /*1cd0*/  STL [R1+0x794], R121 ;  /* 0x0007947901007387 */ /* 0x000fe80000100800 */
[----:B------:R0:W2:Y:S01]  /*1ce0*/  @!P3 LDG.E.U8 R75, desc[UR20][R4.64] ;  /* 0x00000014044bb981 */ /* 0x0000a2000c1e1100 */
[----:B----4-:R-:W-:Y:S02]  /*1cf0*/  IADD3 R18, P6, PT, R6, R2, RZ ;  /* 0x0000000206127210 */ /* 0x010fe40007fde0ff */
[----:B------:R-:W-:Y:S01]  /*1d00*/  ISETP.GE.U32.AND P3, PT, R8, 0x7fffff77, PT ;  /* 0x7fffff770800780c */ /* 0x000fe20003f66070 */
[----:B------:R-:W-:Y:S01]  /*1d10*/  STL [R1+0x7d8], R19 ;  /* 0x0007d81301007387 */ /* 0x000fe20000100800 */
[----:B------:R-:W-:-:S03]  /*1d20*/  LEA.HI.X.SX32 R8, R6, R3, 0x1, P6 ;  /* 0x0000000306087211 */ /* 0x000fc600030f0eff */
[----:B------:R4:W-:Y:S01]  /*1d30*/  STL [R1+0x7d4], R120 ;  /* 0x0007d47801007387 */ /* 0x0009e20000100800 */
[----:B0-----:R-:W-:Y:S02]  /*1d40*/  @!P4 IMAD.MOV.U32 R4, RZ, RZ, R19 ;  /* 0x000000ffff04c224 */ /* 0x001fe400078e0013 */
[----:B------:R-:W-:Y:S02]  /*1d50*/  @!P4 IMAD.MOV.U32 R5, RZ, RZ, R120 ;  /* 0x000000ffff05c224 */ /* 0x000fe400078e0078 */
[----:B------:R-:W-:-:S03]  /*1d60*/  VIADD R6, R69, 0xffffffe6 ;  /* 0xffffffe645067836 */ /* 0x000fc60000000000 */
[----:B------:R0:W2:Y:S01]  /*1d70*/  @!P4 LDG.E.U8 R88, desc[UR20][R4.64] ;  /* 0x000000140458c981 */ /* 0x0000a2000c1e1100 */
[----:B----4-:R-:W-:Y:S02]  /*1d80*/  IMAD R120, R12, 0x9, RZ ;  /* 0x000000090c787824 */ /* 0x010fe400078e02ff */
[----:B------:R-:W-:-:S03]  /*1d90*/  VIADD R7, R69, 0xffffffee ;  /* 0xffffffee45077836 */ /* 0x000fc60000000000 */
[C---:B------:R-:W-:Y:S01]  /*1da0*/  IADD3 R121, P6, PT, R120.reuse, R2, RZ ;  /* 0x0000000278797210 */ /* 0x040fe20007fde0ff */
[----:B0-----:R-:W-:Y:S02]  /*1db0*/  @!P0 IMAD.MOV.U32 R4, RZ, RZ, R18 ;  /* 0x000000ffff048224 */ /* 0x001fe400078e0012 */
[----:B------:R-:W-:Y:S01]  /*1dc0*/  @!P0 IMAD.MOV.U32 R5, RZ, RZ, R8 ;  /* 0x000000ffff058224 */ /* 0x000fe200078e0008 */
[----:B------:R-:W-:Y:S02]  /*1dd0*/  LEA.HI.X.SX32 R120, R120, R3, 0x1, P6 ;  /* 0x0000000378787211 */ /* 0x000fe400030f0eff */
[----:B------:R-:W-:Y:S02]  /*1de0*/  ISETP.GE.U32.AND P4, PT, R7, 0x7fffff6f, PT ;  /* 0x7fffff6f0700780c */ /* 0x000fe40003f86070 */
[----:B------:R0:W4:Y:S01]  /*1df0*/  @!P0 LDG.E.U8 R72, desc[UR20][R4.64] ;  /* 0x0000001404488981 */ /* 0x000122000c1e1100 */
[----:B------:R-:W-:Y:S01]  /*1e00*/  ISETP.GE.U32.AND P0, PT, R6, 0x7fffff67, PT ;  /* 0x7fffff670600780c */ /* 0x000fe20003f06070 */
[----:B------:R-:W-:-:S02]  /*1e10*/  IMAD R6, R12, 0x11, RZ ;  /* 0x000000110c067824 */ /* 0x000fc400078e02ff */
[----:B------:R-:W-:Y:S01]  /*1e20*/  STL [R1+0x818], R18 ;  /* 0x0008181201007387 */ /* 0x000fe20000100800 */
[----:B------:R-:W-:Y:S02]  /*1e30*/  IMAD R7, R12, 0x19, RZ ;  /* 0x000000190c077824 */ /* 0x000fe400078e02ff */
[C---:B------:R-:W-:Y:S01]  /*1e40*/  IADD3 R19, P6, PT, R6.reuse, R2, RZ ;  /* 0x0000000206137210 */ /* 0x040fe20007fde0ff */
[----:B0-----:R-:W-:Y:S02]  /*1e50*/  @!P3 IMAD.MOV.U32 R4, RZ, RZ, R121 ;  /* 0x000000ffff04b224 */ /* 0x001fe400078e0079 */
[----:B------:R-:W-:Y:S01]  /*1e60*/  @!P3 IMAD.MOV.U32 R5, RZ, RZ, R120 ;  /* 0x000000ffff05b224 */ /* 0x000fe200078e0078 */
[----:B------:R0:W-:Y:S04]  /*1e70*/  STL [R1+0x814], R8 ;  /* 0x0008140801007387 */ /* 0x0001e80000100800 */
[----:B------:R1:W2:Y:S01]  /*1e80*/  @!P3 LDG.E.U8 R82, desc[UR20][R4.64] ;  /* 0x000000140452b981 */ /* 0x0002a2000c1e1100 */
[----:B0-----:R-:W-:Y:S01]  /*1e90*/  VIADD R8, R69, 0xffffffde ;  /* 0xffffffde45087836 */ /* 0x001fe20000000000 */
[----:B-1----:R-:W-:-:S02]  /*1ea0*/  LEA.HI.X.SX32 R5, R6, R3, 0x1, P6 ;  /* 0x0000000306057211 */ /* 0x002fc400030f0eff */
[-C--:B------:R-:W-:Y:S01]  /*1eb0*/  IADD3 R18, P6, PT, R7, R2.reuse, RZ ;  /* 0x0000000207127210 */ /* 0x080fe20007fde0ff */
[----:B------:R-:W-:Y:S01]  /*1ec0*/  @!P4 IMAD.MOV.U32 R4, RZ, RZ, R19 ;  /* 0x000000ffff04c224 */ /* 0x000fe200078e0013 */
[----:B------:R-:W-:Y:S01]  /*1ed0*/  ISETP.GE.U32.AND P3, PT, R8, 0x7fffff5f, PT ;  /* 0x7fffff5f0800780c */ /* 0x000fe20003f66070 */
[----:B------:R-:W-:Y:S01]  /*1ee0*/  VIADD R8, R69, 0xffffffd6 ;  /* 0xffffffd645087836 */ /* 0x000fe20000000000 */
[----:B------:R-:W-:Y:S01]  /*1ef0*/  STL [R1+0x8a0], R121 ;  /* 0x0008a07901007387 */ /* 0x000fe20000100800 */
[----:B------:R-:W-:Y:S01]  /*1f00*/  LEA.HI.X.SX32 R69, R7, R3, 0x1, P6 ;  /* 0x0000000307457211 */ /* 0x000fe200030f0eff */
[----:B------:R-:W-:Y:S02]  /*1f10*/  IMAD R6, R12, 0x21, RZ ;  /* 0x000000210c067824 */ /* 0x000fe400078e02ff */
[----:B------:R-:W-:Y:S04]  /*1f20*/  STL [R1+0x9e8], R121 ;  /* 0x0009e87901007387 */ /* 0x000fe80000100800 */
[----:B------:R-:W-:Y:S01]  /*1f30*/  STL [R1+0xe0], R19 ;  /* 0x0000e01301007387 */ /* 0x000fe20000100800 */
[----:B------:R-:W-:-:S03]  /*1f40*/  IADD3 R7, P6, PT, R6, R2, RZ ;  /* 0x0000000206077210 */ /* 0x000fc60007fde0ff */
[----:B------:R-:W-:Y:S04]  /*1f50*/  STL [R1+0x89c], R120 ;  /* 0x00089c7801007387 */ /* 0x000fe80000100800 */
[----:B------:R0:W-:Y:S04]  /*1f60*/  STL [R1+0xdc], R5 ;  /* 0x0000dc0501007387 */ /* 0x0001e80000100800 */
[----:B------:R1:W2:Y:S02]  /*1f70*/  @!P4 LDG.E.U8 R89, desc[UR20][R4.64] ;  /* 0x000000140459c981 */ /* 0x0002a4000c1e1100 */
[----:B-1----:R-:W-:-:S02]  /*1f80*/  @!P0 IMAD.MOV.U32 R4, RZ, RZ, R18 ;  /* 0x000000ffff048224 */ /* 0x002fc400078e0012 */
[----:B0-----:R-:W-:Y:S01]  /*1f90*/  @!P0 IMAD.MOV.U32 R5, RZ, RZ, R69 ;  /* 0x000000ffff058224 */ /* 0x001fe200078e0045 */
[----:B------:R0:W-:Y:S04]  /*1fa0*/  STL [R1+0x120], R18 ;  /* 0x0001201201007387 */ /* 0x0001e80000100800 */
[----:B------:R1:W2:Y:S04]  /*1fb0*/  @!P0 LDG.E.U8 R28, desc[UR20][R4.64] ;  /* 0x00000014041c8981 */ /* 0x0002a8000c1e1100 */
[----:B------:R-:W3:Y:S01]  /*1fc0*/  LDL.LU R19, [R1+0xa10] ;  /* 0x000a100001137983 */ /* 0x000ee20000300800 */
[----:B-1----:R-:W-:Y:S01]  /*1fd0*/  IMAD.MOV.U32 R5, RZ, RZ, R7 ;  /* 0x000000ffff057224 */ /* 0x002fe200078e0007 */
[----:B------:R-:W-:-:S02]  /*1fe0*/  LEA.HI.X.SX32 R4, R6, R3, 0x1, P6 ;  /* 0x0000000306047211 */ /* 0x000fc400030f0eff */
[----:B------:R1:W-:Y:S02]  /*1ff0*/  STL [R1+0x11c], R69 ;  /* 0x00011c4501007387 */ /* 0x0003e40000100800 */
[-C--:B------:R-:W-:Y:S02]  /*2000*/  @!P3 LOP3.LUT R5, R5, R4.reuse, RZ, 0x3c, !PT ;  /* 0x000000040505b212 */ /* 0x080fe400078e3cff */
[----:B0-----:R-:W3:Y:S04]  /*2010*/  LDL.LU R18, [R1+0xa0c] ;  /* 0x000a0c0001127983 */ /* 0x001ee80000300800 */
[----:B------:R-:W-:Y:S01]  /*2020*/  STL [R1+0x560], R7 ;  /* 0x0005600701007387 */ /* 0x000fe20000100800 */
[----:B------:R-:W-:Y:S01]  /*2030*/  ISETP.GE.U32.AND P4, PT, R8, 0x7fffff57, PT ;  /* 0x7fffff570800780c */ /* 0x000fe20003f86070 */
[----:B-1----:R-:W0:Y:S02]  /*2040*/  LDC R69, c[0x0][0x3a0] ;  /* 0x0000e800ff457b82 */ /* 0x002e240000000800 */
[----:B------:R1:W-:Y:S02]  /*2050*/  STL [R1+0x55c], R4 ;  /* 0x00055c0401007387 */ /* 0x0003e40000100800 */
[----:B-1----:R-:W-:-:S04]  /*2060*/  @!P3 LOP3.LUT R4, R5, R4, RZ, 0x3c, !PT ;  /* 0x000000040504b212 */ /* 0x002fc800078e3cff */
[----:B------:R-:W-:-:S05]  /*2070*/  @!P3 LOP3.LUT R5, R5, R4, RZ, 0x3c, !PT ;  /* 0x000000040505b212 */ /* 0x000fca00078e3cff */
[----:B------:R1:W3:Y:S01]  /*2080*/  @!P3 LDG.E.U8 R20, desc[UR20][R4.64] ;  /* 0x000000140414b981 */ /* 0x0002e2000c1e1100 */
[----:B------:R-:W-:Y:S01]  /*2090*/  IMAD R7, R12, 0x29, RZ ;  /* 0x000000290c077824 */ /* 0x000fe200078e02ff */
[----:B------:R-:W-:Y:S02]  /*20a0*/  PRMT R13, RZ, 0x7610, R13 ;  /* 0x00007610ff0d7816 */ /* 0x000fe4000000000d */
[----:B--2---:R2:W-:Y:S02]  /*20b0*/  STL [R1+0x1bc], R28 ;  /* 0x0001bc1c01007387 */ /* 0x0045e40000100800 */
[----:B--2---:R-:W-:-:S04]  /*20c0*/  IADD3 R28, P6, PT, R7, R2, RZ ;  /* 0x00000002071c7210 */ /* 0x004fc80007fde0ff */
[----:B-1----:R-:W-:Y:S01]  /*20d0*/  LEA.HI.X.SX32 R4, R7, R3, 0x1, P6 ;  /* 0x0000000307047211 */ /* 0x002fe200030f0eff */
[----:B------:R-:W-:-:S05]  /*20e0*/  IMAD.MOV.U32 R5, RZ, RZ, R28 ;  /* 0x000000ffff057224 */ /* 0x000fca00078e001c */
[-C--:B------:R-:W-:Y:S01]  /*20f0*/  @!P4 LOP3.LUT R5, R5, R4.reuse, RZ, 0x3c, !PT ;  /* 0x000000040505c212 */ /* 0x080fe200078e3cff */
[----:B---3--:R1:W-:Y:S04]  /*2100*/  STL [R1+0x1dc], R20 ;  /* 0x0001dc1401007387 */ /* 0x0083e80000100800 */
[----:B-1----:R-:W2:Y:S04]  /*2110*/  LDL.LU R20, [R1+0xa08] ;  /* 0x000a080001147983 */ /* 0x002ea80000300800 */
[----:B------:R-:W-:Y:S04]  /*2120*/  STL [R1+0x5a0], R28 ;  /* 0x0005a01c01007387 */ /* 0x000fe80000100800 */
[----:B------:R1:W-:Y:S02]  /*2130*/  STL [R1+0x59c], R4 ;  /* 0x00059c0401007387 */ /* 0x0003e40000100800 */
[----:B-1----:R-:W-:-:S04]  /*2140*/  @!P4 LOP3.LUT R4, R5, R4, RZ, 0x3c, !PT ;  /* 0x000000040504c212 */ /* 0x002fc800078e3cff */
[----:B------:R-:W-:-:S05]  /*2150*/  @!P4 LOP3.LUT R5, R5, R4, RZ, 0x3c, !PT ;  /* 0x000000040505c212 */ /* 0x000fca00078e3cff */
[----:B------:R1:W3:Y:S01]  /*2160*/  @!P4 LDG.E.U8 R13, desc[UR20][R4.64] ;  /* 0x00000014040dc981 */ /* 0x0002e2000c1e1100 */
[C---:B0-----:R-:W-:Y:S02]  /*2170*/  VIADD R6, R69.reuse, 0xffffffc6 ;  /* 0xffffffc645067836 */ /* 0x041fe40000000000 */
[----:B------:R-:W-:-:S03]  /*2180*/  VIADD R8, R69, 0xffffffce ;  /* 0xffffffce45087836 */ /* 0x000fc60000000000 */
[----:B------:R-:W-:Y:S01]  /*2190*/  ISETP.GE.U32.AND P3, PT, R6, 0x7fffff47, PT ;  /* 0x7fffff470600780c */ /* 0x000fe20003f66070 */
[----:B------:R-:W-:Y:S01]  /*21a0*/  IMAD R6, R12, 0x31, RZ ;  /* 0x000000310c067824 */ /* 0x000fe200078e02ff */
[----:B------:R-:W-:Y:S01]  /*21b0*/  ISETP.GE.U32.AND P0, PT, R8, 0x7fffff4f, PT ;  /* 0x7fffff4f0800780c */ /* 0x000fe20003f06070 */
[----:B------:R-:W-:-:S03]  /*21c0*/  VIADD R8, R69, 0xffffffbe ;  /* 0xffffffbe45087836 */ /* 0x000fc60000000000 */
[C---:B------:R-:W-:Y:S02]  /*21d0*/  IADD3 R28, P6, PT, R6.reuse, R2, RZ ;  /* 0x00000002061c7210 */ /* 0x040fe40007fde0ff */
[----:B-1----:R-:W-:Y:S02]  /*21e0*/  PRMT R5, RZ, 0x7610, R5 ;  /* 0x00007610ff057816 */ /* 0x002fe40000000005 */
[----:B------:R-:W-:Y:S01]  /*21f0*/  LEA.HI.X.SX32 R4, R6, R3, 0x1, P6 ;  /* 0x0000000306047211 */ /* 0x000fe200030f0eff */
[----:B------:R-:W-:Y:S01]  /*2200*/  STL [R1+0x5e0], R28 ;  /* 0x0005e01c01007387 */ /* 0x000fe20000100800 */
[----:B------:R-:W-:Y:S01]  /*2210*/  ISETP.GE.U32.AND P4, PT, R8, 0x7fffff3f, PT ;  /* 0x7fffff3f0800780c */ /* 0x000fe20003f86070 */
[----:B------:R-:W-:Y:S02]  /*2220*/  VIADD R8, R69, 0xffffffb6 ;  /* 0xffffffb645087836 */ /* 0x000fe40000000000 */
[----:B---3--:R-:W-:Y:S04]  /*2230*/  STL [R1+0x1a0], R13 ;  /* 0x0001a00d01007387 */ /* 0x008fe80000100800 */
[----:B------:R0:W-:Y:S04]  /*2240*/  STL.S16 [R1+0x1e0], R5 ;  /* 0x0001e00501007387 */ /* 0x0001e80000100600 */
[----:B------:R1:W-:Y:S04]  /*2250*/  STL [R1+0x5dc], R4 ;  /* 0x0005dc0401007387 */ /* 0x0003e80000100800 */
[----:B------:R-:W3:Y:S01]  /*2260*/  LDL R69, [R1+0x1e0] ;  /* 0x0001e00001457983 */ /* 0x000ee20000100800 */
[----:B0-----:R-:W-:-:S02]  /*2270*/  @!P0 IMAD.MOV.U32 R5, RZ, RZ, R4 ;  /* 0x000000ffff058224 */ /* 0x001fc400078e0004 */
[----:B-1----:R-:W-:Y:S02]  /*2280*/  @!P0 IMAD.MOV.U32 R4, RZ, RZ, R28 ;  /* 0x000000ffff048224 */ /* 0x002fe400078e001c */
[----:B------:R-:W-:-:S03]  /*2290*/  IMAD R7, R12, 0x39, RZ ;  /* 0x000000390c077824 */ /* 0x000fc600078e02ff */
[----:B---3--:R0:W3:Y:S02]  /*22a0*/  @!P0 LDG.E.U8 R69, desc[UR20][R4.64] ;  /* 0x0000001404458981 */ /* 0x0080e4000c1e1100 */
[----:B------:R-:W-:Y:S01]  /*22b0*/  IADD3 R13, P6, PT, R7, R2, RZ ;  /* 0x00000002070d7210 */ /* 0x000fe20007fde0ff */
[----:B------:R-:W-:-:S03]  /*22c0*/  IMAD R6, R12, 0x41, RZ ;  /* 0x000000410c067824 */ /* 0x000fc600078e02ff */
[----:B------:R-:W-:Y:S01]  /*22d0*/  LEA.HI.X.SX32 R7, R7, R3, 0x1, P6 ;  /* 0x0000000307077211 */ /* 0x000fe200030f0eff */
[----:B------:R-:W-:Y:S01]  /*22e0*/  STL [R1+0x620], R13 ;  /* 0x0006200d01007387 */ /* 0x000fe20000100800 */
[----:B------:R-:W-:-:S03]  /*22f0*/  PRMT R93, RZ, 0x7610, R93 ;  /* 0x00007610ff5d7816 */ /* 0x000fc6000000005d */
[----:B------:R-:W2:Y:S01]  /*2300*/  LDL.LU R28, [R1+0xa04] ;  /* 0x000a0400011c7983 */ /* 0x000ea20000300800 */
[----:B0-----:R-:W-:Y:S02]  /*2310*/  IMAD.MOV.U32 R5, RZ, RZ, R7 ;  /* 0x000000ffff057224 */ /* 0x001fe400078e0007 */
[----:B------:R-:W-:-:S05]  /*2320*/  @!P3 IMAD.MOV.U32 R4, RZ, RZ, R13 ;  /* 0x000000ffff04b224 */ /* 0x000fca00078e000d */
[----:B------:R0:W2:Y:S01]  /*2330*/  @!P3 LDG.E.U8 R93, desc[UR20][R4.64] ;  /* 0x00000014045db981 */ /* 0x0000a2000c1e1100 */
[----:B------:R-:W-:-:S03]  /*2340*/  PRMT R92, RZ, 0x7610, R92 ;  /* 0x00007610ff5c7816 */ /* 0x000fc6000000005c */
[----:B---3--:R1:W-:Y:S04]  /*2350*/  @!P0 STL [R1+0x1e0], R69 ;  /* 0x0001e04501008387 */ /* 0x0083e80000100800 */
[----:B------:R3:W-:Y:S01]  /*2360*/  STL [R1+0x61c], R7 ;  /* 0x00061c0701007387 */ /* 0x0007e20000100800 */
[----:B------:R-:W-:Y:S01]  /*2370*/  PRMT R9, RZ, 0x7610, R9 ;  /* 0x00007610ff097816 */ /* 0x000fe20000000009 */
[----:B-1----:R-:W1:Y:S01]  /*2380*/  LDC R69, c[0x0][0x3a0] ;  /* 0x0000e800ff457b82 */ /* 0x002e620000000800 */
[----:B---3--:R-:W-:-:S04]  /*2390*/  IADD3 R7, P6, PT, R6, R2, RZ ;  /* 0x0000000206077210 */ /* 0x008fc80007fde0ff */
[----:B0-----:R-:W-:Y:S01]  /*23a0*/  LEA.HI.X.SX32 R4, R6, R3, 0x1, P6 ;  /* 0x0000000306047211 */ /* 0x001fe200030f0eff */
[----:B------:R-:W-:Y:S01]  /*23b0*/  IMAD.MOV.U32 R5, RZ, RZ, R7 ;  /* 0x000000ffff057224 */ /* 0x000fe200078e0007 */
[----:B------:R-:W-:Y:S04]  /*23c0*/  STL [R1+0x660], R7 ;  /* 0x0006600701007387 */ /* 0x000fe80000100800 */
[-C--:B------:R-:W-:Y:S01]  /*23d0*/  @!P4 LOP3.LUT R5, R5, R4.reuse, RZ, 0x3c, !PT ;  /* 0x000000040505c212 */ /* 0x080fe200078e3cff */
[----:B------:R0:W-:Y:S03]  /*23e0*/  STL [R1+0x65c], R4 ;  /* 0x00065c0401007387 */ /* 0x0001e60000100800 */
[----:B0-----:R-:W-:-:S04]  /*23f0*/  @!P4 LOP3.LUT R4, R5, R4, RZ, 0x3c, !PT ;  /* 0x000000040504c212 */ /* 0x001fc800078e3cff */
[----:B------:R-:W-:-:S05]  /*2400*/  @!P4 LOP3.LUT R5, R5, R4, RZ, 0x3c, !PT ;  /* 0x000000040505c212 */ /* 0x000fca00078e3cff */
[----:B------:R0:W3:Y:S01]  /*2410*/  @!P4 LDG.E.U8 R92, desc[UR20][R4.64] ;  /* 0x00000014045cc981 */ /* 0x0000e2000c1e1100 */
[----:B------:R-:W-:Y:S01]  /*2420*/  IMAD R7, R12, 0x49, RZ ;  /* 0x000000490c077824 */ /* 0x000fe200078e02ff */
[----:B------:R-:W-:-:S04]  /*2430*/  ISETP.GE.U32.AND P0, PT, R8, 0x7fffff37, PT ;  /* 0x7fffff370800780c */ /* 0x000fc80003f06070 */
[----:B------:R-:W-:-:S04]  /*2440*/  IADD3 R13, P6, PT, R7, R2, RZ ;  /* 0x00000002070d7210 */ /* 0x000fc80007fde0ff */
[----:B0-----:R-:W-:Y:S01]  /*2450*/  LEA.HI.X.SX32 R4, R7, R3, 0x1, P6 ;  /* 0x0000000307047211 */ /* 0x001fe200030f0eff */
[----:B------:R-:W-:-:S05]  /*2460*/  IMAD.MOV.U32 R5, RZ, RZ, R13 ;  /* 0x000000ffff057224 */ /* 0x000fca00078e000d */
[-C--:B------:R-:W-:Y:S01]  /*2470*/  @!P0 LOP3.LUT R5, R5, R4.reuse, RZ, 0x3c, !PT ;  /* 0x0000000405058212 */ /* 0x080fe200078e3cff */
[----:B---3--:R0:W-:Y:S04]  /*2480*/  STL [R1+0x1fc], R92 ;  /* 0x0001fc5c01007387 */ /* 0x0081e80000100800 */
[----:B0-----:R-:W3:Y:S04]  /*2490*/  LDL.LU R92, [R1+0xa00] ;  /* 0x000a0000015c7983 */ /* 0x001ee80000300800 */
[----:B------:R-:W-:Y:S04]  /*24a0*/  STL [R1+0x6a0], R13 ;  /* 0x0006a00d01007387 */ /* 0x000fe80000100800 */
[----:B------:R0:W-:Y:S02]  /*24b0*/  STL [R1+0x69c], R4 ;  /* 0x00069c0401007387 */ /* 0x0001e40000100800 */
[----:B0-----:R-:W-:-:S04]  /*24c0*/  @!P0 LOP3.LUT R4, R5, R4, RZ, 0x3c, !PT ;  /* 0x0000000405048212 */ /* 0x001fc800078e3cff */
[----:B------:R-:W-:-:S05]  /*24d0*/  @!P0 LOP3.LUT R5, R5, R4, RZ, 0x3c, !PT ;  /* 0x0000000405058212 */ /* 0x000fca00078e3cff */
[----:B------:R0:W2:Y:S01]  /*24e0*/  @!P0 LDG.E.U8 R9, desc[UR20][R4.64] ;  /* 0x0000001404098981 */ /* 0x0000a2000c1e1100 */
[C---:B-1----:R-:W-:Y:S02]  /*24f0*/  VIADD R8, R69.reuse, 0xffffffae ;  /* 0xffffffae45087836 */ /* 0x042fe40000000000 */
[----:B------:R-:W-:-:S03]  /*2500*/  VIADD R6, R69, 0xffffffa6 ;  /* 0xffffffa645067836 */ /* 0x000fc60000000000 */
[----:B------:R-:W-:Y:S02]  /*2510*/  ISETP.GE.U32.AND P3, PT, R8, 0x7fffff2f, PT ;  /* 0x7fffff2f0800780c */ /* 0x000fe40003f66070 */
[----:B------:R-:W-:Y:S01]  /*2520*/  ISETP.GE.U32.AND P4, PT, R6, 0x7fffff27, PT ;  /* 0x7fffff270600780c */ /* 0x000fe20003f86070 */
[C---:B------:R-:W-:Y:S02]  /*2530*/  IMAD R6, R12.reuse, 0x51, RZ ;  /* 0x000000510c067824 */ /* 0x040fe400078e02ff */
[----:B------:R-:W-:-:S03]  /*2540*/  IMAD R7, R12, 0x59, RZ ;  /* 0x000000590c077824 */ /* 0x000fc600078e02ff */
[----:B------:R-:W-:-:S04]  /*2550*/  IADD3 R13, P6, PT, R6, R2, RZ ;  /* 0x00000002060d7210 */ /* 0x000fc80007fde0ff */
[----:B0-----:R-:W-:Y:S01]  /*2560*/  LEA.HI.X.SX32 R5, R6, R3, 0x1, P6 ;  /* 0x0000000306057211 */ /* 0x001fe200030f0eff */
[----:B------:R-:W-:Y:S01]  /*2570*/  STL [R1+0x6e0], R13 ;  /* 0x0006e00d01007387 */ /* 0x000fe20000100800 */
[----:B------:R-:W-:-:S05]  /*2580*/  @!P3 IMAD.MOV.U32 R4, RZ, RZ, R13 ;  /* 0x000000ffff04b224 */ /* 0x000fca00078e000d */
[----:B------:R0:W3:Y:S04]  /*2590*/  @!P3 LDG.E.U8 R125, desc[UR20][R4.64] ;  /* 0x00000014047db981 */ /* 0x0000e8000c1e1100 */
[----:B--2---:R1:W-:Y:S02]  /*25a0*/  STL [R1+0x238], R9 ;  /* 0x0002380901007387 */ /* 0x0043e40000100800 */
[----:B-1----:R-:W-:-:S04]  /*25b0*/  IADD3 R9, P6, PT, R7, R2, RZ ;  /* 0x0000000207097210 */ /* 0x002fc80007fde0ff */
[----:B------:R-:W-:Y:S01]  /*25c0*/  LEA.HI.X.SX32 R7, R7, R3, 0x1, P6 ;  /* 0x0000000307077211 */ /* 0x000fe200030f0eff */
[----:B------:R1:W-:Y:S01]  /*25d0*/  STL [R1+0x6dc], R5 ;  /* 0x0006dc0501007387 */ /* 0x0003e20000100800 */
[----:B0-----:R-:W-:-:S03]  /*25e0*/  @!P4 IMAD.MOV.U32 R4, RZ, RZ, R9 ;  /* 0x000000ffff04c224 */ /* 0x001fc600078e0009 */
[----:B-1----:R-:W-:-:S05]  /*25f0*/  @!P4 IMAD.MOV.U32 R5, RZ, RZ, R7 ;  /* 0x000000ffff05c224 */ /* 0x002fca00078e0007 */
[----:B------:R0:W2:Y:S01]  /*2600*/  @!P4 LDG.E.U8 R124, desc[UR20][R4.64] ;  /* 0x00000014047cc981 */ /* 0x0000a2000c1e1100 */
[C---:B------:R-:W-:Y:S02]  /*2610*/  VIADD R8, R69.reuse, 0xffffff9e ;  /* 0xffffff9e45087836 */ /* 0x040fe40000000000 */
[----:B------:R-:W-:Y:S01]  /*2620*/  IMAD R6, R12, 0x61, RZ ;  /* 0x000000610c067824 */ /* 0x000fe200078e02ff */
[----:B------:R1:W-:Y:S02]  /*2630*/  STL [R1+0x720], R9 ;  /* 0x0007200901007387 */ /* 0x0003e40000100800 */
[----:B------:R-:W-:Y:S02]  /*2640*/  ISETP.GE.U32.AND P0, PT, R8, 0x7fffff1f, PT ;  /* 0x7fffff1f0800780c */ /* 0x000fe40003f06070 */
[----:B------:R-:W4:Y:S04]  /*2650*/  LDL.LU R13, [R1+0x9fc] ;  /* 0x0009fc00010d7983 */ /* 0x000f280000300800 */
[----:B------:R-:W-:Y:S01]  /*2660*/  STL [R1+0x71c], R7 ;  /* 0x00071c0701007387 */ /* 0x000fe20000100800 */
[----:B------:R-:W-:-:S03]  /*2670*/  VIADD R8, R69, 0xffffff96 ;  /* 0xffffff9645087836 */ /* 0x000fc60000000000 */
[----:B---3--:R3:W-:Y:S02]  /*2680*/  STL [R1+0x200], R125 ;  /* 0x0002007d01007387 */ /* 0x0087e40000100800 */
[----:B------:R-:W-:Y:S02]  /*2690*/  ISETP.GE.U32.AND P3, PT, R8, 0x7fffff17, PT ;  /* 0x7fffff170800780c */ /* 0x000fe40003f66070 */
[----:B-1----:R-:W4:Y:S01]  /*26a0*/  LDL.LU R9, [R1+0x9f8] ;  /* 0x0009f80001097983 */ /* 0x002f220000300800 */
[----:B---3--:R-:W-:Y:S01]  /*26b0*/  IADD3 R125, P6, PT, R6, R2, RZ ;  /* 0x00000002067d7210 */ /* 0x008fe20007fde0ff */
[----:B------:R-:W-:-:S03]  /*26c0*/  IMAD R7, R12, 0x69, RZ ;  /* 0x000000690c077824 */ /* 0x000fc600078e02ff */
[----:B------:R-:W-:Y:S01]  /*26d0*/  LEA.HI.X.SX32 R6, R6, R3, 0x1, P6 ;  /* 0x0000000306067211 */ /* 0x000fe200030f0eff */
[----:B------:R-:W-:Y:S01]  /*26e0*/  STL [R1+0x760], R125 ;  /* 0x0007607d01007387 */ /* 0x000fe20000100800 */
[----:B0-----:R-:W-:-:S03]  /*26f0*/  @!P0 IMAD.MOV.U32 R4, RZ, RZ, R125 ;  /* 0x000000ffff048224 */ /* 0x001fc600078e007d */
[----:B------:R-:W-:Y:S01]  /*2700*/  STL [R1+0x75c], R6 ;  /* 0x00075c0601007387 */ /* 0x000fe20000100800 */
[----:B------:R-:W-:-:S05]  /*2710*/  @!P0 IMAD.MOV.U32 R5, RZ, RZ, R6 ;  /* 0x000000ffff058224 */ /* 0x000fca00078e0006 */
[----:B------:R0:W3:Y:S01]  /*2720*/  @!P0 LDG.E.U8 R123, desc[UR20][R4.64] ;  /* 0x00000014047b8981 */ /* 0x0000e2000c1e1100 */
[----:B------:R-:W-:-:S03]  /*2730*/  PRMT R120, RZ, 0x7610, R120 ;  /* 0x00007610ff787816 */ /* 0x000fc60000000078 */
[----:B--2---:R1:W-:Y:S02]  /*2740*/  STL [R1+0x244], R124 ;  /* 0x0002447c01007387 */ /* 0x0043e40000100800 */
[----:B-1----:R-:W-:-:S04]  /*2750*/  IADD3 R124, P6, PT, R7, R2, RZ ;  /* 0x00000002077c7210 */ /* 0x002fc80007fde0ff */
[----:B------:R-:W-:Y:S01]  /*2760*/  LEA.HI.X.SX32 R125, R7, R3, 0x1, P6 ;  /* 0x00000003077d7211 */ /* 0x000fe200030f0eff */
[----:B0-----:R-:W-:-:S04]  /*2770*/  @!P3 IMAD.MOV.U32 R4, RZ, RZ, R124 ;  /* 0x000000ffff04b224 */ /* 0x001fc800078e007c */
[----:B------:R-:W-:-:S05]  /*2780*/  @!P3 IMAD.MOV.U32 R5, RZ, RZ, R125 ;  /* 0x000000ffff05b224 */ /* 0x000fca00078e007d */
[----:B------:R0:W2:Y:S01]  /*2790*/  @!P3 LDG.E.U8 R120, desc[UR20][R4.64] ;  /* 0x000000140478b981 */ /* 0x0000a2000c1e1100 */
[C---:B------:R-:W-:Y:S02]  /*27a0*/  VIADD R8, R69.reuse, 0xffffff8e ;  /* 0xffffff8e45087836 */ /* 0x040fe40000000000 */
[----:B------:R-:W-:Y:S01]  /*27b0*/  IMAD R6, R12, 0x71, RZ ;  /* 0x000000710c067824 */ /* 0x000fe200078e02ff */
[----:B------:R-:W-:Y:S02]  /*27c0*/  STL [R1+0x7a0], R124 ;  /* 0x0007a07c01007387 */ /* 0x000fe40000100800 */
[----:B------:R-:W-:Y:S01]  /*27d0*/  ISETP.GE.U32.AND P4, PT, R8, 0x7fffff0f, PT ;  /* 0x7fffff0f0800780c */ /* 0x000fe20003f86070 */
[----:B------:R-:W-:Y:S02]  /*27e0*/  VIADD R8, R69, 0xffffff86 ;  /* 0xffffff8645087836 */ /* 0x000fe40000000000 */
[----:B------:R-:W-:-:S03]  /*27f0*/  IMAD R7, R12, 0x79, RZ ;  /* 0x000000790c077824 */ /* 0x000fc600078e02ff */
[----:B------:R-:W-:Y:S01]  /*2800*/  ISETP.GE.U32.AND P0, PT, R8, 0x7fffff07, PT ;  /* 0x7fffff070800780c */ /* 0x000fe20003f06070 */
[----:B---3--:R1:W-:Y:S01]  /*2810*/  STL [R1+0x27c], R123 ;  /* 0x00027c7b01007387 */ /* 0x0083e20000100800 */
[----:B------:R-:W-:Y:S02]  /*2820*/  PRMT R122, RZ, 0x7610, R122 ;  /* 0x00007610ff7a7816 */ /* 0x000fe4000000007a */
[----:B-1----:R-:W-:-:S04]  /*2830*/  IADD3 R123, P6, PT, R6, R2, RZ ;  /* 0x00000002067b7210 */ /* 0x002fc80007fde0ff */
[----:B------:R-:W-:Y:S01]  /*2840*/  LEA.HI.X.SX32 R124, R6, R3, 0x1, P6 ;  /* 0x00000003067c7211 */ /* 0x000fe200030f0eff */
[----:B------:R-:W-:Y:S01]  /*2850*/  STL [R1+0x79c], R125 ;  /* 0x00079c7d01007387 */ /* 0x000fe20000100800 */
[C---:B------:R-:W-:Y:S02]  /*2860*/  VIADD R8, R69.reuse, 0xfffffffe ;  /* 0xfffffffe45087836 */ /* 0x040fe40000000000 */
[----:B0-----:R-:W-:Y:S01]  /*2870*/  @!P4 IMAD.MOV.U32 R4, RZ, RZ, R123 ;  /* 0x000000ffff04c224 */ /* 0x001fe200078e007b */
[----:B------:R-:W-:Y:S01]  /*2880*/  STL [R1+0x7e0], R123 ;  /* 0x0007e07b01007387 */ /* 0x000fe20000100800 */
[----:B------:R-:W-:Y:S02]  /*2890*/  @!P4 IMAD.MOV.U32 R5, RZ, RZ, R124 ;  /* 0x000000ffff05c224 */ /* 0x000fe400078e007c */
[C---:B------:R-:W-:Y:S01]  /*28a0*/  VIADD R6, R69.reuse, 0xfffffffd ;  /* 0xfffffffd45067836 */ /* 0x040fe20000000000 */
[----:B------:R-:W-:Y:S02]  /*28b0*/  ISETP.GE.U32.AND P3, PT, R8, 0x7fffff7f, PT ;  /* 0x7fffff7f0800780c */ /* 0x000fe40003f66070 */
[----:B------:R0:W3:Y:S02]  /*28c0*/  @!P4 LDG.E.U8 R122, desc[UR20][R4.64] ;  /* 0x00000014047ac981 */ /* 0x0000e4000c1e1100 */
[----:B------:R-:W-:Y:S01]  /*28d0*/  ISETP.GE.U32.AND P4, PT, R6, 0x7fffff7e, PT ;  /* 0x7fffff7e0600780c */ /* 0x000fe20003f86070 */
[----:B------:R-:W-:Y:S01]  /*28e0*/  VIADD R8, R69, 0xfffffff5 ;  /* 0xfffffff545087836 */ /* 0x000fe20000000000 */
[----:B--2---:R1:W-:Y:S02]  /*28f0*/  STL [R1+0x25c], R120 ;  /* 0x00025c7801007387 */ /* 0x0043e40000100800 */
[----:B-1----:R-:W-:-:S04]  /*2900*/  IADD3 R120, P6, PT, R7, R2, RZ ;  /* 0x0000000207787210 */ /* 0x002fc80007fde0ff */
[----:B------:R-:W-:Y:S01]  /*2910*/  LEA.HI.X.SX32 R7, R7, R3, 0x1, P6 ;  /* 0x0000000307077211 */ /* 0x000fe200030f0eff */
[----:B------:R-:W-:Y:S01]  /*2920*/  @!P0 IMAD.MOV.U32 R6, RZ, RZ, R120 ;  /* 0x000000ffff068224 */ /* 0x000fe200078e0078 */
[----:B0-----:R-:W-:-:S04]  /*2930*/  IADD3 R4, P6, PT, R2, R12, RZ ;  /* 0x0000000c02047210 */ /* 0x001fc80007fde0ff */
[----:B------:R0:W2:Y:S01]  /*2940*/  @!P0 LDG.E.U8 R11, desc[UR20][R6.64] ;  /* 0x00000014060b8981 */ /* 0x0000a2000c1e1100 */
[----:B------:R-:W-:Y:S01]  /*2950*/  ISETP.GE.U32.AND P0, PT, R8, 0x7fffff76, PT ;  /* 0x7fffff760800780c */ /* 0x000fe20003f06070 */
[C---:B------:R-:W-:Y:S01]  /*2960*/  IMAD.SHL.U32 R8, R12.reuse, 0x2, RZ ;  /* 0x000000020c087824 */ /* 0x040fe200078e00ff */
[----:B------:R-:W-:Y:S01]  /*2970*/  LEA.HI.X.SX32 R5, R12, R3, 0x1, P6 ;  /* 0x000000030c057211 */ /* 0x000fe200030f0eff */
[----:B------:R-:W-:Y:S04]  /*2980*/  STL [R1+0x7dc], R124 ;  /* 0x0007dc7c01007387 */ /* 0x000fe80000100800 */
[----:B------:R-:W3:Y:S01]  /*2990*/  @!P3 LDG.E.U8 R22, desc[UR20][R4.64] ;  /* 0x000000140416b981 */ /* 0x000ee2000c1e1100 */
[----:B0-----:R-:W-:-:S03]  /*29a0*/  IADD3 R6, P6, PT, R8, R2, RZ ;  /* 0x0000000208067210 */ /* 0x001fc60007fde0ff */
[----:B------:R-:W-:Y:S04]  /*29b0*/  STL [R1+0x820], R120 ;  /* 0x0008207801007387 */ /* 0x000fe80000100800 */
[----:B------:R0:W-:Y:S02]  /*29c0*/  STL [R1+0x81c], R7 ;  /* 0x00081c0701007387 */ /* 0x0001e40000100800 */
[----:B0-----:R-:W-:-:S05]  /*29d0*/  LEA.HI.X.SX32 R7, R8, R3, 0x1, P6 ;  /* 0x0000000308077211 */ /* 0x001fca00030f0eff */
[----:B------:R-:W4:Y:S01]  /*29e0*/  @!P4 LDG.E.U8 R23, desc[UR20][R6.64] ;  /* 0x000000140617c981 */ /* 0x000f22000c1e1100 */
[C---:B------:R-:W-:Y:S02]  /*29f0*/  IMAD R125, R12.reuse, 0xa, RZ ;  /* 0x0000000a0c7d7824 */ /* 0x040fe400078e02ff */
[----:B------:R-:W-:Y:S01]  /*2a00*/  IMAD R8, R12, 0x12, RZ ;  /* 0x000000120c087824 */ /* 0x000fe200078e02ff */
[----:B------:R-:W-:Y:S01]  /*2a10*/  PRMT R121, RZ, 0x7610, R121 ;  /* 0x00007610ff797816 */ /* 0x000fe20000000079 */
[----:B--2---:R0:W-:Y:S04]  /*2a20*/  STL [R1+0x264], R11 ;  /* 0x0002640b01007387 */ /* 0x0041e80000100800 */
[----:B------:R-:W-:Y:S04]  /*2a30*/  STL [R1+0x8a8], R4 ;  /* 0x0008a80401007387 */ /* 0x000fe80000100800 */
[----:B------:R-:W-:Y:S04]  /*2a40*/  STL [R1+0x9ec], R4 ;  /* 0x0009ec0401007387 */ /* 0x000fe80000100800 */
[----:B------:R-:W-:Y:S01]  /*2a50*/  STL [R1+0x8a4], R5 ;  /* 0x0008a40501007387 */ /* 0x000fe20000100800 */
[----:B0-----:R-:W-:-:S03]  /*2a60*/  VIADD R11, R69, 0xffffffed ;  /* 0xffffffed450b7836 */ /* 0x001fc60000000000 */
[----:B------:R-:W-:Y:S04]  /*2a70*/  STL [R1+0x9f0], R5 ;  /* 0x0009f00501007387 */ /* 0x000fe80000100800 */
[----:B---3--:R0:W-:Y:S01]  /*2a80*/  STL [R1+0x284], R22 ;  /* 0x0002841601007387 */ /* 0x0081e20000100800 */
[----:B------:R-:W-:-:S03]  /*2a90*/  ISETP.GE.U32.AND P3, PT, R11, 0x7fffff6e, PT ;  /* 0x7fffff6e0b00780c */ /* 0x000fc60003f66070 */
[----:B------:R1:W-:Y:S01]  /*2aa0*/  STL [R1+0x288], R122 ;  /* 0x0002887a01007387 */ /* 0x0003e20000100800 */
[----:B0-----:R-:W-:-:S04]  /*2ab0*/  IADD3 R22, P6, PT, R125, R2, RZ ;  /* 0x000000027d167210 */ /* 0x001fc80007fde0ff */
[----:B------:R-:W-:Y:S01]  /*2ac0*/  LEA.HI.X.SX32 R125, R125, R3, 0x1, P6 ;  /* 0x000000037d7d7211 */ /* 0x000fe200030f0eff */
[----:B------:R-:W-:Y:S04]  /*2ad0*/  STL [R1+0x4], R22 ;  /* 0x0000041601007387 */ /* 0x000fe80000100800 */
[----:B------:R-:W-:Y:S01]  /*2ae0*/  STL [R1+0x8b0], R6 ;  /* 0x0008b00601007387 */ /* 0x000fe20000100800 */
[----:B-1----:R-:W-:-:S03]  /*2af0*/  IADD3 R122, P6, PT, R8, R2, RZ ;  /* 0x00000002087a7210 */ /* 0x002fc60007fde0ff */
[----:B------:R-:W-:Y:S04]  /*2b00*/  STL [R1+0x9f4], R6 ;  /* 0x0009f40601007387 */ /* 0x000fe80000100800 */
[----:B------:R-:W-:Y:S04]  /*2b10*/  STL [R1+0x8ac], R7 ;  /* 0x0008ac0701007387 */ /* 0x000fe80000100800 */
[----:B----4-:R0:W-:Y:S01]  /*2b20*/  STL [R1+0x29c], R23 ;  /* 0x00029c1701007387 */ /* 0x0101e20000100800 */
[----:B------:R-:W-:Y:S01]  /*2b30*/  LEA.HI.X.SX32 R123, R8, R3, 0x1, P6 ;  /* 0x00000003087b7211 */ /* 0x000fe200030f0eff */
[----:B0-----:R-:W-:-:S05]  /*2b40*/  @!P0 IMAD.MOV.U32 R23, RZ, RZ, R125 ;  /* 0x000000ffff178224 */ /* 0x001fca00078e007d */
[----:B------:R0:W2:Y:S02]  /*2b50*/  @!P0 LDG.E.U8 R14, desc[UR20][R22.64] ;  /* 0x00000014160e8981 */ /* 0x0000a4000c1e1100 */
[----:B0-----:R-:W-:Y:S02]  /*2b60*/  @!P3 IMAD.MOV.U32 R22, RZ, RZ, R122 ;  /* 0x000000ffff16b224 */ /* 0x001fe400078e007a */
[----:B------:R-:W-:-:S05]  /*2b70*/  @!P3 IMAD.MOV.U32 R23, RZ, RZ, R123 ;  /* 0x000000ffff17b224 */ /* 0x000fca00078e007b */
[----:B------:R0:W3:Y:S01]  /*2b80*/  @!P3 LDG.E.U8 R121, desc[UR20][R22.64] ;  /* 0x000000141679b981 */ /* 0x0000e2000c1e1100 */
[----:B------:R-:W-:-:S05]  /*2b90*/  VIADD R11, R69, 0xffffffe5 ;  /* 0xffffffe5450b7836 */ /* 0x000fca0000000000 */
[----:B------:R-:W-:Y:S01]  /*2ba0*/  ISETP.GE.U32.AND P4, PT, R11, 0x7fffff66, PT ;  /* 0x7fffff660b00780c */ /* 0x000fe20003f86070 */
[----:B------:R-:W-:Y:S01]  /*2bb0*/  IMAD R11, R12, 0x1a, RZ ;  /* 0x0000001a0c0b7824 */ /* 0x000fe200078e02ff */
[----:B------:R-:W-:Y:S01]  /*2bc0*/  STL [R1+0x8b4], R125 ;  /* 0x0008b47d01007387 */ /* 0x000fe20000100800 */
[----:B------:R-:W-:-:S03]  /*2bd0*/  VIADD R8, R69, 0xffffffd5 ;  /* 0xffffffd545087836 */ /* 0x000fc60000000000 */
[----:B------:R1:W-:Y:S01]  /*2be0*/  STL [R1+0xe8], R122 ;  /* 0x0000e87a01007387 */ /* 0x0003e20000100800 */
[C---:B------:R-:W-:Y:S02]  /*2bf0*/  IADD3 R120, P6, PT, R11.reuse, R2, RZ ;  /* 0x000000020b787210 */ /* 0x040fe40007fde0ff */
[----:B------:R-:W-:Y:S01]  /*2c00*/  ISETP.GE.U32.AND P3, PT, R8, 0x7fffff56, PT ;  /* 0x7fffff560800780c */ /* 0x000fe20003f66070 */
[----:B------:R-:W-:Y:S01]  /*2c10*/  IMAD R8, R12, 0x22, RZ ;  /* 0x000000220c087824 */ /* 0x000fe200078e02ff */
[----:B------:R-:W-:Y:S02]  /*2c20*/  PRMT R119, RZ, 0x7610, R119 ;  /* 0x00007610ff777816 */ /* 0x000fe40000000077 */
[----:B-1----:R-:W-:Y:S01]  /*2c30*/  LEA.HI.X.SX32 R122, R11, R3, 0x1, P6 ;  /* 0x000000030b7a7211 */ /* 0x002fe200030f0eff */
[----:B0-----:R-:W-:-:S04]  /*2c40*/  @!P4 IMAD.MOV.U32 R22, RZ, RZ, R120 ;  /* 0x000000ffff16c224 */ /* 0x001fc800078e0078 */
[----:B------:R-:W-:-:S05]  /*2c50*/  @!P4 IMAD.MOV.U32 R23, RZ, RZ, R122 ;  /* 0x000000ffff17c224 */ /* 0x000fca00078e007a */
[----:B------:R0:W4:Y:S04]  /*2c60*/  @!P4 LDG.E.U8 R119, desc[UR20][R22.64] ;  /* 0x000000141677c981 */ /* 0x000128000c1e1100 */
[----:B--2---:R1:W-:Y:S04]  /*2c70*/  STL [R1+0x2dc], R14 ;  /* 0x0002dc0e01007387 */ /* 0x0043e80000100800 */
[----:B------:R-:W-:Y:S01]  /*2c80*/  STL [R1+0xe4], R123 ;  /* 0x0000e47b01007387 */ /* 0x000fe20000100800 */
[----:B-1----:R-:W-:-:S03]  /*2c90*/  VIADD R14, R69, 0xffffffdd ;  /* 0xffffffdd450e7836 */ /* 0x002fc60000000000 */
[----:B------:R-:W-:Y:S02]  /*2ca0*/  STL [R1+0x128], R120 ;  /* 0x0001287801007387 */ /* 0x000fe40000100800 */
[----:B------:R-:W-:Y:S02]  /*2cb0*/  ISETP.GE.U32.AND P0, PT, R14, 0x7fffff5e, PT ;  /* 0x7fffff5e0e00780c */ /* 0x000fe40003f06070 */
[----:B------:R-:W-:Y:S04]  /*2cc0*/  STL [R1+0x124], R122 ;  /* 0x0001247a01007387 */ /* 0x000fe80000100800 */
[----:B---3--:R1:W-:Y:S02]  /*2cd0*/  STL [R1+0x2a8], R121 ;  /* 0x0002a87901007387 */ /* 0x0083e40000100800 */
[----:B-1----:R-:W-:-:S04]  /*2ce0*/  IADD3 R121, P6, PT, R8, R2, RZ ;  /* 0x0000000208797210 */ /* 0x002fc80007fde0ff */
[----:B------:R-:W-:Y:S01]  /*2cf0*/  LEA.HI.X.SX32 R122, R8, R3, 0x1, P6 ;  /* 0x00000003087a7211 */ /* 0x000fe200030f0eff */
[----:B0-----:R-:W-:-:S04]  /*2d00*/  @!P0 IMAD.MOV.U32 R22, RZ, RZ, R121 ;  /* 0x000000ffff168224 */ /* 0x001fc800078e0079 */
[----:B------:R-:W-:-:S05]  /*2d10*/  @!P0 IMAD.MOV.U32 R23, RZ, RZ, R122 ;  /* 0x000000ffff178224 */ /* 0x000fca00078e007a */
[----:B------:R0:W2:Y:S01]  /*2d20*/  @!P0 LDG.E.U8 R118, desc[UR20][R22.64] ;  /* 0x0000001416768981 */ /* 0x0000a2000c1e1100 */
[----:B------:R-:W-:-:S03]  /*2d30*/  IMAD R11, R12, 0x2a, RZ ;  /* 0x0000002a0c0b7824 */ /* 0x000fc600078e02ff */
[----:B------:R-:W-:Y:S01]  /*2d40*/  STL [R1+0x568], R121 ;  /* 0x0005687901007387 */ /* 0x000fe20000100800 */
[----:B------:R-:W-:-:S03]  /*2d50*/  VIADD R14, R69, 0xffffffcd ;  /* 0xffffffcd450e7836 */ /* 0x000fc60000000000 */
[----:B----4-:R1:W-:Y:S01]  /*2d60*/  STL [R1+0x2c8], R119 ;  /* 0x0002c87701007387 */ /* 0x0103e20000100800 */
[----:B------:R-:W-:Y:S01]  /*2d70*/  IMAD R8, R12, 0x32, RZ ;  /* 0x000000320c087824 */ /* 0x000fe200078e02ff */
[----:B------:R-:W-:Y:S02]  /*2d80*/  ISETP.GE.U32.AND P4, PT, R14, 0x7fffff4e, PT ;  /* 0x7fffff4e0e00780c */ /* 0x000fe40003f86070 */
[C---:B-1----:R-:W-:Y:S01]  /*2d90*/  IADD3 R119, P6, PT, R11.reuse, R2, RZ ;  /* 0x000000020b777210 */ /* 0x042fe20007fde0ff */
[----:B------:R-:W-:Y:S03]  /*2da0*/  STL [R1+0x564], R122 ;  /* 0x0005647a01007387 */ /* 0x000fe60000100800 */
[----:B------:R-:W-:Y:S01]  /*2db0*/  LEA.HI.X.SX32 R120, R11, R3, 0x1, P6 ;  /* 0x000000030b787211 */ /* 0x000fe200030f0eff */
[----:B------:R-:W-:Y:S01]  /*2dc0*/  STL [R1+0x5a8], R119 ;  /* 0x0005a87701007387 */ /* 0x000fe20000100800 */
[----:B------:R-:W-:Y:S01]  /*2dd0*/  PRMT R116, RZ, 0x7610, R116 ;  /* 0x00007610ff747816 */ /* 0x000fe20000000074 */
[----:B0-----:R-:W-:-:S02]  /*2de0*/  @!P3 IMAD.MOV.U32 R22, RZ, RZ, R119 ;  /* 0x000000ffff16b224 */ /* 0x001fc400078e0077 */
        /* <DEDUP_REMOVED lines=13> */
[----:B------:R-:W-:Y:S02]  /*2ec0*/  ISETP.GE.U32.AND P0, PT, R14, 0x7fffff46, PT ;  /* 0x7fffff460e00780c */ /* 0x000fe40003f06070 */
[----:B------:R-:W-:Y:S01]  /*2ed0*/  STL [R1+0x5e4], R119 ;  /* 0x0005e47701007387 */ /* 0x000fe20000100800 */
[----:B------:R-:W-:-:S03]  /*2ee0*/  VIADD R8, R69, 0xffffffb5 ;  /* 0xffffffb545087836 */ /* 0x000fc60000000000 */
[----:B---3--:R1:W-:Y:S01]  /*2ef0*/  STL [R1+0x2e4], R116 ;  /* 0x0002e47401007387 */ /* 0x0083e20000100800 */
[----:B------:R-:W-:Y:S01]  /*2f00*/  VIADD R14, R69, 0xffffffbd ;  /* 0xffffffbd450e7836 */ /* 0x000fe20000000000 */
[----:B------:R-:W-:Y:S01]  /*2f10*/  ISETP.GE.U32.AND P4, PT, R8, 0x7fffff36, PT ;  /* 0x7fffff360800780c */ /* 0x000fe20003f86070 */
[----:B------:R-:W-:Y:S01]  /*2f20*/  IMAD R8, R12, 0x42, RZ ;  /* 0x000000420c087824 */ /* 0x000fe200078e02ff */
[----:B-1----:R-:W-:-:S04]  /*2f30*/  IADD3 R116, P6, PT, R11, R2, RZ ;  /* 0x000000020b747210 */ /* 0x002fc80007fde0ff */
[----:B------:R-:W-:Y:S01]  /*2f40*/  LEA.HI.X.SX32 R118, R11, R3, 0x1, P6 ;  /* 0x000000030b767211 */ /* 0x000fe200030f0eff */
[----:B------:R-:W-:Y:S01]  /*2f50*/  STL [R1+0x628], R116 ;  /* 0x0006287401007387 */ /* 0x000fe20000100800 */
[----:B------:R-:W-:Y:S01]  /*2f60*/  ISETP.GE.U32.AND P3, PT, R14, 0x7fffff3e, PT ;  /* 0x7fffff3e0e00780c */ /* 0x000fe20003f66070 */
[----:B0-----:R-:W-:Y:S02]  /*2f70*/  @!P0 IMAD.MOV.U32 R22, RZ, RZ, R116 ;  /* 0x000000ffff168224 */ /* 0x001fe400078e0074 */
        /* <DEDUP_REMOVED lines=13> */
[----:B---3--:R1:W-:Y:S01]  /*3050*/  STL [R1+0x2e0], R115 ;  /* 0x0002e07301007387 */ /* 0x0083e20000100800 */
        /* <DEDUP_REMOVED lines=23> */
[C---:B------:R-:W-:Y:S02]  /*31d0*/  VIADD R8, R69.reuse, 0xffffff95 ;  /* 0xffffff9545087836 */ /* 0x040fe40000000000 */
[----:B------:R-:W-:Y:S01]  /*31e0*/  VIADD R14, R69, 0xffffff9d ;  /* 0xffffff9d450e7836 */ /* 0x000fe20000000000 */
[----:B---3--:R1:W-:Y:S02]  /*31f0*/  STL [R1+0x300], R112 ;  /* 0x0003007001007387 */ /* 0x0083e40000100800 */
[----:B------:R-:W-:Y:S01]  /*3200*/  ISETP.GE.U32.AND P0, PT, R8, 0x7fffff16, PT ;  /* 0x7fffff160800780c */ /* 0x000fe20003f06070 */
[----:B------:R-:W-:Y:S01]  /*3210*/  IMAD R8, R12, 0x62, RZ ;  /* 0x000000620c087824 */ /* 0x000fe200078e02ff */
[----:B------:R-:W-:-:S02]  /*3220*/  ISETP.GE.U32.AND P4, PT, R14, 0x7fffff1e, PT ;  /* 0x7fffff1e0e00780c */ /* 0x000fc40003f86070 */
[----:B-1----:R-:W-:-:S04]  /*3230*/  IADD3 R112, P6, PT, R11, R2, RZ ;  /* 0x000000020b707210 */ /* 0x002fc80007fde0ff */
[----:B------:R-:W-:Y:S01]  /*3240*/  LEA.HI.X.SX32 R114, R11, R3, 0x1, P6 ;  /* 0x000000030b727211 */ /* 0x000fe200030f0eff */
[----:B------:R-:W-:Y:S01]  /*3250*/  STL [R1+0x728], R112 ;  /* 0x0007287001007387 */ /* 0x000fe20000100800 */
[----:B------:R-:W-:Y:S01]  /*3260*/  PRMT R111, RZ, 0x7610, R111 ;  /* 0x00007610ff6f7816 */ /* 0x000fe2000000006f */
[----:B0-----:R-:W-:Y:S02]  /*3270*/  @!P3 IMAD.MOV.U32 R22, RZ, RZ, R112 ;  /* 0x000000ffff16b224 */ /* 0x001fe400078e0070 */
[----:B------:R-:W-:Y:S01]  /*3280*/  STL [R1+0x724], R114 ;  /* 0x0007247201007387 */ /* 0x000fe20000100800 */
[----:B------:R-:W-:-:S05]  /*3290*/  @!P3 IMAD.MOV.U32 R23, RZ, RZ, R114 ;  /* 0x000000ffff17b224 */ /* 0x000fca00078e0072 */
[----:B------:R0:W3:Y:S04]  /*32a0*/  @!P3 LDG.E.U8 R111, desc[UR20][R22.64] ;  /* 0x00000014166fb981 */ /* 0x0000e8000c1e1100 */
        /* <DEDUP_REMOVED lines=8> */
[----:B------:R-:W-:Y:S02]  /*3330*/  VIADD R14, R69, 0xffffff8d ;  /* 0xffffff8d450e7836 */ /* 0x000fe40000000000 */
[----:B------:R-:W-:Y:S01]  /*3340*/  IMAD R8, R12, 0x72, RZ ;  /* 0x000000720c087824 */ /* 0x000fe200078e02ff */
[----:B---3--:R1:W-:Y:S02]  /*3350*/  STL [R1+0x348], R111 ;  /* 0x0003486f01007387 */ /* 0x0083e40000100800 */
        /* <DEDUP_REMOVED lines=16> */
[----:B------:R-:W-:Y:S02]  /*3460*/  IMAD R11, R12, 0x7a, RZ ;  /* 0x0000007a0c0b7824 */ /* 0x000fe400078e02ff */
[C---:B------:R-:W-:Y:S01]  /*3470*/  VIADD R14, R69.reuse, 0xffffff85 ;  /* 0xffffff85450e7836 */ /* 0x040fe20000000000 */
[----:B------:R-:W-:Y:S01]  /*3480*/  STL [R1+0x7e8], R110 ;  /* 0x0007e86e01007387 */ /* 0x000fe20000100800 */
[----:B------:R-:W-:-:S03]  /*3490*/  VIADD R8, R69, 0xfffffff4 ;  /* 0xfffffff445087836 */ /* 0x000fc60000000000 */
[----:B------:R-:W-:Y:S01]  /*34a0*/  STL [R1+0x7e4], R111 ;  /* 0x0007e46f01007387 */ /* 0x000fe20000100800 */
[----:B------:R-:W-:Y:S01]  /*34b0*/  ISETP.GE.U32.AND P4, PT, R14, 0x7fffff06, PT ;  /* 0x7fffff060e00780c */ /* 0x000fe20003f86070 */
[----:B------:R-:W-:Y:S02]  /*34c0*/  VIADD R14, R69, 0xfffffffc ;  /* 0xfffffffc450e7836 */ /* 0x000fe40000000000 */
[----:B---3--:R1:W-:Y:S01]  /*34d0*/  STL [R1+0x35c], R109 ;  /* 0x00035c6d01007387 */ /* 0x0083e20000100800 */
[----:B------:R-:W-:Y:S01]  /*34e0*/  ISETP.GE.U32.AND P3, PT, R8, 0x7fffff75, PT ;  /* 0x7fffff750800780c */ /* 0x000fe20003f66070 */
[----:B------:R-:W-:Y:S01]  /*34f0*/  IMAD R8, R12, 0x3, RZ ;  /* 0x000000030c087824 */ /* 0x000fe200078e02ff */
[----:B------:R-:W-:Y:S02]  /*3500*/  ISETP.GE.U32.AND P0, PT, R14, 0x7fffff7d, PT ;  /* 0x7fffff7d0e00780c */ /* 0x000fe40003f06070 */
[----:B-1----:R-:W-:-:S04]  /*3510*/  IADD3 R109, P6, PT, R11, R2, RZ ;  /* 0x000000020b6d7210 */ /* 0x002fc80007fde0ff */
[----:B------:R-:W-:Y:S01]  /*3520*/  LEA.HI.X.SX32 R110, R11, R3, 0x1, P6 ;  /* 0x000000030b6e7211 */ /* 0x000fe200030f0eff */
[----:B------:R-:W-:Y:S04]  /*3530*/  STL [R1+0x828], R109 ;  /* 0x0008286d01007387 */ /* 0x000fe80000100800 */
[----:B------:R-:W-:Y:S01]  /*3540*/  STL [R1+0x824], R110 ;  /* 0x0008246e01007387 */ /* 0x000fe20000100800 */
[----:B0-----:R-:W-:Y:S02]  /*3550*/  @!P4 IMAD.MOV.U32 R22, RZ, RZ, R109 ;  /* 0x000000ffff16c224 */ /* 0x001fe400078e006d */
[----:B------:R-:W-:Y:S02]  /*3560*/  @!P4 IMAD.MOV.U32 R23, RZ, RZ, R110 ;  /* 0x000000ffff17c224 */ /* 0x000fe400078e006e */
[----:B------:R-:W-:Y:S01]  /*3570*/  IMAD R11, R12, 0xb, RZ ;  /* 0x0000000b0c0b7824 */ /* 0x000fe200078e02ff */
[----:B------:R-:W-:-:S02]  /*3580*/  PRMT R108, RZ, 0x7610, R108 ;  /* 0x00007610ff6c7816 */ /* 0x000fc4000000006c */
[----:B------:R0:W3:Y:S01]  /*3590*/  @!P4 LDG.E.U8 R21, desc[UR20][R22.64] ;  /* 0x000000141615c981 */ /* 0x0000e2000c1e1100 */
[----:B------:R-:W-:-:S03]  /*35a0*/  PRMT R106, RZ, 0x7610, R106 ;  /* 0x00007610ff6a7816 */ /* 0x000fc6000000006a */
[----:B--2---:R1:W-:Y:S02]  /*35b0*/  STL [R1+0x328], R83 ;  /* 0x0003285301007387 */ /* 0x0043e40000100800 */
[----:B-1----:R-:W-:-:S04]  /*35c0*/  IADD3 R83, P6, PT, R8, R2, RZ ;  /* 0x0000000208537210 */ /* 0x002fc80007fde0ff */
[----:B------:R-:W-:Y:S01]  /*35d0*/  LEA.HI.X.SX32 R8, R8, R3, 0x1, P6 ;  /* 0x0000000308087211 */ /* 0x000fe200030f0eff */
[----:B0-----:R-:W-:Y:S01]  /*35e0*/  @!P0 IMAD.MOV.U32 R22, RZ, RZ, R83 ;  /* 0x000000ffff168224 */ /* 0x001fe200078e0053 */
[----:B------:R-:W-:-:S03]  /*35f0*/  IADD3 R109, P6, PT, R11, R2, RZ ;  /* 0x000000020b6d7210 */ /* 0x000fc60007fde0ff */
[----:B------:R-:W-:Y:S01]  /*3600*/  @!P0 IMAD.MOV.U32 R23, RZ, RZ, R8 ;  /* 0x000000ffff178224 */ /* 0x000fe200078e0008 */
[----:B------:R-:W-:-:S04]  /*3610*/  LEA.HI.X.SX32 R110, R11, R3, 0x1, P6 ;  /* 0x000000030b6e7211 */ /* 0x000fc800030f0eff */
[----:B------:R0:W2:Y:S02]  /*3620*/  @!P0 LDG.E.U8 R108, desc[UR20][R22.64] ;  /* 0x00000014166c8981 */ /* 0x0000a4000c1e1100 */
[----:B0-----:R-:W-:Y:S02]  /*3630*/  @!P3 IMAD.MOV.U32 R22, RZ, RZ, R109 ;  /* 0x000000ffff16b224 */ /* 0x001fe400078e006d */
[----:B------:R-:W-:-:S05]  /*3640*/  @!P3 IMAD.MOV.U32 R23, RZ, RZ, R110 ;  /* 0x000000ffff17b224 */ /* 0x000fca00078e006e */
[----:B------:R0:W4:Y:S01]  /*3650*/  @!P3 LDG.E.U8 R106, desc[UR20][R22.64] ;  /* 0x00000014166ab981 */ /* 0x000122000c1e1100 */
[----:B------:R-:W-:-:S03]  /*3660*/  VIADD R14, R69, 0xffffffec ;  /* 0xffffffec450e7836 */ /* 0x000fc60000000000 */
[----:B---3--:R1:W-:Y:S02]  /*3670*/  STL [R1+0x324], R21 ;  /* 0x0003241501007387 */ /* 0x0083e40000100800 */
[----:B------:R-:W-:Y:S01]  /*3680*/  ISETP.GE.U32.AND P4, PT, R14, 0x7fffff6d, PT ;  /* 0x7fffff6d0e00780c */ /* 0x000fe20003f86070 */
[----:B------:R-:W-:Y:S01]  /*3690*/  IMAD R14, R12, 0x13, RZ ;  /* 0x000000130c0e7824 */ /* 0x000fe200078e02ff */
[----:B------:R-:W-:Y:S04]  /*36a0*/  STL [R1+0x10], R109 ;  /* 0x0000106d01007387 */ /* 0x000fe80000100800 */
[----:B------:R-:W-:Y:S04]  /*36b0*/  STL [R1+0x8bc], R83 ;  /* 0x0008bc5301007387 */ /* 0x000fe80000100800 */
[----:B------:R-:W-:Y:S04]  /*36c0*/  STL [R1+0x8b8], R8 ;  /* 0x0008b80801007387 */ /* 0x000fe80000100800 */
[----:B------:R-:W-:Y:S01]  /*36d0*/  STL [R1+0x8], R110 ;  /* 0x0000086e01007387 */ /* 0x000fe20000100800 */
[----:B-1----:R-:W-:-:S02]  /*36e0*/  VIADD R21, R69, 0xffffffe4 ;  /* 0xffffffe445157836 */ /* 0x002fc40000000000 */
[----:B------:R-:W-:Y:S01]  /*36f0*/  IMAD R11, R12, 0x1b, RZ ;  /* 0x0000001b0c0b7824 */ /* 0x000fe200078e02ff */
[----:B------:R-:W-:Y:S02]  /*3700*/  PRMT R107, RZ, 0x7610, R107 ;  /* 0x00007610ff6b7816 */ /* 0x000fe4000000006b */
[----:B------:R-:W-:Y:S01]  /*3710*/  ISETP.GE.U32.AND P0, PT, R21, 0x7fffff65, PT ;  /* 0x7fffff651500780c */ /* 0x000fe20003f06070 */
[----:B--2---:R1:W-:Y:S02]  /*3720*/  STL [R1+0x344], R108 ;  /* 0x0003446c01007387 */ /* 0x0043e40000100800 */
[----:B-1----:R-:W-:-:S04]  /*3730*/  IADD3 R108, P6, PT, R14, R2, RZ ;  /* 0x000000020e6c7210 */ /* 0x002fc80007fde0ff */
[----:B------:R-:W-:Y:S01]  /*3740*/  LEA.HI.X.SX32 R109, R14, R3, 0x1, P6 ;  /* 0x000000030e6d7211 */ /* 0x000fe200030f0eff */
[----:B------:R-:W-:Y:S01]  /*3750*/  STL [R1+0xf0], R108 ;  /* 0x0000f06c01007387 */ /* 0x000fe20000100800 */
[----:B0-----:R-:W-:-:S03]  /*3760*/  @!P4 IMAD.MOV.U32 R22, RZ, RZ, R108 ;  /* 0x000000ffff16c224 */ /* 0x001fc600078e006c */
[----:B------:R-:W-:Y:S01]  /*3770*/  STL [R1+0xec], R109 ;  /* 0x0000ec6d01007387 */ /* 0x000fe20000100800 */
[----:B------:R-:W-:-:S03]  /*3780*/  @!P4 IMAD.MOV.U32 R23, RZ, RZ, R109 ;  /* 0x000000ffff17c224 */ /* 0x000fc600078e006d */
[----:B----4-:R0:W-:Y:S04]  /*3790*/  STL [R1+0x388], R106 ;  /* 0x0003886a01007387 */ /* 0x0101e80000100800 */
[----:B------:R1:W2:Y:S01]  /*37a0*/  @!P4 LDG.E.U8 R107, desc[UR20][R22.64] ;  /* 0x00000014166bc981 */ /* 0x0002a2000c1e1100 */
[----:B0-----:R-:W-:-:S04]  /*37b0*/  IADD3 R106, P6, PT, R11, R2, RZ ;  /* 0x000000020b6a7210 */ /* 0x001fc80007fde0ff */
[----:B------:R-:W-:Y:S01]  /*37c0*/  LEA.HI.X.SX32 R108, R11, R3, 0x1, P6 ;  /* 0x000000030b6c7211 */ /* 0x000fe200030f0eff */
[----:B-1----:R-:W-:-:S04]  /*37d0*/  @!P0 IMAD.MOV.U32 R22, RZ, RZ, R106 ;  /* 0x000000ffff168224 */ /* 0x002fc800078e006a */
[----:B------:R-:W-:-:S05]  /*37e0*/  @!P0 IMAD.MOV.U32 R23, RZ, RZ, R108 ;  /* 0x000000ffff178224 */ /* 0x000fca00078e006c */
[----:B------:R0:W3:Y:S01]  /*37f0*/  @!P0 LDG.E.U8 R105, desc[UR20][R22.64] ;  /* 0x0000001416698981 */ /* 0x0000e2000c1e1100 */
[C---:B------:R-:W-:Y:S02]  /*3800*/  VIADD R14, R69.reuse, 0xffffffd4 ;  /* 0xffffffd4450e7836 */ /* 0x040fe40000000000 */
[----:B------:R-:W-:-:S03]  /*3810*/  VIADD R21, R69, 0xffffffdc ;  /* 0xffffffdc45157836 */ /* 0x000fc60000000000 */
[----:B------:R-:W-:Y:S01]  /*3820*/  ISETP.GE.U32.AND P4, PT, R14, 0x7fffff55, PT ;  /* 0x7fffff550e00780c */ /* 0x000fe20003f86070 */
[C---:B------:R-:W-:Y:S01]  /*3830*/  IMAD R14, R12.reuse, 0x23, RZ ;  /* 0x000000230c0e7824 */ /* 0x040fe200078e02ff */
[----:B------:R-:W-:Y:S01]  /*3840*/  ISETP.GE.U32.AND P3, PT, R21, 0x7fffff5d, PT ;  /* 0x7fffff5d1500780c */ /* 0x000fe20003f66070 */
[----:B------:R-:W-:Y:S04]  /*3850*/  STL [R1+0x530], R106 ;  /* 0x0005306a01007387 */ /* 0x000fe80000100800 */
[----:B------:R-:W-:Y:S01]  /*3860*/  STL [R1+0x52c], R108 ;  /* 0x00052c6c01007387 */ /* 0x000fe20000100800 */
[----:B------:R-:W-:Y:S01]  /*3870*/  IMAD R11, R12, 0x2b, RZ ;  /* 0x0000002b0c0b7824 */ /* 0x000fe200078e02ff */
[----:B------:R-:W-:Y:S02]  /*3880*/  PRMT R104, RZ, 0x7610, R104 ;  /* 0x00007610ff687816 */ /* 0x000fe40000000068 */
[----:B------:R-:W-:Y:S01]  /*3890*/  PRMT R102, RZ, 0x7610, R102 ;  /* 0x00007610ff667816 */ /* 0x000fe20000000066 */
[----:B--2---:R1:W-:Y:S02]  /*38a0*/  STL [R1+0x3a0], R107 ;  /* 0x0003a06b01007387 */ /* 0x0043e40000100800 */
[----:B-1----:R-:W-:-:S04]  /*38b0*/  IADD3 R107, P6, PT, R14, R2, RZ ;  /* 0x000000020e6b7210 */ /* 0x002fc80007fde0ff */
[----:B------:R-:W-:Y:S01]  /*38c0*/  LEA.HI.X.SX32 R108, R14, R3, 0x1, P6 ;  /* 0x000000030e6c7211 */ /* 0x000fe200030f0eff */
[----:B------:R-:W-:Y:S01]  /*38d0*/  STL [R1+0x570], R107 ;  /* 0x0005706b01007387 */ /* 0x000fe20000100800 */
[----:B0-----:R-:W-:-:S03]  /*38e0*/  @!P3 IMAD.MOV.U32 R22, RZ, RZ, R107 ;  /* 0x000000ffff16b224 */ /* 0x001fc600078e006b */
[----:B------:R-:W-:Y:S01]  /*38f0*/  @!P3 IMAD.MOV.U32 R23, RZ, RZ, R108 ;  /* 0x000000ffff17b224 */ /* 0x000fe200078e006c */
[----:B---3--:R0:W-:Y:S04]  /*3900*/  STL [R1+0x37c], R105 ;  /* 0x00037c6901007387 */ /* 0x0081e80000100800 */
[----:B------:R1:W2:Y:S01]  /*3910*/  @!P3 LDG.E.U8 R104, desc[UR20][R22.64] ;  /* 0x000000141668b981 */ /* 0x0002a2000c1e1100 */
[----:B0-----:R-:W-:-:S04]  /*3920*/  IADD3 R105, P6, PT, R11, R2, RZ ;  /* 0x000000020b697210 */ /* 0x001fc80007fde0ff */
[----:B------:R-:W-:Y:S01]  /*3930*/  LEA.HI.X.SX32 R106, R11, R3, 0x1, P6 ;  /* 0x000000030b6a7211 */ /* 0x000fe200030f0eff */
[----:B-1----:R-:W-:-:S04]  /*3940*/  @!P4 IMAD.MOV.U32 R22, RZ, RZ, R105 ;  /* 0x000000ffff16c224 */ /* 0x002fc800078e0069 */
[----:B------:R-:W-:-:S05]  /*3950*/  @!P4 IMAD.MOV.U32 R23, RZ, RZ, R106 ;  /* 0x000000ffff17c224 */ /* 0x000fca00078e006a */
[----:B------:R0:W3:Y:S01]  /*3960*/  @!P4 LDG.E.U8 R102, desc[UR20][R22.64] ;  /* 0x000000141666c981 */ /* 0x0000e2000c1e1100 */
[----:B------:R-:W-:Y:S02]  /*3970*/  VIADD R21, R69, 0xffffffcc ;  /* 0xffffffcc45157836 */ /* 0x000fe40000000000 */
[----:B------:R-:W-:Y:S01]  /*3980*/  IMAD R14, R12, 0x33, RZ ;  /* 0x000000330c0e7824 */ /* 0x000fe200078e02ff */
[----:B------:R-:W-:Y:S02]  /*3990*/  STL [R1+0x56c], R108 ;  /* 0x00056c6c01007387 */ /* 0x000fe40000100800 */
[----:B------:R-:W-:Y:S02]  /*39a0*/  ISETP.GE.U32.AND P0, PT, R21, 0x7fffff4d, PT ;  /* 0x7fffff4d1500780c */ /* 0x000fe40003f06070 */
[----:B------:R-:W-:Y:S04]  /*39b0*/  STL [R1+0x5b0], R105 ;  /* 0x0005b06901007387 */ /* 0x000fe80000100800 */
[----:B------:R-:W-:Y:S01]  /*39c0*/  STL [R1+0x5ac], R106 ;  /* 0x0005ac6a01007387 */ /* 0x000fe20000100800 */
[----:B------:R-:W-:-:S02]  /*39d0*/  VIADD R21, R69, 0xffffffc4 ;  /* 0xffffffc445157836 */ /* 0x000fc40000000000 */
[----:B------:R-:W-:Y:S01]  /*39e0*/  IMAD R11, R12, 0x3b, RZ ;  /* 0x0000003b0c0b7824 */ /* 0x000fe200078e02ff */
[----:B------:R-:W-:Y:S02]  /*39f0*/  PRMT R103, RZ, 0x7610, R103 ;  /* 0x00007610ff677816 */ /* 0x000fe40000000067 */
[----:B------:R-:W-:Y:S02]  /*3a00*/  ISETP.GE.U32.AND P3, PT, R21, 0x7fffff45, PT ;  /* 0x7fffff451500780c */ /* 0x000fe40003f66070 */
[----:B------:R-:W-:Y:S01]  /*3a10*/  PRMT R101, RZ, 0x7610, R101 ;  /* 0x00007610ff657816 */ /* 0x000fe20000000065 */
[----:B--2---:R1:W-:Y:S02]  /*3a20*/  STL [R1+0x3a8], R104 ;  /* 0x0003a86801007387 */ /* 0x0043e40000100800 */
[----:B-1----:R-:W-:-:S04]  /*3a30*/  IADD3 R104, P6, PT, R14, R2, RZ ;  /* 0x000000020e687210 */ /* 0x002fc80007fde0ff */
[----:B------:R-:W-:Y:S01]  /*3a40*/  LEA.HI.X.SX32 R105, R14, R3, 0x1, P6 ;  /* 0x000000030e697211 */ /* 0x000fe200030f0eff */
[----:B------:R-:W-:Y:S01]  /*3a50*/  STL [R1+0x5f0], R104 ;  /* 0x0005f06801007387 */ /* 0x000fe20000100800 */
[----:B0-----:R-:W-:-:S03]  /*3a60*/  @!P0 IMAD.MOV.U32 R22, RZ, RZ, R104 ;  /* 0x000000ffff168224 */ /* 0x001fc600078e0068 */
[----:B------:R-:W-:Y:S01]  /*3a70*/  STL [R1+0x5ec], R105 ;  /* 0x0005ec6901007387 */ /* 0x000fe20000100800 */
[----:B------:R-:W-:-:S03]  /*3a80*/  @!P0 IMAD.MOV.U32 R23, RZ, RZ, R105 ;  /* 0x000000ffff178224 */ /* 0x000fc600078e0069 */
[----:B---3--:R0:W-:Y:S04]  /*3a90*/  STL [R1+0x39c], R102 ;  /* 0x00039c6601007387 */ /* 0x0081e80000100800 */
        /* <DEDUP_REMOVED lines=31> */
[----:B------:R-:W-:Y:S04]  /*3c90*/  STL [R1+0x66c], R104 ;  /* 0x00066c6801007387 */ /* 0x000fe80000100800 */
[----:B------:R-:W-:Y:S01]  /*3ca0*/  STL [R1+0x6b0], R101 ;  /* 0x0006b06501007387 */ /* 0x000fe20000100800 */
[----:B------:R-:W-:-:S03]  /*3cb0*/  ISETP.GE.U32.AND P3, PT, R21, 0x7fffff2d, PT ;  /* 0x7fffff2d1500780c */ /* 0x000fc60003f66070 */
[----:B------:R-:W-:Y:S01]  /*3cc0*/  STL [R1+0x6ac], R102 ;  /* 0x0006ac6601007387 */ /* 0x000fe20000100800 */
[----:B------:R-:W-:Y:S02]  /*3cd0*/  VIADD R21, R69, 0xffffffa4 ;  /* 0xffffffa445157836 */ /* 0x000fe40000000000 */
[----:B------:R-:W-:-:S03]  /*3ce0*/  IMAD R11, R12, 0x5b, RZ ;  /* 0x0000005b0c0b7824 */ /* 0x000fc600078e02ff */
[----:B------:R-:W-:Y:S02]  /*3cf0*/  ISETP.GE.U32.AND P4, PT, R21, 0x7fffff25, PT ;  /* 0x7fffff251500780c */ /* 0x000fe40003f86070 */
[----:B------:R-:W-:Y:S02]  /*3d00*/  PRMT R99, RZ, 0x7610, R99 ;  /* 0x00007610ff637816 */ /* 0x000fe40000000063 */
[----:B------:R-:W-:Y:S01]  /*3d10*/  PRMT R97, RZ, 0x7610, R97 ;  /* 0x00007610ff617816 */ /* 0x000fe20000000061 */
[----:B--2---:R1:W-:Y:S02]  /*3d20*/  STL [R1+0x3bc], R100 ;  /* 0x0003bc6401007387 */ /* 0x0043e40000100800 */
[----:B-1----:R-:W-:-:S04]  /*3d30*/  IADD3 R100, P6, PT, R14, R2, RZ ;  /* 0x000000020e647210 */ /* 0x002fc80007fde0ff */
[----:B------:R-:W-:Y:S01]  /*3d40*/  LEA.HI.X.SX32 R101, R14, R3, 0x1, P6 ;  /* 0x000000030e657211 */ /* 0x000fe200030f0eff */
[----:B------:R-:W-:Y:S04]  /*3d50*/  STL [R1+0x6f0], R100 ;  /* 0x0006f06401007387 */ /* 0x000fe80000100800 */
[----:B------:R-:W-:Y:S01]  /*3d60*/  STL [R1+0x6ec], R101 ;  /* 0x0006ec6501007387 */ /* 0x000fe20000100800 */
[----:B0-----:R-:W-:-:S03]  /*3d70*/  @!P3 IMAD.MOV.U32 R22, RZ, RZ, R100 ;  /* 0x000000ffff16b224 */ /* 0x001fc600078e0064 */
[----:B---3--:R0:W-:Y:S01]  /*3d80*/  STL [R1+0x400], R98 ;  /* 0x0004006201007387 */ /* 0x0081e20000100800 */
[----:B------:R-:W-:-:S05]  /*3d90*/  @!P3 IMAD.MOV.U32 R23, RZ, RZ, R101 ;  /* 0x000000ffff17b224 */ /* 0x000fca00078e0065 */
        /* <DEDUP_REMOVED lines=28> */
[----:B------:R-:W3:Y:S01]  /*3f60*/  @!P3 LDG.E.U8 R96, desc[UR20][R22.64] ;  /* 0x000000141660b981 */ /* 0x000ee2000c1e1100 */
[----:B------:R-:W-:Y:S02]  /*3f70*/  VIADD R21, R69, 0xffffff8c ;  /* 0xffffff8c45157836 */ /* 0x000fe40000000000 */
[----:B------:R-:W-:Y:S01]  /*3f80*/  IMAD R14, R12, 0x73, RZ ;  /* 0x000000730c0e7824 */ /* 0x000fe200078e02ff */
[----:B------:R-:W-:Y:S02]  /*3f90*/  STL [R1+0x76c], R100 ;  /* 0x00076c6401007387 */ /* 0x000fe40000100800 */
[----:B------:R-:W-:Y:S02]  /*3fa0*/  ISETP.GE.U32.AND P4, PT, R21, 0x7fffff0d, PT ;  /* 0x7fffff0d1500780c */ /* 0x000fe40003f86070 */
[----:B------:R-:W-:Y:S04]  /*3fb0*/  STL [R1+0x7b0], R97 ;  /* 0x0007b06101007387 */ /* 0x000fe80000100800 */
[----:B------:R-:W-:Y:S01]  /*3fc0*/  STL [R1+0x7ac], R98 ;  /* 0x0007ac6201007387 */ /* 0x000fe20000100800 */
[----:B------:R-:W-:-:S03]  /*3fd0*/  PRMT R84, RZ, 0x7610, R84 ;  /* 0x00007610ff547816 */ /* 0x000fc60000000054 */
[----:B--2---:R0:W-:Y:S02]  /*3fe0*/  STL [R1+0x3c4], R90 ;  /* 0x0003c45a01007387 */ /* 0x0041e40000100800 */
[----:B0-----:R-:W-:-:S05]  /*3ff0*/  IADD3 R90, P6, PT, R14, R2, RZ ;  /* 0x000000020e5a7210 */ /* 0x001fca0007fde0ff */
[----:B------:R-:W-:Y:S04]  /*4000*/  STL [R1+0x7f0], R90 ;  /* 0x0007f05a01007387 */ /* 0x000fe80000100800 */
[----:B---3--:R0:W-:Y:S01]  /*4010*/  STL [R1+0x3e8], R96 ;  /* 0x0003e86001007387 */ /* 0x0081e20000100800 */
[----:B------:R-:W-:Y:S01]  /*4020*/  @!P4 IMAD.MOV.U32 R22, RZ, RZ, R90 ;  /* 0x000000ffff16c224 */ /* 0x000fe200078e005a */
[----:B0-----:R-:W-:-:S05]  /*4030*/  LEA.HI.X.SX32 R96, R14, R3, 0x1, P6 ;  /* 0x000000030e607211 */ /* 0x001fca00030f0eff */
[----:B------:R-:W-:-:S05]  /*4040*/  @!P4 IMAD.MOV.U32 R23, RZ, RZ, R96 ;  /* 0x000000ffff17c224 */ /* 0x000fca00078e0060 */
[----:B------:R0:W2:Y:S01]  /*4050*/  @!P4 LDG.E.U8 R84, desc[UR20][R22.64] ;  /* 0x000000141654c981 */ /* 0x0000a2000c1e1100 */
[----:B------:R-:W-:Y:S02]  /*4060*/  VIADD R21, R69, 0xffffff84 ;  /* 0xffffff8445157836 */ /* 0x000fe40000000000 */
[----:B------:R-:W-:-:S03]  /*4070*/  IMAD R11, R12, 0x7b, RZ ;  /* 0x0000007b0c0b7824 */ /* 0x000fc600078e02ff */
[----:B------:R-:W-:Y:S01]  /*4080*/  ISETP.GE.U32.AND P0, PT, R21, 0x7fffff05, PT ;  /* 0x7fffff051500780c */ /* 0x000fe20003f06070 */
[----:B------:R-:W-:Y:S01]  /*4090*/  VIADD R21, R69, 0xfffffffb ;  /* 0xfffffffb45157836 */ /* 0x000fe20000000000 */
[----:B------:R1:W-:Y:S04]  /*40a0*/  STL [R1+0x7ec], R96 ;  /* 0x0007ec6001007387 */ /* 0x0003e80000100800 */
[----:B------:R-:W-:Y:S02]  /*40b0*/  ISETP.GE.U32.AND P3, PT, R21, 0x7fffff7c, PT ;  /* 0x7fffff7c1500780c */ /* 0x000fe40003f66070 */
[----:B-1----:R-:W-:-:S04]  /*40c0*/  IADD3 R96, P6, PT, R11, R2, RZ ;  /* 0x000000020b607210 */ /* 0x002fc80007fde0ff */
[----:B------:R-:W-:Y:S01]  /*40d0*/  LEA.HI.X.SX32 R97, R11, R3, 0x1, P6 ;  /* 0x000000030b617211 */ /* 0x000fe200030f0eff */
[----:B0-----:R-:W-:Y:S01]  /*40e0*/  @!P0 IMAD.MOV.U32 R22, RZ, RZ, R96 ;  /* 0x000000ffff168224 */ /* 0x001fe200078e0060 */
[----:B------:R-:W-:-:S03]  /*40f0*/  PRMT R94, RZ, 0x7610, R94 ;  /* 0x00007610ff5e7816 */ /* 0x000fc6000000005e */
[----:B------:R-:W-:Y:S01]  /*4100*/  @!P0 IMAD.MOV.U32 R23, RZ, RZ, R97 ;  /* 0x000000ffff178224 */ /* 0x000fe200078e0061 */
[----:B------:R-:W-:-:S04]  /*4110*/  PRMT R21, RZ, 0x7610, R21 ;  /* 0x00007610ff157816 */ /* 0x000fc80000000015 */
[----:B------:R0:W3:Y:S04]  /*4120*/  @!P0 LDG.E.U8 R94, desc[UR20][R22.64] ;  /* 0x00000014165e8981 */ /* 0x0000e8000c1e1100 */
[----:B--2---:R1:W-:Y:S02]  /*4130*/  STL [R1+0x424], R84 ;  /* 0x0004245401007387 */ /* 0x0043e40000100800 */
[----:B-1----:R-:W-:-:S05]  /*4140*/  IMAD.SHL.U32 R84, R12, 0x4, RZ ;  /* 0x000000040c547824 */ /* 0x002fca00078e00ff */
[----:B------:R-:W-:-:S04]  /*4150*/  IADD3 R90, P6, PT, R84, R2, RZ ;  /* 0x00000002545a7210 */ /* 0x000fc80007fde0ff */
[----:B------:R-:W-:Y:S01]  /*4160*/  LEA.HI.X.SX32 R84, R84, R3, 0x1, P6 ;  /* 0x0000000354547211 */ /* 0x000fe200030f0eff */
[----:B0-----:R-:W-:-:S04]  /*4170*/  @!P3 IMAD.MOV.U32 R22, RZ, RZ, R90 ;  /* 0x000000ffff16b224 */ /* 0x001fc800078e005a */
[----:B------:R-:W-:-:S05]  /*4180*/  @!P3 IMAD.MOV.U32 R23, RZ, RZ, R84 ;  /* 0x000000ffff17b224 */ /* 0x000fca00078e0054 */
[----:B------:R0:W2:Y:S01]  /*4190*/  @!P3 LDG.E.U8 R21, desc[UR20][R22.64] ;  /* 0x000000141615b981 */ /* 0x0000a2000c1e1100 */
[----:B------:R-:W-:-:S05]  /*41a0*/  VIADD R14, R69, 0xfffffff3 ;  /* 0xfffffff3450e7836 */ /* 0x000fca0000000000 */
[----:B------:R-:W-:Y:S01]  /*41b0*/  ISETP.GE.U32.AND P4, PT, R14, 0x7fffff74, PT ;  /* 0x7fffff740e00780c */ /* 0x000fe20003f86070 */
[----:B------:R-:W-:Y:S01]  /*41c0*/  IMAD R14, R12, 0xc, RZ ;  /* 0x0000000c0c0e7824 */ /* 0x000fe200078e02ff */
[----:B------:R1:W-:Y:S01]  /*41d0*/  STL [R1+0x830], R96 ;  /* 0x0008306001007387 */ /* 0x0003e20000100800 */
[----:B------:R-:W-:-:S03]  /*41e0*/  VIADD R11, R69, 0xffffffeb ;  /* 0xffffffeb450b7836 */ /* 0x000fc60000000000 */
[----:B------:R4:W-:Y:S01]  /*41f0*/  STL [R1+0x82c], R97 ;  /* 0x00082c6101007387 */ /* 0x0009e20000100800 */
[----:B-1----:R-:W-:-:S03]  /*4200*/  IADD3 R96, P6, PT, R14, R2, RZ ;  /* 0x000000020e607210 */ /* 0x002fc60007fde0ff */
[----:B------:R-:W-:Y:S01]  /*4210*/  STL [R1+0x8c4], R90 ;  /* 0x0008c45a01007387 */ /* 0x000fe20000100800 */
[----:B------:R-:W-:Y:S02]  /*4220*/  ISETP.GE.U32.AND P0, PT, R11, 0x7fffff6c, PT ;  /* 0x7fffff6c0b00780c */ /* 0x000fe40003f06070 */
[----:B----4-:R-:W-:Y:S01]  /*4230*/  LEA.HI.X.SX32 R97, R14, R3, 0x1, P6 ;  /* 0x000000030e617211 */ /* 0x010fe200030f0eff */
[----:B------:R-:W-:Y:S01]  /*4240*/  STL [R1+0x8c0], R84 ;  /* 0x0008c05401007387 */ /* 0x000fe20000100800 */
[----:B------:R-:W-:Y:S01]  /*4250*/  IMAD R11, R12, 0x14, RZ ;  /* 0x000000140c0b7824 */ /* 0x000fe200078e02ff */
[----:B------:R-:W-:Y:S02]  /*4260*/  PRMT R95, RZ, 0x7610, R95 ;  /* 0x00007610ff5f7816 */ /* 0x000fe4000000005f */
[----:B------:R-:W-:Y:S01]  /*4270*/  STL [R1+0x28], R96 ;  /* 0x0000286001007387 */ /* 0x000fe20000100800 */
[----:B0-----:R-:W-:Y:S02]  /*4280*/  @!P4 IMAD.MOV.U32 R22, RZ, RZ, R96 ;  /* 0x000000ffff16c224 */ /* 0x001fe400078e0060 */
[----:B------:R-:W-:-:S05]  /*4290*/  @!P4 IMAD.MOV.U32 R23, RZ, RZ, R97 ;  /* 0x000000ffff17c224 */ /* 0x000fca00078e0061 */
[----:B------:R0:W4:Y:S01]  /*42a0*/  @!P4 LDG.E.U8 R95, desc[UR20][R22.64] ;  /* 0x00000014165fc981 */ /* 0x000122000c1e1100 */
[----:B------:R-:W-:-:S03]  /*42b0*/  PRMT R91, RZ, 0x7610, R91 ;  /* 0x00007610ff5b7816 */ /* 0x000fc6000000005b */
[----:B--2---:R-:W-:Y:S04]  /*42c0*/  STL [R1+0x41c], R21 ;  /* 0x00041c1501007387 */ /* 0x004fe80000100800 */
[----:B------:R-:W-:Y:S04]  /*42d0*/  STL [R1+0x20], R97 ;  /* 0x0000206101007387 */ /* 0x000fe80000100800 */
[----:B---3--:R1:W-:Y:S02]  /*42e0*/  STL [R1+0x404], R94 ;  /* 0x0004045e01007387 */ /* 0x0083e40000100800 */
[----:B-1----:R-:W-:-:S04]  /*42f0*/  IADD3 R94, P6, PT, R11, R2, RZ ;  /* 0x000000020b5e7210 */ /* 0x002fc80007fde0ff */
[----:B------:R-:W-:Y:S01]  /*4300*/  LEA.HI.X.SX32 R96, R11, R3, 0x1, P6 ;  /* 0x000000030b607211 */ /* 0x000fe200030f0eff */
[----:B0-----:R-:W-:-:S04]  /*4310*/  @!P0 IMAD.MOV.U32 R22, RZ, RZ, R94 ;  /* 0x000000ffff168224 */ /* 0x001fc800078e005e */
[----:B------:R-:W-:-:S05]  /*4320*/  @!P0 IMAD.MOV.U32 R23, RZ, RZ, R96 ;  /* 0x000000ffff178224 */ /* 0x000fca00078e0060 */
[----:B------:R0:W2:Y:S01]  /*4330*/  @!P0 LDG.E.U8 R91, desc[UR20][R22.64] ;  /* 0x00000014165b8981 */ /* 0x0000a2000c1e1100 */
[C---:B------:R-:W-:Y:S02]  /*4340*/  VIADD R14, R69.reuse, 0xffffffdb ;  /* 0xffffffdb450e7836 */ /* 0x040fe40000000000 */
[----:B------:R-:W-:-:S03]  /*4350*/  VIADD R21, R69, 0xffffffe3 ;  /* 0xffffffe345157836 */ /* 0x000fc60000000000 */
[----:B------:R-:W-:Y:S01]  /*4360*/  ISETP.GE.U32.AND P4, PT, R14, 0x7fffff5c, PT ;  /* 0x7fffff5c0e00780c */ /* 0x000fe20003f86070 */
[C---:B------:R-:W-:Y:S01]  /*4370*/  IMAD R14, R12.reuse, 0x1c, RZ ;  /* 0x0000001c0c0e7824 */ /* 0x040fe200078e02ff */
[----:B------:R-:W-:Y:S01]  /*4380*/  ISETP.GE.U32.AND P3, PT, R21, 0x7fffff64, PT ;  /* 0x7fffff641500780c */ /* 0x000fe20003f66070 */
[----:B------:R-:W-:Y:S04]  /*4390*/  STL [R1+0xf8], R94 ;  /* 0x0000f85e01007387 */ /* 0x000fe80000100800 */
[----:B------:R-:W-:Y:S04]  /*43a0*/  STL [R1+0xf4], R96 ;  /* 0x0000f46001007387 */ /* 0x000fe80000100800 */
[----:B----4-:R1:W-:Y:S01]  /*43b0*/  STL [R1+0x408], R95 ;  /* 0x0004085f01007387 */ /* 0x0103e20000100800 */
[----:B------:R-:W-:Y:S01]  /*43c0*/  IMAD R11, R12, 0x24, RZ ;  /* 0x000000240c0b7824 */ /* 0x000fe200078e02ff */
[----:B------:R-:W-:-:S02]  /*43d0*/  PRMT R87, RZ, 0x7610, R87 ;  /* 0x00007610ff577816 */ /* 0x000fc40000000057 */
[----:B-1----:R-:W-:-:S04]  /*43e0*/  IADD3 R95, P6, PT, R14, R2, RZ ;  /* 0x000000020e5f7210 */ /* 0x002fc80007fde0ff */
[----:B------:R-:W-:Y:S01]  /*43f0*/  LEA.HI.X.SX32 R96, R14, R3, 0x1, P6 ;  /* 0x000000030e607211 */ /* 0x000fe200030f0eff */
[----:B------:R-:W-:Y:S01]  /*4400*/  STL [R1+0x538], R95 ;  /* 0x0005385f01007387 */ /* 0x000fe20000100800 */
[----:B0-----:R-:W-:-:S03]  /*4410*/  @!P3 IMAD.MOV.U32 R22, RZ, RZ, R95 ;  /* 0x000000ffff16b224 */ /* 0x001fc600078e005f */
        /* <DEDUP_REMOVED lines=9> */
[----:B------:R-:W-:Y:S02]  /*44b0*/  VIADD R21, R69, 0xffffffd3 ;  /* 0xffffffd345157836 */ /* 0x000fe40000000000 */
[----:B------:R-:W-:Y:S01]  /*44c0*/  IMAD R14, R12, 0x2c, RZ ;  /* 0x0000002c0c0e7824 */ /* 0x000fe200078e02ff */
[----:B------:R-:W-:Y:S02]  /*44d0*/  STL [R1+0x534], R96 ;  /* 0x0005346001007387 */ /* 0x000fe40000100800 */
[----:B------:R-:W-:Y:S02]  /*44e0*/  ISETP.GE.U32.AND P0, PT, R21, 0x7fffff54, PT ;  /* 0x7fffff541500780c */ /* 0x000fe40003f06070 */
[----:B------:R-:W-:Y:S04]  /*44f0*/  STL [R1+0x578], R91 ;  /* 0x0005785b01007387 */ /* 0x000fe80000100800 */
[----:B------:R-:W-:Y:S01]  /*4500*/  STL [R1+0x574], R94 ;  /* 0x0005745e01007387 */ /* 0x000fe20000100800 */
[----:B------:R-:W-:-:S03]  /*4510*/  VIADD R21, R69, 0xffffffcb ;  /* 0xffffffcb45157836 */ /* 0x000fc60000000000 */
[----:B---3--:R1:W-:Y:S01]  /*4520*/  STL [R1+0x420], R87 ;  /* 0x0004205701007387 */ /* 0x0083e20000100800 */
[----:B------:R-:W-:Y:S01]  /*4530*/  IMAD R11, R12, 0x34, RZ ;  /* 0x000000340c0b7824 */ /* 0x000fe200078e02ff */
[----:B------:R-:W-:Y:S02]  /*4540*/  ISETP.GE.U32.AND P3, PT, R21, 0x7fffff4c, PT ;  /* 0x7fffff4c1500780c */ /* 0x000fe40003f66070 */
[----:B-1----:R-:W-:-:S04]  /*4550*/  IADD3 R87, P6, PT, R14, R2, RZ ;  /* 0x000000020e577210 */ /* 0x002fc80007fde0ff */
[----:B------:R-:W-:Y:S01]  /*4560*/  LEA.HI.X.SX32 R91, R14, R3, 0x1, P6 ;  /* 0x000000030e5b7211 */ /* 0x000fe200030f0eff */
[----:B------:R-:W-:Y:S01]  /*4570*/  STL [R1+0x5b8], R87 ;  /* 0x0005b85701007387 */ /* 0x000fe20000100800 */
[----:B------:R-:W-:Y:S01]  /*4580*/  PRMT R86, RZ, 0x7610, R86 ;  /* 0x00007610ff567816 */ /* 0x000fe20000000056 */
        /* <DEDUP_REMOVED lines=18> */
[----:B---3--:R1:W-:Y:S01]  /*46b0*/  STL [R1+0x43c], R86 ;  /* 0x00043c5601007387 */ /* 0x0083e20000100800 */
        /* <DEDUP_REMOVED lines=65> */
[----:B------:R-:W-:Y:S04]  /*4ad0*/  STL [R1+0x734], R79 ;  /* 0x0007344f01007387 */ /* 0x000fe80000100800 */
[----:B------:R-:W-:Y:S01]  /*4ae0*/  STL [R1+0x778], R76 ;  /* 0x0007784c01007387 */ /* 0x000fe20000100800 */
[----:B------:R-:W-:-:S03]  /*4af0*/  ISETP.GE.U32.AND P4, PT, R21, 0x7fffff14, PT ;  /* 0x7fffff141500780c */ /* 0x000fc60003f86070 */
        /* <DEDUP_REMOVED lines=8> */
[----:B------:R-:W-:-:S03]  /*4b80*/  PRMT R67, RZ, 0x7610, R67 ;  /* 0x00007610ff437816 */ /* 0x000fc60000000043 */
[----:B------:R-:W-:Y:S01]  /*4b90*/  STL [R1+0x7b4], R76 ;  /* 0x0007b44c01007387 */ /* 0x000fe20000100800 */
[----:B0-----:R-:W-:Y:S02]  /*4ba0*/  @!P4 IMAD.MOV.U32 R22, RZ, RZ, R71 ;  /* 0x000000ffff16c224 */ /* 0x001fe400078e0047 */
[----:B------:R-:W-:Y:S01]  /*4bb0*/  @!P4 IMAD.MOV.U32 R23, RZ, RZ, R76 ;  /* 0x000000ffff17c224 */ /* 0x000fe200078e004c */
[----:B------:R-:W-:-:S04]  /*4bc0*/  PRMT R68, RZ, 0x7610, R68 ;  /* 0x00007610ff447816 */ /* 0x000fc80000000044 */
[----:B------:R0:W3:Y:S04]  /*4bd0*/  @!P4 LDG.E.U8 R67, desc[UR20][R22.64] ;  /* 0x000000141643c981 */ /* 0x0000e8000c1e1100 */
        /* <DEDUP_REMOVED lines=9> */
[----:B------:R-:W-:Y:S01]  /*4c70*/  IMAD R14, R12, 0x7c, RZ ;  /* 0x0000007c0c0e7824 */ /* 0x000fe200078e02ff */
[----:B------:R-:W-:Y:S01]  /*4c80*/  STL [R1+0x7f8], R70 ;  /* 0x0007f84601007387 */ /* 0x000fe20000100800 */
[----:B------:R-:W-:-:S03]  /*4c90*/  ISETP.GE.U32.AND P3, PT, R21, 0x7fffff04, PT ;  /* 0x7fffff041500780c */ /* 0x000fc60003f66070 */
[----:B------:R-:W-:Y:S01]  /*4ca0*/  STL [R1+0x7f4], R71 ;  /* 0x0007f44701007387 */ /* 0x000fe20000100800 */
[----:B------:R-:W-:-:S03]  /*4cb0*/  IMAD R91, R12, 0x5, RZ ;  /* 0x000000050c5b7824 */ /* 0x000fc600078e02ff */
[----:B---3--:R1:W-:Y:S02]  /*4cc0*/  STL [R1+0x3a4], R67 ;  /* 0x0003a44301007387 */ /* 0x0083e40000100800 */
[----:B-1----:R-:W-:-:S05]  /*4cd0*/  IADD3 R67, P6, PT, R14, R2, RZ ;  /* 0x000000020e437210 */ /* 0x002fca0007fde0ff */
[----:B------:R-:W-:Y:S01]  /*4ce0*/  STL [R1+0x838], R67 ;  /* 0x0008384301007387 */ /* 0x000fe20000100800 */
[----:B------:R-:W-:Y:S01]  /*4cf0*/  PRMT R65, RZ, 0x7610, R65 ;  /* 0x00007610ff417816 */ /* 0x000fe20000000041 */
[----:B0-----:R-:W-:Y:S01]  /*4d00*/  @!P3 IMAD.MOV.U32 R22, RZ, RZ, R67 ;  /* 0x000000ffff16b224 */ /* 0x001fe200078e0043 */
[----:B------:R-:W-:Y:S01]  /*4d10*/  PRMT R21, RZ, 0x7610, R21 ;  /* 0x00007610ff157816 */ /* 0x000fe20000000015 */
[----:B--2---:R0:W-:Y:S02]  /*4d20*/  STL [R1+0x380], R68 ;  /* 0x0003804401007387 */ /* 0x0041e40000100800 */
[----:B0-----:R-:W-:Y:S02]  /*4d30*/  LEA.HI.X.SX32 R68, R14, R3, 0x1, P6 ;  /* 0x000000030e447211 */ /* 0x001fe400030f0eff */
[----:B------:R-:W-:-:S03]  /*4d40*/  IADD3 R96, P6, PT, R91, R2, RZ ;  /* 0x000000025b607210 */ /* 0x000fc60007fde0ff */
[----:B------:R-:W-:Y:S01]  /*4d50*/  @!P3 IMAD.MOV.U32 R23, RZ, RZ, R68 ;  /* 0x000000ffff17b224 */ /* 0x000fe200078e0044 */
[----:B------:R-:W-:-:S04]  /*4d60*/  LEA.HI.X.SX32 R91, R91, R3, 0x1, P6 ;  /* 0x000000035b5b7211 */ /* 0x000fc800030f0eff */
[----:B------:R0:W2:Y:S02]  /*4d70*/  @!P3 LDG.E.U8 R65, desc[UR20][R22.64] ;  /* 0x000000141641b981 */ /* 0x0000a4000c1e1100 */
[----:B0-----:R-:W-:Y:S02]  /*4d80*/  @!P4 IMAD.MOV.U32 R22, RZ, RZ, R96 ;  /* 0x000000ffff16c224 */ /* 0x001fe400078e0060 */
[----:B------:R-:W-:-:S05]  /*4d90*/  @!P4 IMAD.MOV.U32 R23, RZ, RZ, R91 ;  /* 0x000000ffff17c224 */ /* 0x000fca00078e005b */
[----:B------:R0:W3:Y:S01]  /*4da0*/  @!P4 LDG.E.U8 R21, desc[UR20][R22.64] ;  /* 0x000000141615c981 */ /* 0x0000e2000c1e1100 */
[----:B------:R-:W-:Y:S02]  /*4db0*/  VIADD R11, R69, 0xfffffff2 ;  /* 0xfffffff2450b7836 */ /* 0x000fe40000000000 */
[----:B------:R-:W-:-:S03]  /*4dc0*/  IMAD R14, R12, 0xd, RZ ;  /* 0x0000000d0c0e7824 */ /* 0x000fc600078e02ff */
[----:B------:R-:W-:Y:S01]  /*4dd0*/  ISETP.GE.U32.AND P0, PT, R11, 0x7fffff73, PT ;  /* 0x7fffff730b00780c */ /* 0x000fe20003f06070 */
[----:B------:R-:W-:Y:S01]  /*4de0*/  VIADD R11, R69, 0xffffffea ;  /* 0xffffffea450b7836 */ /* 0x000fe20000000000 */
[----:B------:R-:W-:Y:S01]  /*4df0*/  IADD3 R67, P6, PT, R14, R2, RZ ;  /* 0x000000020e437210 */ /* 0x000fe20007fde0ff */
[----:B------:R1:W-:Y:S03]  /*4e00*/  STL [R1+0x834], R68 ;  /* 0x0008344401007387 */ /* 0x0003e60000100800 */
[----:B------:R-:W-:Y:S01]  /*4e10*/  ISETP.GE.U32.AND P3, PT, R11, 0x7fffff6b, PT ;  /* 0x7fffff6b0b00780c */ /* 0x000fe20003f66070 */
[----:B------:R-:W-:Y:S01]  /*4e20*/  STL [R1+0x8cc], R96 ;  /* 0x0008cc6001007387 */ /* 0x000fe20000100800 */
[----:B------:R-:W-:Y:S01]  /*4e30*/  IMAD R11, R12, 0x15, RZ ;  /* 0x000000150c0b7824 */ /* 0x000fe200078e02ff */
[----:B------:R-:W-:Y:S02]  /*4e40*/  PRMT R66, RZ, 0x7610, R66 ;  /* 0x00007610ff427816 */ /* 0x000fe40000000042 */
[----:B------:R-:W-:Y:S01]  /*4e50*/  STL [R1+0x8c8], R91 ;  /* 0x0008c85b01007387 */ /* 0x000fe20000100800 */
[----:B-1----:R-:W-:-:S03]  /*4e60*/  LEA.HI.X.SX32 R68, R14, R3, 0x1, P6 ;  /* 0x000000030e447211 */ /* 0x002fc600030f0eff */
[----:B------:R-:W-:Y:S01]  /*4e70*/  STL [R1+0xc0], R67 ;  /* 0x0000c04301007387 */ /* 0x000fe20000100800 */
[----:B0-----:R-:W-:Y:S02]  /*4e80*/  @!P0 IMAD.MOV.U32 R22, RZ, RZ, R67 ;  /* 0x000000ffff168224 */ /* 0x001fe400078e0043 */
[----:B------:R-:W-:-:S05]  /*4e90*/  @!P0 IMAD.MOV.U32 R23, RZ, RZ, R68 ;  /* 0x000000ffff178224 */ /* 0x000fca00078e0044 */
[----:B------:R0:W4:Y:S01]  /*4ea0*/  @!P0 LDG.E.U8 R66, desc[UR20][R22.64] ;  /* 0x0000001416428981 */ /* 0x000122000c1e1100 */
[----:B------:R-:W-:-:S03]  /*4eb0*/  PRMT R64, RZ, 0x7610, R64 ;  /* 0x00007610ff407816 */ /* 0x000fc60000000040 */
[----:B---3--:R-:W-:Y:S04]  /*4ec0*/  STL [R1+0x364], R21 ;  /* 0x0003641501007387 */ /* 0x008fe80000100800 */
[----:B------:R-:W-:Y:S04]  /*4ed0*/  STL [R1+0x2c], R68 ;  /* 0x00002c4401007387 */ /* 0x000fe80000100800 */
        /* <DEDUP_REMOVED lines=444> */
[----:B------:R-:W-:Y:S01]  /*6aa0*/  STL [R1+0x60c], R33 ;  /* 0x00060c2101007387 */ /* 0x000fe20000100800 */
[----:B------:R-:W-:-:S03]  /*6ab0*/  IMAD R11, R12, 0x47, RZ ;  /* 0x000000470c0b7824 */ /* 0x000fc600078e02ff */
[----:B---3--:R1:W-:Y:S01]  /*6ac0*/  STL [R1+0xb4], R32 ;  /* 0x0000b42001007387 */ /* 0x0083e20000100800 */
[----:B------:R-:W-:Y:S02]  /*6ad0*/  PRMT R26, RZ, 0x7610, R26 ;  /* 0x00007610ff1a7816 */ /* 0x000fe4000000001a */
[----:B-1----:R-:W-:-:S04]  /*6ae0*/  IADD3 R32, P6, PT, R14, R2, RZ ;  /* 0x000000020e207210 */ /* 0x002fc80007fde0ff */
[----:B------:R-:W-:Y:S01]  /*6af0*/  LEA.HI.X.SX32 R33, R14, R3, 0x1, P6 ;  /* 0x000000030e217211 */ /* 0x000fe200030f0eff */
[----:B------:R-:W-:Y:S01]  /*6b00*/  STL [R1+0x650], R32 ;  /* 0x0006502001007387 */ /* 0x000fe20000100800 */
[----:B0-----:R-:W-:-:S03]  /*6b10*/  @!P4 IMAD.MOV.U32 R22, RZ, RZ, R32 ;  /* 0x000000ffff16c224 */ /* 0x001fc600078e0020 */
        /* <DEDUP_REMOVED lines=13> */
[----:B------:R-:W-:Y:S01]  /*6bf0*/  STL [R1+0x690], R30 ;  /* 0x0006901e01007387 */ /* 0x000fe20000100800 */
[----:B------:R-:W-:-:S03]  /*6c00*/  VIADD R21, R69, 0xffffffa8 ;  /* 0xffffffa845157836 */ /* 0x000fc60000000000 */
[----:B------:R-:W-:Y:S01]  /*6c10*/  STL [R1+0x68c], R31 ;  /* 0x00068c1f01007387 */ /* 0x000fe20000100800 */
[----:B------:R-:W-:Y:S01]  /*6c20*/  IMAD R11, R12, 0x57, RZ ;  /* 0x000000570c0b7824 */ /* 0x000fe200078e02ff */
[----:B------:R-:W-:Y:S02]  /*6c30*/  ISETP.GE.U32.AND P4, PT, R21, 0x7fffff29, PT ;  /* 0x7fffff291500780c */ /* 0x000fe40003f86070 */
[----:B---3--:R1:W-:Y:S02]  /*6c40*/  STL [R1+0xac], R26 ;  /* 0x0000ac1a01007387 */ /* 0x0083e40000100800 */
[----:B-1----:R-:W-:-:S05]  /*6c50*/  IADD3 R26, P6, PT, R14, R2, RZ ;  /* 0x000000020e1a7210 */ /* 0x002fca0007fde0ff */
[----:B------:R-:W-:Y:S01]  /*6c60*/  STL [R1+0x6d0], R26 ;  /* 0x0006d01a01007387 */ /* 0x000fe20000100800 */
[----:B0-----:R-:W-:Y:S01]  /*6c70*/  @!P3 IMAD.MOV.U32 R22, RZ, RZ, R26 ;  /* 0x000000ffff16b224 */ /* 0x001fe200078e001a */
[----:B------:R-:W-:Y:S01]  /*6c80*/  PRMT R24, RZ, 0x7610, R24 ;  /* 0x00007610ff187816 */ /* 0x000fe20000000018 */
[----:B------:R-:W-:Y:S01]  /*6c90*/  VIADD R21, R69, 0xffffffa0 ;  /* 0xffffffa045157836 */ /* 0x000fe20000000000 */
[----:B------:R-:W-:-:S04]  /*6ca0*/  PRMT R25, RZ, 0x7610, R25 ;  /* 0x00007610ff197816 */ /* 0x000fc80000000019 */
[----:B------:R-:W-:Y:S01]  /*6cb0*/  ISETP.GE.U32.AND P0, PT, R21, 0x7fffff21, PT ;  /* 0x7fffff211500780c */ /* 0x000fe20003f06070 */
[----:B------:R-:W-:Y:S01]  /*6cc0*/  IMAD R21, R12, 0x5f, RZ ;  /* 0x0000005f0c157824 */ /* 0x000fe200078e02ff */
        /* <DEDUP_REMOVED lines=8> */
[----:B------:R-:W-:Y:S01]  /*6d50*/  @!P4 IMAD.MOV.U32 R23, RZ, RZ, R30 ;  /* 0x000000ffff17c224 */ /* 0x000fe200078e001e */
[----:B------:R0:W-:Y:S04]  /*6d60*/  STL [R1+0x6cc], R29 ;  /* 0x0006cc1d01007387 */ /* 0x0001e80000100800 */
[----:B------:R1:W3:Y:S01]  /*6d70*/  @!P4 LDG.E.U8 R25, desc[UR20][R22.64] ;  /* 0x000000141619c981 */ /* 0x0002e2000c1e1100 */
[----:B0-----:R-:W-:-:S04]  /*6d80*/  IADD3 R29, P6, PT, R21, R2, RZ ;  /* 0x00000002151d7210 */ /* 0x001fc80007fde0ff */
[----:B------:R-:W-:Y:S01]  /*6d90*/  LEA.HI.X.SX32 R21, R21, R3, 0x1, P6 ;  /* 0x0000000315157211 */ /* 0x000fe200030f0eff */
[----:B-1----:R-:W-:-:S04]  /*6da0*/  @!P0 IMAD.MOV.U32 R22, RZ, RZ, R29 ;  /* 0x000000ffff168224 */ /* 0x002fc800078e001d */
[----:B------:R-:W-:-:S05]  /*6db0*/  @!P0 IMAD.MOV.U32 R23, RZ, RZ, R21 ;  /* 0x000000ffff178224 */ /* 0x000fca00078e0015 */
[----:B------:R0:W4:Y:S01]  /*6dc0*/  @!P0 LDG.E.U8 R27, desc[UR20][R22.64] ;  /* 0x00000014161b8981 */ /* 0x000122000c1e1100 */
[C---:B------:R-:W-:Y:S02]  /*6dd0*/  VIADD R14, R69.reuse, 0xffffff98 ;  /* 0xffffff98450e7836 */ /* 0x040fe40000000000 */
[----:B------:R-:W-:Y:S01]  /*6de0*/  IMAD R11, R12, 0x67, RZ ;  /* 0x000000670c0b7824 */ /* 0x000fe200078e02ff */
[----:B------:R-:W-:Y:S02]  /*6df0*/  STL [R1+0x710], R26 ;  /* 0x0007101a01007387 */ /* 0x000fe40000100800 */
[----:B------:R-:W-:Y:S01]  /*6e00*/  ISETP.GE.U32.AND P3, PT, R14, 0x7fffff19, PT ;  /* 0x7fffff190e00780c */ /* 0x000fe20003f66070 */
[----:B------:R-:W-:Y:S01]  /*6e10*/  VIADD R14, R69, 0xffffff90 ;  /* 0xffffff90450e7836 */ /* 0x000fe20000000000 */
[----:B------:R-:W-:-:S04]  /*6e20*/  PRMT R5, RZ, 0x7610, R5 ;  /* 0x00007610ff057816 */ /* 0x000fc80000000005 */
[----:B------:R-:W-:Y:S02]  /*6e30*/  ISETP.GE.U32.AND P4, PT, R14, 0x7fffff11, PT ;  /* 0x7fffff110e00780c */ /* 0x000fe40003f86070 */
[----:B------:R-:W-:Y:S01]  /*6e40*/  PRMT R6, RZ, 0x7610, R6 ;  /* 0x00007610ff067816 */ /* 0x000fe20000000006 */
[----:B--2---:R-:W-:Y:S04]  /*6e50*/  STL [R1+0xa4], R24 ;  /* 0x0000a41801007387 */ /* 0x004fe80000100800 */
[----:B------:R-:W-:Y:S04]  /*6e60*/  STL [R1+0x70c], R30 ;  /* 0x00070c1e01007387 */ /* 0x000fe80000100800 */
[----:B------:R-:W-:Y:S04]  /*6e70*/  STL [R1+0x750], R29 ;  /* 0x0007501d01007387 */ /* 0x000fe80000100800 */
[----:B---3--:R1:W-:Y:S04]  /*6e80*/  STL [R1+0xa0], R25 ;  /* 0x0000a01901007387 */ /* 0x0083e80000100800 */
[----:B------:R2:W-:Y:S01]  /*6e90*/  STL [R1+0x74c], R21 ;  /* 0x00074c1501007387 */ /* 0x0005e20000100800 */
[----:B-1----:R-:W-:-:S04]  /*6ea0*/  IADD3 R25, P6, PT, R11, R2, RZ ;  /* 0x000000020b197210 */ /* 0x002fc80007fde0ff */
[----:B------:R-:W-:Y:S01]  /*6eb0*/  LEA.HI.X.SX32 R26, R11, R3, 0x1, P6 ;  /* 0x000000030b1a7211 */ /* 0x000fe200030f0eff */
[----:B--2---:R-:W-:Y:S01]  /*6ec0*/  IMAD R21, R12, 0x6f, RZ ;  /* 0x0000006f0c157824 */ /* 0x004fe200078e02ff */
[----:B------:R-:W-:Y:S01]  /*6ed0*/  STL [R1+0x790], R25 ;  /* 0x0007901901007387 */ /* 0x000fe20000100800 */
[----:B0-----:R-:W-:Y:S02]  /*6ee0*/  @!P3 IMAD.MOV.U32 R22, RZ, RZ, R25 ;  /* 0x000000ffff16b224 */ /* 0x001fe400078e0019 */
[----:B------:R-:W-:Y:S01]  /*6ef0*/  @!P3 IMAD.MOV.U32 R23, RZ, RZ, R26 ;  /* 0x000000ffff17b224 */ /* 0x000fe200078e001a */
[----:B------:R0:W-:Y:S04]  /*6f00*/  STL [R1+0x78c], R26 ;  /* 0x00078c1a01007387 */ /* 0x0001e80000100800 */
[----:B------:R1:W2:Y:S01]  /*6f10*/  @!P3 LDG.E.U8 R5, desc[UR20][R22.64] ;  /* 0x000000141605b981 */ /* 0x0002a2000c1e1100 */
[----:B0-----:R-:W-:Y:S01]  /*6f20*/  IADD3 R26, P6, PT, R21, R2, RZ ;  /* 0x00000002151a7210 */ /* 0x001fe20007fde0ff */
[----:B-1----:R-:W-:-:S04]  /*6f30*/  VIADD R22, R69, 0xffffff88 ;  /* 0xffffff8845167836 */ /* 0x002fc80000000000 */
[----:B------:R-:W-:Y:S04]  /*6f40*/  STL [R1+0x7d0], R26 ;  /* 0x0007d01a01007387 */ /* 0x000fe80000100800 */
[----:B----4-:R0:W-:Y:S01]  /*6f50*/  STL [R1+0x9c], R27 ;  /* 0x00009c1b01007387 */ /* 0x0101e20000100800 */
[----:B------:R-:W-:Y:S01]  /*6f60*/  ISETP.GE.U32.AND P3, PT, R22, 0x7fffff09, PT ;  /* 0x7fffff091600780c */ /* 0x000fe20003f66070 */
[----:B------:R-:W-:Y:S01]  /*6f70*/  @!P4 IMAD.MOV.U32 R22, RZ, RZ, R26 ;  /* 0x000000ffff16c224 */ /* 0x000fe200078e001a */
[----:B0-----:R-:W-:-:S05]  /*6f80*/  LEA.HI.X.SX32 R27, R21, R3, 0x1, P6 ;  /* 0x00000003151b7211 */ /* 0x001fca00030f0eff */
[----:B------:R-:W-:-:S05]  /*6f90*/  @!P4 IMAD.MOV.U32 R23, RZ, RZ, R27 ;  /* 0x000000ffff17c224 */ /* 0x000fca00078e001b */
[----:B------:R0:W3:Y:S01]  /*6fa0*/  @!P4 LDG.E.U8 R6, desc[UR20][R22.64] ;  /* 0x000000141606c981 */ /* 0x0000e2000c1e1100 */
[----:B------:R-:W-:Y:S01]  /*6fb0*/  IMAD R25, R12, 0x77, RZ ;  /* 0x000000770c197824 */ /* 0x000fe200078e02ff */
[----:B------:R-:W-:Y:S02]  /*6fc0*/  PRMT R4, RZ, 0x7610, R4 ;  /* 0x00007610ff047816 */ /* 0x000fe40000000004 */
[----:B--2---:R1:W-:Y:S04]  /*6fd0*/  STL [R1+0x98], R5 ;  /* 0x0000980501007387 */ /* 0x0043e80000100800 */
[----:B------:R-:W-:Y:S01]  /*6fe0*/  STL [R1+0x7cc], R27 ;  /* 0x0007cc1b01007387 */ /* 0x000fe20000100800 */
[----:B-1----:R-:W-:-:S05]  /*6ff0*/  IADD3 R5, P6, PT, R25, R2, RZ ;  /* 0x0000000219057210 */ /* 0x002fca0007fde0ff */
[----:B------:R-:W-:Y:S01]  /*7000*/  STL [R1+0x810], R5 ;  /* 0x0008100501007387 */ /* 0x000fe20000100800 */
[----:B0-----:R-:W-:-:S03]  /*7010*/  @!P3 IMAD.MOV.U32 R22, RZ, RZ, R5 ;  /* 0x000000ffff16b224 */ /* 0x001fc600078e0005 */
[----:B---3--:R0:W-:Y:S02]  /*7020*/  STL [R1+0x94], R6 ;  /* 0x0000940601007387 */ /* 0x0081e40000100800 */
[----:B0-----:R-:W-:-:S05]  /*7030*/  LEA.HI.X.SX32 R6, R25, R3, 0x1, P6 ;  /* 0x0000000319067211 */ /* 0x001fca00030f0eff */
[----:B------:R-:W-:-:S05]  /*7040*/  @!P3 IMAD.MOV.U32 R23, RZ, RZ, R6 ;  /* 0x000000ffff17b224 */ /* 0x000fca00078e0006 */
[----:B------:R-:W2:Y:S01]  /*7050*/  @!P3 LDG.E.U8 R4, desc[UR20][R22.64] ;  /* 0x000000141604b981 */ /* 0x000ea2000c1e1100 */
[----:B------:R-:W-:-:S04]  /*7060*/  LOP3.LUT R24, R17, 0x8, RZ, 0xfc, !PT ;  /* 0x0000000811187812 */ /* 0x000fc800078efcff */
[----:B------:R-:W-:-:S05]  /*7070*/  IABS R14, R24 ;  /* 0x00000018000e7213 */ /* 0x000fca0000000000 */
[----:B------:R-:W-:-:S04]  /*7080*/  IMAD.HI.U32 R11, R16, R14, RZ ;  /* 0x0000000e100b7227 */ /* 0x000fc800078e00ff */
[----:B------:R-:W-:-:S04]  /*7090*/  IMAD.MOV R11, RZ, RZ, -R11 ;  /* 0x000000ffff0b7224 */ /* 0x000fc800078e0a0b */
[----:B------:R-:W-:Y:S02]  /*70a0*/  IMAD R14, R15, R11, R14 ;  /* 0x0000000b0f0e7224 */ /* 0x000fe400078e020e */
[----:B------:R-:W-:Y:S01]  /*70b0*/  VIADD R11, R69, 0xffffff80 ;  /* 0xffffff80450b7836 */ /* 0x000fe20000000000 */
[----:B------:R-:W-:Y:S04]  /*70c0*/  STL [R1+0x80c], R6 ;  /* 0x00080c0601007387 */ /* 0x000fe80000100800 */
[----:B------:R-:W-:Y:S01]  /*70d0*/  ISETP.GE.U32.AND P6, PT, R11, 0x7fffff01, PT ;  /* 0x7fffff010b00780c */ /* 0x000fe20003fc6070 */
[----:B------:R-:W-:Y:S01]  /*70e0*/  IMAD R11, R12, 0x7f, RZ ;  /* 0x0000007f0c0b7824 */ /* 0x000fe200078e02ff */
[----:B------:R-:W-:Y:S01]  /*70f0*/  STL [R1+0x8e0], R12 ;  /* 0x0008e00c01007387 */ /* 0x000fe20000100800 */
[----:B------:R-:W-:-:S02]  /*7100*/  PRMT R0, RZ, 0x7610, R0 ;  /* 0x00007610ff007816 */ /* 0x000fc40000000000 */
[C---:B------:R-:W-:Y:S02]  /*7110*/  ISETP.GT.U32.AND P0, PT, R15.reuse, R10, PT ;  /* 0x0000000a0f00720c */ /* 0x040fe40003f04070 */
[----:B------:R-:W-:Y:S01]  /*7120*/  ISETP.GT.U32.AND P3, PT, R15, R19, PT ;  /* 0x000000130f00720c */ /* 0x000fe20003f64070 */
[----:B--2---:R0:W-:Y:S02]  /*7130*/  STL [R1+0x90], R4 ;  /* 0x0000900401007387 */ /* 0x0041e40000100800 */
[----:B0-----:R-:W-:-:S04]  /*7140*/  IADD3 R4, P4, PT, R11, R2, RZ ;  /* 0x000000020b047210 */ /* 0x001fc80007f9e0ff */
[----:B------:R-:W-:Y:S01]  /*7150*/  LEA.HI.X.SX32 R5, R11, R3, 0x1, P4 ;  /* 0x000000030b057211 */ /* 0x000fe200020f0eff */
[----:B------:R-:W-:-:S04]  /*7160*/  @!P6 IMAD.MOV.U32 R26, RZ, RZ, R4 ;  /* 0x000000ffff1ae224 */ /* 0x000fc800078e0004 */
[----:B------:R-:W-:-:S05]  /*7170*/  @!P6 IMAD.MOV.U32 R27, RZ, RZ, R5 ;  /* 0x000000ffff1be224 */ /* 0x000fca00078e0005 */
[----:B------:R0:W2:Y:S01]  /*7180*/  @!P6 LDG.E.U8 R0, desc[UR20][R26.64] ;  /* 0x000000141a00e981 */ /* 0x0000a2000c1e1100 */
[----:B------:R-:W-:-:S05]  /*7190*/  @!P0 IMAD.IADD R10, R10, 0x1, -R15 ;  /* 0x000000010a0a8824 */ /* 0x000fca00078e0a0f */
[C---:B------:R-:W-:Y:S02]  /*71a0*/  ISETP.GT.U32.AND P0, PT, R15.reuse, R10, PT ;  /* 0x0000000a0f00720c */ /* 0x040fe40003f04070 */
[----:B------:R-:W-:Y:S02]  /*71b0*/  ISETP.GT.U32.AND P4, PT, R15, R18, PT ;  /* 0x000000120f00720c */ /* 0x000fe40003f84070 */
[C---:B------:R-:W-:Y:S02]  /*71c0*/  ISETP.GE.AND P6, PT, R17.reuse, RZ, PT ;  /* 0x000000ff1100720c */ /* 0x040fe40003fc6270 */
[----:B------:R-:W-:Y:S01]  /*71d0*/  LOP3.LUT R23, R17, 0xa, RZ, 0xfc, !PT ;  /* 0x0000000a11177812 */ /* 0x000fe200078efcff */
[----:B------:R-:W-:Y:S01]  /*71e0*/  @!P3 IMAD.IADD R19, R19, 0x1, -R15 ;  /* 0x000000011313b824 */ /* 0x000fe200078e0a0f */
[----:B------:R-:W-:Y:S02]  /*71f0*/  LOP3.LUT R25, R17, 0xc, RZ, 0xfc, !PT ;  /* 0x0000000c11197812 */ /* 0x000fe400078efcff */
[----:B------:R-:W-:-:S03]  /*7200*/  IABS R11, R23 ;  /* 0x00000017000b7213 */ /* 0x000fc60000000000 */
[--C-:B------:R-:W-:Y:S01]  /*7210*/  @!P0 IMAD.IADD R10, R10, 0x1, -R15.reuse ;  /* 0x000000010a0a8824 */ /* 0x100fe200078e0a0f */
[C---:B------:R-:W-:Y:S01]  /*7220*/  ISETP.GT.U32.AND P0, PT, R15.reuse, R20, PT ;  /* 0x000000140f00720c */ /* 0x040fe20003f04070 */
[----:B------:R-:W-:Y:S01]  /*7230*/  @!P4 IMAD.IADD R18, R18, 0x1, -R15 ;  /* 0x000000011212c824 */ /* 0x000fe200078e0a0f */
[----:B------:R-:W-:Y:S01]  /*7240*/  IABS R21, R25 ;  /* 0x0000001900157213 */ /* 0x000fe20000000000 */
[----:B------:R-:W-:Y:S01]  /*7250*/  IMAD.MOV.U32 R56, RZ, RZ, R10 ;  /* 0x000000ffff387224 */ /* 0x000fe200078e000a */
[C---:B------:R-:W-:Y:S01]  /*7260*/  ISETP.GT.U32.AND P3, PT, R15.reuse, R19, PT ;  /* 0x000000130f00720c */ /* 0x040fe20003f64070 */
[----:B------:R-:W-:Y:S01]  /*7270*/  IMAD.HI.U32 R22, R16, R11, RZ ;  /* 0x0000000b10167227 */ /* 0x000fe200078e00ff */
[----:B------:R-:W-:-:S03]  /*7280*/  ISETP.GT.U32.AND P4, PT, R15, R18, PT ;  /* 0x000000120f00720c */ /* 0x000fc60003f84070 */
[----:B------:R-:W-:Y:S01]  /*7290*/  @!P6 IMAD.MOV R56, RZ, RZ, -R56 ;  /* 0x000000ffff38e224 */ /* 0x000fe200078e0a38 */
[----:B------:R-:W-:Y:S01]  /*72a0*/  ISETP.GT.U32.AND P6, PT, R15, R14, PT ;  /* 0x0000000e0f00720c */ /* 0x000fe20003fc4070 */
[----:B0-----:R-:W-:-:S04]  /*72b0*/  IMAD.HI.U32 R27, R16, R21, RZ ;  /* 0x00000015101b7227 */ /* 0x001fc800078e00ff */
[----:B------:R-:W-:Y:S02]  /*72c0*/  IMAD.MOV R10, RZ, RZ, -R22 ;  /* 0x000000ffff0a7224 */ /* 0x000fe400078e0a16 */
[----:B------:R-:W-:Y:S02]  /*72d0*/  @!P0 IMAD.IADD R20, R20, 0x1, -R15 ;  /* 0x0000000114148824 */ /* 0x000fe400078e0a0f */
[----:B------:R-:W-:Y:S02]  /*72e0*/  IMAD.MOV R22, RZ, RZ, -R27 ;  /* 0x000000ffff167224 */ /* 0x000fe400078e0a1b */
[C---:B------:R-:W-:Y:S01]  /*72f0*/  IMAD R11, R15.reuse, R10, R11 ;  /* 0x0000000a0f0b7224 */ /* 0x040fe200078e020b */
[C---:B------:R-:W-:Y:S01]  /*7300*/  ISETP.GT.U32.AND P0, PT, R15.reuse, R20, PT ;  /* 0x000000140f00720c */ /* 0x040fe20003f04070 */
[----:B------:R-:W-:Y:S02]  /*7310*/  IMAD R10, R15, R22, R21 ;  /* 0x000000160f0a7224 */ /* 0x000fe400078e0215 */
[----:B------:R-:W-:Y:S01]  /*7320*/  @!P3 IMAD.IADD R19, R19, 0x1, -R15 ;  /* 0x000000011313b824 */ /* 0x000fe200078e0a0f */
[----:B------:R-:W-:-:S02]  /*7330*/  ISETP.GT.U32.AND P3, PT, R15, R11, PT ;  /* 0x0000000b0f00720c */ /* 0x000fc40003f64070 */
[----:B------:R-:W-:Y:S01]  /*7340*/  LOP3.LUT R26, R17, 0xe, RZ, 0xfc, !PT ;  /* 0x0000000e111a7812 */ /* 0x000fe200078efcff */
[----:B------:R-:W-:Y:S01]  /*7350*/  @!P4 IMAD.IADD R18, R18, 0x1, -R15 ;  /* 0x000000011212c824 */ /* 0x000fe200078e0a0f */
[----:B------:R-:W-:Y:S01]  /*7360*/  ISETP.GT.U32.AND P4, PT, R15, R10, PT ;  /* 0x0000000a0f00720c */ /* 0x000fe20003f84070 */
[----:B------:R-:W-:Y:S01]  /*7370*/  IMAD.MOV.U32 R71, RZ, RZ, R19 ;  /* 0x000000ffff477224 */ /* 0x000fe200078e0013 */
[----:B------:R-:W-:Y:S01]  /*7380*/  IABS R21, R26 ;  /* 0x0000001a00157213 */ /* 0x000fe20000000000 */
[----:B------:R-:W-:Y:S01]  /*7390*/  @!P6 IMAD.IADD R14, R14, 0x1, -R15 ;  /* 0x000000010e0ee824 */ /* 0x000fe200078e0a0f */
[----:B------:R-:W-:Y:S01]  /*73a0*/  LOP3.LUT R22, R17, 0x10, RZ, 0xfc, !PT ;  /* 0x0000001011167812 */ /* 0x000fe200078efcff */
[----:B------:R-:W-:Y:S02]  /*73b0*/  @!P5 IMAD.MOV R71, RZ, RZ, -R71 ;  /* 0x000000ffff47d224 */ /* 0x000fe400078e0a47 */
[----:B------:R-:W-:Y:S01]  /*73c0*/  IMAD.HI.U32 R19, R16, R21, RZ ;  /* 0x0000001510137227 */ /* 0x000fe200078e00ff */
[----:B------:R-:W-:-:S02]  /*73d0*/  ISETP.GT.U32.AND P5, PT, R15, R14, PT ;  /* 0x0000000e0f00720c */ /* 0x000fc40003fa4070 */
[----:B------:R-:W-:Y:S01]  /*73e0*/  IABS R27, R22 ;  /* 0x00000016001b7213 */ /* 0x000fe20000000000 */
[----:B------:R-:W-:Y:S01]  /*73f0*/  STL [R1+0x8e4], R2 ;  /* 0x0008e40201007387 */ /* 0x000fe20000100800 */
[--C-:B------:R-:W-:Y:S01]  /*7400*/  @!P0 IMAD.IADD R20, R20, 0x1, -R15.reuse ;  /* 0x0000000114148824 */ /* 0x100fe200078e0a0f */
[----:B------:R-:W-:Y:S01]  /*7410*/  ISETP.GE.AND P0, PT, R24, RZ, PT ;  /* 0x000000ff1800720c */ /* 0x000fe20003f06270 */
[----:B------:R-:W-:Y:S01]  /*7420*/  @!P3 IMAD.IADD R11, R11, 0x1, -R15 ;  /* 0x000000010b0bb824 */ /* 0x000fe200078e0a0f */
[----:B------:R-:W-:Y:S01]  /*7430*/  STL [R1+0x850], R4 ;  /* 0x0008500401007387 */ /* 0x000fe20000100800 */
[----:B------:R-:W-:Y:S02]  /*7440*/  IMAD.MOV R24, RZ, RZ, -R19 ;  /* 0x000000ffff187224 */ /* 0x000fe400078e0a13 */
[----:B------:R-:W-:Y:S01]  /*7450*/  IMAD.MOV.U32 R19, RZ, RZ, R27 ;  /* 0x000000ffff137224 */ /* 0x000fe200078e001b */
[----:B------:R-:W-:Y:S01]  /*7460*/  STL [R1+0x8e8], R3 ;  /* 0x0008e80301007387 */ /* 0x000fe20000100800 */
[----:B------:R-:W-:-:S03]  /*7470*/  @!P4 IMAD.IADD R10, R10, 0x1, -R15 ;  /* 0x000000010a0ac824 */ /* 0x000fc600078e0a0f */
[----:B------:R-:W-:Y:S01]  /*7480*/  STL [R1+0x84c], R5 ;  /* 0x00084c0501007387 */ /* 0x000fe20000100800 */
[----:B------:R-:W-:Y:S01]  /*7490*/  ISETP.GT.U32.AND P4, PT, R15, R11, PT ;  /* 0x0000000b0f00720c */ /* 0x000fe20003f84070 */
[----:B------:R-:W-:Y:S02]  /*74a0*/  @!P5 IMAD.IADD R14, R14, 0x1, -R15 ;  /* 0x000000010e0ed824 */ /* 0x000fe400078e0a0f */
[----:B------:R-:W-:Y:S01]  /*74b0*/  IMAD.MOV.U32 R120, RZ, RZ, R20 ;  /* 0x000000ffff787224 */ /* 0x000fe200078e0014 */
[----:B------:R-:W-:Y:S01]  /*74c0*/  ISETP.GE.AND P6, PT, R28, RZ, PT ;  /* 0x000000ff1c00720c */ /* 0x000fe20003fc6270 */
[----:B------:R-:W-:Y:S01]  /*74d0*/  IMAD.MOV.U32 R54, RZ, RZ, R14 ;  /* 0x000000ffff367224 */ /* 0x000fe200078e000e */
[----:B------:R-:W-:-:S07]  /*74e0*/  ISETP.GE.AND P3, PT, R23, RZ, PT ;  /* 0x000000ff1700720c */ /* 0x000fce0003f66270 */
[----:B------:R-:W-:-:S04]  /*74f0*/  @!P4 IMAD.IADD R11, R11, 0x1, -R15 ;  /* 0x000000010b0bc824 */ /* 0x000fc800078e0a0f */
[----:B------:R-:W-:Y:S01]  /*7500*/  @!P6 IMAD.MOV R120, RZ, RZ, -R120 ;  /* 0x000000ffff78e224 */ /* 0x000fe200078e0a78 */
[----:B------:R-:W-:Y:S01]  /*7510*/  ISETP.GE.AND P6, PT, R25, RZ, PT ;  /* 0x000000ff1900720c */ /* 0x000fe20003fc6270 */
[----:B------:R-:W-:-:S04]  /*7520*/  IMAD.MOV.U32 R70, RZ, RZ, R11 ;  /* 0x000000ffff467224 */ /* 0x000fc800078e000b */
[----:B------:R-:W-:Y:S02]  /*7530*/  @!P3 IMAD.MOV R70, RZ, RZ, -R70 ;  /* 0x000000ffff46b224 */ /* 0x000fe400078e0a46 */
[----:B------:R-:W-:Y:S01]  /*7540*/  @!P0 IMAD.MOV R54, RZ, RZ, -R54 ;  /* 0x000000ffff368224 */ /* 0x000fe200078e0a36 */
[----:B------:R-:W-:Y:S02]  /*7550*/  ISETP.GE.AND P0, PT, R26, RZ, PT ;  /* 0x000000ff1a00720c */ /* 0x000fe40003f06270 */
[C---:B------:R-:W-:Y:S02]  /*7560*/  LOP3.LUT R25, R17.reuse, 0x1a, RZ, 0xfc, !PT ;  /* 0x0000001a11197812 */ /* 0x040fe400078efcff */
[C---:B------:R-:W-:Y:S02]  /*7570*/  LOP3.LUT R28, R17.reuse, 0x1e, RZ, 0xfc, !PT ;  /* 0x0000001e111c7812 */ /* 0x040fe400078efcff */
[C---:B------:R-:W-:Y:S02]  /*7580*/  LOP3.LUT R27, R17.reuse, 0x22, RZ, 0xfc, !PT ;  /* 0x00000022111b7812 */ /* 0x040fe400078efcff */
[----:B------:R-:W-:Y:S01]  /*7590*/  LOP3.LUT R30, R17, 0x20, RZ, 0xfc, !PT ;  /* 0x00000020111e7812 */ /* 0x000fe200078efcff */
[----:B--2---:R0:W-:Y:S02]  /*75a0*/  STL [R1+0x8c], R0 ;  /* 0x00008c0001007387 */ /* 0x0041e40000100800 */
[----:B0-----:R-:W-:-:S02]  /*75b0*/  IMAD.MOV.U32 R0, RZ, RZ, R18 ;  /* 0x000000ffff007224 */ /* 0x001fc400078e0012 */
[----:B------:R-:W-:Y:S02]  /*75c0*/  IMAD R18, R15, R24, R21 ;  /* 0x000000180f127224 */ /* 0x000fe400078e0215 */
[----:B------:R-:W-:-:S04]  /*75d0*/  IMAD.HI.U32 R21, R16, R19, RZ ;  /* 0x0000001310157227 */ /* 0x000fc800078e00ff */
[----:B------:R-:W-:Y:S01]  /*75e0*/  IMAD.MOV R20, RZ, RZ, -R21 ;  /* 0x000000ffff147224 */ /* 0x000fe200078e0a15 */
[----:B------:R-:W-:-:S03]  /*75f0*/  ISETP.GT.U32.AND P5, PT, R15, R18, PT ;  /* 0x000000120f00720c */ /* 0x000fc60003fa4070 */
[C---:B------:R-:W-:Y:S02]  /*7600*/  IMAD R14, R15.reuse, R20, R19 ;  /* 0x000000140f0e7224 */ /* 0x040fe400078e0213 */
[----:B------:R-:W-:Y:S01]  /*7610*/  @!P2 IMAD.MOV R0, RZ, RZ, -R0 ;  /* 0x000000ffff00a224 */ /* 0x000fe200078e0a00 */
[C---:B------:R-:W-:Y:S02]  /*7620*/  ISETP.GT.U32.AND P2, PT, R15.reuse, R10, PT ;  /* 0x0000000a0f00720c */ /* 0x040fe40003f44070 */
[----:B------:R-:W-:Y:S02]  /*7630*/  ISETP.GT.U32.AND P4, PT, R15, R14, PT ;  /* 0x0000000e0f00720c */ /* 0x000fe40003f84070 */
[----:B------:R-:W-:-:S03]  /*7640*/  LOP3.LUT R19, R17, 0x12, RZ, 0xfc, !PT ;  /* 0x0000001211137812 */ /* 0x000fc600078efcff */
[--C-:B------:R-:W-:Y:S01]  /*7650*/  @!P5 IMAD.IADD R18, R18, 0x1, -R15.reuse ;  /* 0x000000011212d824 */ /* 0x100fe200078e0a0f */
[----:B------:R-:W-:Y:S02]  /*7660*/  IABS R11, R19 ;  /* 0x00000013000b7213 */ /* 0x000fe40000000000 */
[----:B------:R-:W-:Y:S02]  /*7670*/  ISETP.GE.AND P3, PT, R19, RZ, PT ;  /* 0x000000ff1300720c */ /* 0x000fe40003f66270 */
[----:B------:R-:W-:Y:S01]  /*7680*/  ISETP.GT.U32.AND P5, PT, R15, R18, PT ;  /* 0x000000120f00720c */ /* 0x000fe20003fa4070 */
[--C-:B------:R-:W-:Y:S02]  /*7690*/  @!P2 IMAD.IADD R10, R10, 0x1, -R15.reuse ;  /* 0x000000010a0aa824 */ /* 0x100fe400078e0a0f */
[----:B------:R-:W-:Y:S01]  /*76a0*/  @!P4 IMAD.IADD R14, R14, 0x1, -R15 ;  /* 0x000000010e0ec824 */ /* 0x000fe200078e0a0f */
[----:B------:R-:W-:Y:S01]  /*76b0*/  LOP3.LUT R20, R17, 0x14, RZ, 0xfc, !PT ;  /* 0x0000001411147812 */ /* 0x000fe200078efcff */
[----:B------:R-:W-:Y:S01]  /*76c0*/  IMAD.MOV.U32 R19, RZ, RZ, R11 ;  /* 0x000000ffff137224 */ /* 0x000fe200078e000b */
[----:B------:R-:W-:Y:S01]  /*76d0*/  ISETP.GE.AND P2, PT, R22, RZ, PT ;  /* 0x000000ff1600720c */ /* 0x000fe20003f46270 */
[----:B------:R-:W-:Y:S01]  /*76e0*/  IMAD.MOV.U32 R123, RZ, RZ, R10 ;  /* 0x000000ffff7b7224 */ /* 0x000fe200078e000a */
[----:B------:R-:W-:Y:S01]  /*76f0*/  ISETP.GT.U32.AND P4, PT, R15, R14, PT ;  /* 0x0000000e0f00720c */ /* 0x000fe20003f84070 */
[----:B------:R-:W-:Y:S01]  /*7700*/  IMAD.HI.U32 R22, R16, R19, RZ ;  /* 0x0000001310167227 */ /* 0x000fe200078e00ff */
[----:B------:R-:W-:-:S02]  /*7710*/  IABS R21, R20 ;  /* 0x0000001400157213 */ /* 0x000fc40000000000 */
[----:B------:R-:W-:Y:S01]  /*7720*/  LOP3.LUT R11, R17, 0x16, RZ, 0xfc, !PT ;  /* 0x00000016110b7812 */ /* 0x000fe200078efcff */
[----:B------:R-:W-:Y:S01]  /*7730*/  @!P6 IMAD.MOV R123, RZ, RZ, -R123 ;  /* 0x000000ffff7be224 */ /* 0x000fe200078e0a7b */
[----:B------:R-:W-:Y:S01]  /*7740*/  ISETP.GE.AND P6, PT, R20, RZ, PT ;  /* 0x000000ff1400720c */ /* 0x000fe20003fc6270 */
[----:B------:R-:W-:Y:S01]  /*7750*/  IMAD.MOV R20, RZ, RZ, -R22 ;  /* 0x000000ffff147224 */ /* 0x000fe200078e0a16 */
[----:B------:R-:W-:Y:S01]  /*7760*/  IABS R24, R11 ;  /* 0x0000000b00187213 */ /* 0x000fe20000000000 */
[----:B------:R-:W-:Y:S02]  /*7770*/  IMAD.MOV.U32 R10, RZ, RZ, R21 ;  /* 0x000000ffff0a7224 */ /* 0x000fe400078e0015 */
[----:B------:R-:W-:Y:S01]  /*7780*/  @!P5 IMAD.IADD R18, R18, 0x1, -R15 ;  /* 0x000000011212d824 */ /* 0x000fe200078e0a0f */
[----:B------:R-:W-:Y:S01]  /*7790*/  ISETP.GE.AND P5, PT, R11, RZ, PT ;  /* 0x000000ff0b00720c */ /* 0x000fe20003fa6270 */
[----:B------:R-:W-:Y:S02]  /*77a0*/  IMAD R11, R15, R20, R19 ;  /* 0x000000140f0b7224 */ /* 0x000fe400078e0213 */
[----:B------:R-:W-:-:S04]  /*77b0*/  IMAD.HI.U32 R22, R16, R10, RZ ;  /* 0x0000000a10167227 */ /* 0x000fc800078e00ff */
[----:B------:R-:W-:Y:S01]  /*77c0*/  @!P4 IMAD.IADD R14, R14, 0x1, -R15 ;  /* 0x000000010e0ec824 */ /* 0x000fe200078e0a0f */
[----:B------:R-:W-:Y:S01]  /*77d0*/  ISETP.GT.U32.AND P4, PT, R15, R11, PT ;  /* 0x0000000b0f00720c */ /* 0x000fe20003f84070 */
[----:B------:R-:W-:Y:S01]  /*77e0*/  IMAD.MOV R22, RZ, RZ, -R22 ;  /* 0x000000ffff167224 */ /* 0x000fe200078e0a16 */
[----:B------:R-:W-:Y:S01]  /*77f0*/  LOP3.LUT R21, R17, 0x18, RZ, 0xfc, !PT ;  /* 0x0000001811157812 */ /* 0x000fe200078efcff */
[----:B------:R-:W-:Y:S02]  /*7800*/  IMAD.MOV.U32 R116, RZ, RZ, R18 ;  /* 0x000000ffff747224 */ /* 0x000fe400078e0012 */
[C---:B------:R-:W-:Y:S01]  /*7810*/  IMAD R10, R15.reuse, R22, R10 ;  /* 0x000000160f0a7224 */ /* 0x040fe200078e020a */
[----:B------:R-:W-:Y:S01]  /*7820*/  IABS R23, R21 ;  /* 0x0000001500177213 */ /* 0x000fe20000000000 */
[----:B------:R-:W-:Y:S02]  /*7830*/  @!P0 IMAD.MOV R116, RZ, RZ, -R116 ;  /* 0x000000ffff748224 */ /* 0x000fe400078e0a74 */
[----:B------:R-:W-:Y:S01]  /*7840*/  IMAD.MOV.U32 R20, RZ, RZ, R24 ;  /* 0x000000ffff147224 */ /* 0x000fe200078e0018 */
[----:B------:R-:W-:Y:S01]  /*7850*/  ISETP.GT.U32.AND P0, PT, R15, R10, PT ;  /* 0x0000000a0f00720c */ /* 0x000fe20003f04070 */
[----:B------:R-:W-:-:S02]  /*7860*/  IMAD.MOV.U32 R19, RZ, RZ, R23 ;  /* 0x000000ffff137224 */ /* 0x000fc400078e0017 */
[----:B------:R-:W-:Y:S02]  /*7870*/  @!P4 IMAD.IADD R11, R11, 0x1, -R15 ;  /* 0x000000010b0bc824 */ /* 0x000fe400078e0a0f */
[----:B------:R-:W-:-:S03]  /*7880*/  IMAD.HI.U32 R23, R16, R20, RZ ;  /* 0x0000001410177227 */ /* 0x000fc600078e00ff */
[----:B------:R-:W-:Y:S01]  /*7890*/  ISETP.GT.U32.AND P4, PT, R15, R11, PT ;  /* 0x0000000b0f00720c */ /* 0x000fe20003f84070 */
[----:B------:R-:W-:Y:S02]  /*78a0*/  IMAD.MOV R18, RZ, RZ, -R23 ;  /* 0x000000ffff127224 */ /* 0x000fe400078e0a17 */
[----:B------:R-:W-:-:S04]  /*78b0*/  IMAD.HI.U32 R22, R16, R19, RZ ;  /* 0x0000001310167227 */ /* 0x000fc800078e00ff */
[----:B------:R-:W-:Y:S02]  /*78c0*/  IMAD.MOV.U32 R53, RZ, RZ, R14 ;  /* 0x000000ffff357224 */ /* 0x000fe400078e000e */
[----:B------:R-:W-:Y:S01]  /*78d0*/  IMAD R20, R15, R18, R20 ;  /* 0x000000120f147224 */ /* 0x000fe200078e0214 */
[----:B------:R-:W-:Y:S01]  /*78e0*/  IABS R18, R25 ;  /* 0x0000001900127213 */ /* 0x000fe20000000000 */
[----:B------:R-:W-:Y:S02]  /*78f0*/  IMAD.MOV R14, RZ, RZ, -R22 ;  /* 0x000000ffff0e7224 */ /* 0x000fe400078e0a16 */
[----:B------:R-:W-:Y:S01]  /*7900*/  @!P0 IMAD.IADD R10, R10, 0x1, -R15 ;  /* 0x000000010a0a8824 */ /* 0x000fe200078e0a0f */
[----:B------:R-:W-:Y:S01]  /*7910*/  LOP3.LUT R24, R17, 0x1c, RZ, 0xfc, !PT ;  /* 0x0000001c11187812 */ /* 0x000fe200078efcff */
[C---:B------:R-:W-:Y:S02]  /*7920*/  IMAD R19, R15.reuse, R14, R19 ;  /* 0x0000000e0f137224 */ /* 0x040fe400078e0213 */
[----:B------:R-:W-:Y:S01]  /*7930*/  IMAD.HI.U32 R14, R16, R18, RZ ;  /* 0x00000012100e7227 */ /* 0x000fe200078e00ff */
[----:B------:R-:W-:-:S03]  /*7940*/  ISETP.GT.U32.AND P0, PT, R15, R10, PT ;  /* 0x0000000a0f00720c */ /* 0x000fc60003f04070 */
[----:B------:R-:W-:Y:S01]  /*7950*/  @!P2 IMAD.MOV R53, RZ, RZ, -R53 ;  /* 0x000000ffff35a224 */ /* 0x000fe200078e0a35 */
[----:B------:R-:W-:Y:S01]  /*7960*/  ISETP.GE.AND P2, PT, R21, RZ, PT ;  /* 0x000000ff1500720c */ /* 0x000fe20003f46270 */
[----:B------:R-:W-:Y:S01]  /*7970*/  @!P4 IMAD.IADD R11, R11, 0x1, -R15 ;  /* 0x000000010b0bc824 */ /* 0x000fe200078e0a0f */
[----:B------:R-:W-:Y:S01]  /*7980*/  IABS R22, R24 ;  /* 0x0000001800167213 */ /* 0x000fe20000000000 */
[----:B------:R-:W-:Y:S01]  /*7990*/  IMAD.MOV R14, RZ, RZ, -R14 ;  /* 0x000000ffff0e7224 */ /* 0x000fe200078e0a0e */
[----:B------:R-:W-:Y:S02]  /*79a0*/  IABS R21, R28 ;  /* 0x0000001c00157213 */ /* 0x000fe40000000000 */
[C---:B------:R-:W-:Y:S01]  /*79b0*/  ISETP.GT.U32.AND P4, PT, R15.reuse, R20, PT ;  /* 0x000000140f00720c */ /* 0x040fe20003f84070 */
[----:B------:R-:W-:Y:S02]  /*79c0*/  IMAD R18, R15, R14, R18 ;  /* 0x0000000e0f127224 */ /* 0x000fe400078e0212 */
[----:B------:R-:W-:-:S04]  /*79d0*/  IMAD.HI.U32 R26, R16, R22, RZ ;  /* 0x00000016101a7227 */ /* 0x000fc800078e00ff */
[----:B------:R-:W-:-:S04]  /*79e0*/  IMAD.HI.U32 R14, R16, R21, RZ ;  /* 0x00000015100e7227 */ /* 0x000fc800078e00ff */
[----:B------:R-:W-:Y:S02]  /*79f0*/  IMAD.MOV R26, RZ, RZ, -R26 ;  /* 0x000000ffff1a7224 */ /* 0x000fe400078e0a1a */
[--C-:B------:R-:W-:Y:S02]  /*7a00*/  @!P0 IMAD.IADD R10, R10, 0x1, -R15.reuse ;  /* 0x000000010a0a8824 */ /* 0x100fe400078e0a0f */
[----:B------:R-:W-:Y:S01]  /*7a10*/  IMAD.MOV R14, RZ, RZ, -R14 ;  /* 0x000000ffff0e7224 */ /* 0x000fe200078e0a0e */
[C---:B------:R-:W-:Y:S01]  /*7a20*/  ISETP.GT.U32.AND P0, PT, R15.reuse, R19, PT ;  /* 0x000000130f00720c */ /* 0x040fe20003f04070 */
[----:B------:R-:W-:Y:S01]  /*7a30*/  @!P4 IMAD.IADD R20, R20, 0x1, -R15 ;  /* 0x000000011414c824 */ /* 0x000fe200078e0a0f */
[C---:B------:R-:W-:Y:S01]  /*7a40*/  ISETP.GT.U32.AND P4, PT, R15.reuse, R18, PT ;  /* 0x000000120f00720c */ /* 0x040fe20003f84070 */
[C---:B------:R-:W-:Y:S02]  /*7a50*/  IMAD R22, R15.reuse, R26, R22 ;  /* 0x0000001a0f167224 */ /* 0x040fe400078e0216 */
[----:B------:R-:W-:Y:S01]  /*7a60*/  IMAD R21, R15, R14, R21 ;  /* 0x0000000e0f157224 */ /* 0x000fe200078e0215 */
[----:B------:R-:W-:Y:S01]  /*7a70*/  IABS R14, R27 ;  /* 0x0000001b000e7213 */ /* 0x000fe20000000000 */
[----:B------:R-:W-:-:S02]  /*7a80*/  IMAD.MOV.U32 R115, RZ, RZ, R10 ;  /* 0x000000ffff737224 */ /* 0x000fc400078e000a */
[----:B------:R-:W-:Y:S02]  /*7a90*/  IMAD.MOV.U32 R68, RZ, RZ, R11 ;  /* 0x000000ffff447224 */ /* 0x000fe400078e000b */
[----:B------:R-:W-:Y:S01]  /*7aa0*/  @!P6 IMAD.MOV R115, RZ, RZ, -R115 ;  /* 0x000000ffff73e224 */ /* 0x000fe200078e0a73 */
[----:B------:R-:W-:Y:S01]  /*7ab0*/  ISETP.GT.U32.AND P6, PT, R15, R22, PT ;  /* 0x000000160f00720c */ /* 0x000fe20003fc4070 */
[----:B------:R-:W-:Y:S01]  /*7ac0*/  IMAD.HI.U32 R11, R16, R14, RZ ;  /* 0x0000000e100b7227 */ /* 0x000fe200078e00ff */
[----:B------:R-:W-:-:S03]  /*7ad0*/  IABS R23, R30 ;  /* 0x0000001e00177213 */ /* 0x000fc60000000000 */
[----:B------:R-:W-:Y:S02]  /*7ae0*/  IMAD.MOV R31, RZ, RZ, -R11 ;  /* 0x000000ffff1f7224 */ /* 0x000fe400078e0a0b */
[--C-:B------:R-:W-:Y:S01]  /*7af0*/  @!P0 IMAD.IADD R19, R19, 0x1, -R15.reuse ;  /* 0x0000000113138824 */ /* 0x100fe200078e0a0f */
[C---:B------:R-:W-:Y:S01]  /*7b00*/  ISETP.GT.U32.AND P0, PT, R15.reuse, R20, PT ;  /* 0x000000140f00720c */ /* 0x040fe20003f04070 */
[----:B------:R-:W-:Y:S02]  /*7b10*/  @!P4 IMAD.IADD R18, R18, 0x1, -R15 ;  /* 0x000000011212c824 */ /* 0x000fe400078e0a0f */
[----:B------:R-:W-:Y:S01]  /*7b20*/  IMAD R14, R15, R31, R14 ;  /* 0x0000001f0f0e7224 */ /* 0x000fe200078e020e */
[----:B------:R-:W-:Y:S01]  /*7b30*/  LOP3.LUT R26, R17, 0x24, RZ, 0xfc, !PT ;  /* 0x00000024111a7812 */ /* 0x000fe200078efcff */
[----:B------:R-:W-:Y:S01]  /*7b40*/  @!P3 IMAD.MOV R68, RZ, RZ, -R68 ;  /* 0x000000ffff44b224 */ /* 0x000fe200078e0a44 */
[C---:B------:R-:W-:Y:S01]  /*7b50*/  ISETP.GT.U32.AND P3, PT, R15.reuse, R19, PT ;  /* 0x000000130f00720c */ /* 0x040fe20003f64070 */
[----:B------:R-:W-:Y:S01]  /*7b60*/  IMAD.HI.U32 R29, R16, R23, RZ ;  /* 0x00000017101d7227 */ /* 0x000fe200078e00ff */
[----:B------:R-:W-:-:S03]  /*7b70*/  ISETP.GT.U32.AND P4, PT, R15, R18, PT ;  /* 0x000000120f00720c */ /* 0x000fc60003f84070 */
[----:B------:R-:W-:Y:S01]  /*7b80*/  @!P6 IMAD.IADD R22, R22, 0x1, -R15 ;  /* 0x000000011616e824 */ /* 0x000fe200078e0a0f */
[C---:B------:R-:W-:Y:S01]  /*7b90*/  ISETP.GT.U32.AND P6, PT, R15.reuse, R14, PT ;  /* 0x0000000e0f00720c */ /* 0x040fe20003fc4070 */
[----:B------:R-:W-:Y:S01]  /*7ba0*/  IMAD.MOV R29, RZ, RZ, -R29 ;  /* 0x000000ffff1d7224 */ /* 0x000fe200078e0a1d */
[----:B------:R-:W-:Y:S01]  /*7bb0*/  IABS R32, R26 ;  /* 0x0000001a00207213 */ /* 0x000fe20000000000 */
[----:B------:R-:W-:Y:S02]  /*7bc0*/  @!P0 IMAD.IADD R20, R20, 0x1, -R15 ;  /* 0x0000000114148824 */ /* 0x000fe400078e0a0f */
[C---:B------:R-:W-:Y:S02]  /*7bd0*/  IMAD R23, R15.reuse, R29, R23 ;  /* 0x0000001d0f177224 */ /* 0x040fe400078e0217 */
[----:B------:R-:W-:Y:S01]  /*7be0*/  IMAD.MOV.U32 R11, RZ, RZ, R32 ;  /* 0x000000ffff0b7224 */ /* 0x000fe200078e0020 */
[----:B------:R-:W-:Y:S01]  /*7bf0*/  ISETP.GT.U32.AND P0, PT, R15, R21, PT ;  /* 0x000000150f00720c */ /* 0x000fe20003f04070 */
[----:B------:R-:W-:Y:S01]  /*7c00*/  @!P3 IMAD.IADD R19, R19, 0x1, -R15 ;  /* 0x000000011313b824 */ /* 0x000fe200078e0a0f */
[----:B------:R-:W-:Y:S01]  /*7c10*/  ISETP.GT.U32.AND P3, PT, R15, R23, PT ;  /* 0x000000170f00720c */ /* 0x000fe20003f64070 */
[----:B------:R-:W-:-:S04]  /*7c20*/  IMAD.HI.U32 R31, R16, R11, RZ ;  /* 0x0000000b101f7227 */ /* 0x000fc800078e00ff */
[--C-:B------:R-:W-:Y:S01]  /*7c30*/  @!P4 IMAD.IADD R18, R18, 0x1, -R15.reuse ;  /* 0x000000011212c824 */ /* 0x100fe200078e0a0f */
[----:B------:R-:W-:Y:S01]  /*7c40*/  ISETP.GE.AND P4, PT, R25, RZ, PT ;  /* 0x000000ff1900720c */ /* 0x000fe20003f86270 */
[----:B------:R-:W-:Y:S02]  /*7c50*/  IMAD.MOV.U32 R112, RZ, RZ, R20 ;  /* 0x000000ffff707224 */ /* 0x000fe400078e0014 */
[----:B------:R-:W-:Y:S01]  /*7c60*/  @!P6 IMAD.IADD R14, R14, 0x1, -R15 ;  /* 0x000000010e0ee824 */ /* 0x000fe200078e0a0f */
[----:B------:R-:W-:Y:S01]  /*7c70*/  LOP3.LUT R25, R17, 0x28, RZ, 0xfc, !PT ;  /* 0x0000002811197812 */ /* 0x000fe200078efcff */
[----:B------:R-:W-:Y:S02]  /*7c80*/  IMAD.MOV R31, RZ, RZ, -R31 ;  /* 0x000000ffff1f7224 */ /* 0x000fe400078e0a1f */
[----:B------:R-:W-:Y:S01]  /*7c90*/  @!P5 IMAD.MOV R112, RZ, RZ, -R112 ;  /* 0x000000ffff70d224 */ /* 0x000fe200078e0a70 */
[C---:B------:R-:W-:Y:S01]  /*7ca0*/  ISETP.GT.U32.AND P5, PT, R15.reuse, R14, PT ;  /* 0x0000000e0f00720c */ /* 0x040fe20003fa4070 */
[----:B------:R-:W-:Y:S01]  /*7cb0*/  IMAD R11, R15, R31, R11 ;  /* 0x0000001f0f0b7224 */ /* 0x000fe200078e020b */
[----:B------:R-:W-:Y:S01]  /*7cc0*/  IABS R31, R25 ;  /* 0x00000019001f7213 */ /* 0x000fe20000000000 */
[----:B------:R-:W-:Y:S01]  /*7cd0*/  @!P0 IMAD.IADD R21, R21, 0x1, -R15 ;  /* 0x0000000115158824 */ /* 0x000fe200078e0a0f */
[----:B------:R-:W-:Y:S01]  /*7ce0*/  ISETP.GE.AND P0, PT, R24, RZ, PT ;  /* 0x000000ff1800720c */ /* 0x000fe20003f06270 */
[----:B------:R-:W-:Y:S01]  /*7cf0*/  IMAD.MOV.U32 R49, RZ, RZ, R19 ;  /* 0x000000ffff317224 */ /* 0x000fe200078e0013 */
[----:B------:R-:W-:Y:S01]  /*7d00*/  LOP3.LUT R29, R17, 0x26, RZ, 0xfc, !PT ;  /* 0x00000026111d7812 */ /* 0x000fe200078efcff */
[----:B------:R-:W-:Y:S01]  /*7d10*/  @!P3 IMAD.IADD R23, R23, 0x1, -R15 ;  /* 0x000000011717b824 */ /* 0x000fe200078e0a0f */
[----:B------:R-:W-:Y:S01]  /*7d20*/  LOP3.LUT R24, R17, 0x2a, RZ, 0xfc, !PT ;  /* 0x0000002a11187812 */ /* 0x000fe200078efcff */
[----:B------:R-:W-:Y:S01]  /*7d30*/  IMAD.MOV.U32 R67, RZ, RZ, R18 ;  /* 0x000000ffff437224 */ /* 0x000fe200078e0012 */
[C---:B------:R-:W-:Y:S01]  /*7d40*/  ISETP.GT.U32.AND P3, PT, R15.reuse, R22, PT ;  /* 0x000000160f00720c */ /* 0x040fe20003f64070 */
[----:B------:R-:W-:Y:S01]  /*7d50*/  IMAD.MOV.U32 R19, RZ, RZ, R31 ;  /* 0x000000ffff137224 */ /* 0x000fe200078e001f */
[----:B------:R-:W-:Y:S01]  /*7d60*/  IABS R10, R29 ;  /* 0x0000001d000a7213 */ /* 0x000fe20000000000 */
[----:B------:R-:W-:Y:S01]  /*7d70*/  @!P4 IMAD.MOV R67, RZ, RZ, -R67 ;  /* 0x000000ffff43c224 */ /* 0x000fe200078e0a43 */
[----:B------:R-:W-:Y:S01]  /*7d80*/  IABS R18, R24 ;  /* 0x0000001800127213 */ /* 0x000fe20000000000 */
[----:B------:R-:W-:Y:S01]  /*7d90*/  IMAD.HI.U32 R20, R16, R19, RZ ;  /* 0x0000001310147227 */ /* 0x000fe200078e00ff */
[----:B------:R-:W-:-:S02]  /*7da0*/  ISETP.GT.U32.AND P4, PT, R15, R11, PT ;  /* 0x0000000b0f00720c */ /* 0x000fc40003f84070 */
[----:B------:R-:W-:Y:S01]  /*7db0*/  ISETP.GT.U32.AND P6, PT, R15, R21, PT ;  /* 0x000000150f00720c */ /* 0x000fe20003fc4070 */
[----:B------:R-:W-:Y:S01]  /*7dc0*/  @!P5 IMAD.IADD R14, R14, 0x1, -R15 ;  /* 0x000000010e0ed824 */ /* 0x000fe200078e0a0f */
[----:B------:R-:W-:Y:S01]  /*7dd0*/  ISETP.GE.AND P5, PT, R27, RZ, PT ;  /* 0x000000ff1b00720c */ /* 0x000fe20003fa6270 */
[----:B------:R-:W-:Y:S02]  /*7de0*/  IMAD.MOV R20, RZ, RZ, -R20 ;  /* 0x000000ffff147224 */ /* 0x000fe400078e0a14 */
[----:B------:R-:W-:-:S04]  /*7df0*/  IMAD.HI.U32 R32, R16, R10, RZ ;  /* 0x0000000a10207227 */ /* 0x000fc800078e00ff */
[----:B------:R-:W-:-:S04]  /*7e00*/  IMAD.HI.U32 R27, R16, R18, RZ ;  /* 0x00000012101b7227 */ /* 0x000fc800078e00ff */
[C---:B------:R-:W-:Y:S02]  /*7e10*/  IMAD R19, R15.reuse, R20, R19 ;  /* 0x000000140f137224 */ /* 0x040fe400078e0213 */
[----:B------:R-:W-:Y:S02]  /*7e20*/  IMAD.MOV R32, RZ, RZ, -R32 ;  /* 0x000000ffff207224 */ /* 0x000fe400078e0a20 */
[----:B------:R-:W-:Y:S02]  /*7e30*/  IMAD.MOV R20, RZ, RZ, -R27 ;  /* 0x000000ffff147224 */ /* 0x000fe400078e0a1b */
[----:B------:R-:W-:Y:S02]  /*7e40*/  @!P3 IMAD.IADD R22, R22, 0x1, -R15 ;  /* 0x000000011616b824 */ /* 0x000fe400078e0a0f */
[C---:B------:R-:W-:Y:S02]  /*7e50*/  IMAD R10, R15.reuse, R32, R10 ;  /* 0x000000200f0a7224 */ /* 0x040fe400078e020a */
[----:B------:R-:W-:-:S02]  /*7e60*/  IMAD R18, R15, R20, R18 ;  /* 0x000000140f127224 */ /* 0x000fc400078e0212 */
[----:B------:R-:W-:Y:S02]  /*7e70*/  IMAD.MOV.U32 R66, RZ, RZ, R14 ;  /* 0x000000ffff427224 */ /* 0x000fe400078e000e */
[----:B------:R-:W-:Y:S02]  /*7e80*/  @!P4 IMAD.IADD R11, R11, 0x1, -R15 ;  /* 0x000000010b0bc824 */ /* 0x000fe400078e0a0f */
[----:B------:R-:W-:Y:S01]  /*7e90*/  IMAD.MOV.U32 R110, RZ, RZ, R22 ;  /* 0x000000ffff6e7224 */ /* 0x000fe200078e0016 */
[----:B------:R-:W-:Y:S01]  /*7ea0*/  ISETP.GE.AND P3, PT, R28, RZ, PT ;  /* 0x000000ff1c00720c */ /* 0x000fe20003f66270 */
[----:B------:R-:W-:Y:S01]  /*7eb0*/  @!P2 IMAD.MOV R49, RZ, RZ, -R49 ;  /* 0x000000ffff31a224 */ /* 0x000fe200078e0a31 */
[----:B------:R-:W-:Y:S01]  /*7ec0*/  ISETP.GT.U32.AND P2, PT, R15, R23, PT ;  /* 0x000000170f00720c */ /* 0x000fe20003f44070 */
[----:B------:R-:W-:Y:S01]  /*7ed0*/  @!P6 IMAD.IADD R21, R21, 0x1, -R15 ;  /* 0x000000011515e824 */ /* 0x000fe200078e0a0f */
[C---:B------:R-:W-:Y:S01]  /*7ee0*/  ISETP.GT.U32.AND P6, PT, R15.reuse, R10, PT ;  /* 0x0000000a0f00720c */ /* 0x040fe20003fc4070 */
[----:B------:R-:W-:Y:S01]  /*7ef0*/  @!P5 IMAD.MOV R66, RZ, RZ, -R66 ;  /* 0x000000ffff42d224 */ /* 0x000fe200078e0a42 */
[C---:B------:R-:W-:Y:S01]  /*7f00*/  ISETP.GT.U32.AND P5, PT, R15.reuse, R18, PT ;  /* 0x000000120f00720c */ /* 0x040fe20003fa4070 */
[----:B------:R-:W-:Y:S01]  /*7f10*/  @!P0 IMAD.MOV R110, RZ, RZ, -R110 ;  /* 0x000000ffff6e8224 */ /* 0x000fe200078e0a6e */
[----:B------:R-:W-:Y:S01]  /*7f20*/  ISETP.GT.U32.AND P0, PT, R15, R11, PT ;  /* 0x0000000b0f00720c */ /* 0x000fe20003f04070 */
[----:B------:R0:W-:Y:S01]  /*7f30*/  STL [R1+0xc], R0 ;  /* 0x00000c0001007387 */ /* 0x0001e20000100800 */
[----:B------:R-:W-:-:S05]  /*7f40*/  LOP3.LUT R20, R17, 0x2c, RZ, 0xfc, !PT ;  /* 0x0000002c11147812 */ /* 0x000fca00078efcff */
[----:B------:R-:W-:Y:S02]  /*7f50*/  @!P2 IMAD.IADD R23, R23, 0x1, -R15 ;  /* 0x000000011717a824 */ /* 0x000fe400078e0a0f */
[----:B0-----:R-:W-:Y:S01]  /*7f60*/  IMAD.MOV.U32 R0, RZ, RZ, R21 ;  /* 0x000000ffff007224 */ /* 0x001fe200078e0015 */
[----:B------:R-:W-:Y:S01]  /*7f70*/  ISETP.GE.AND P2, PT, R30, RZ, PT ;  /* 0x000000ff1e00720c */ /* 0x000fe20003f46270 */
[--C-:B------:R-:W-:Y:S02]  /*7f80*/  @!P6 IMAD.IADD R10, R10, 0x1, -R15.reuse ;  /* 0x000000010a0ae824 */ /* 0x100fe400078e0a0f */
[----:B------:R-:W-:Y:S01]  /*7f90*/  @!P3 IMAD.MOV R0, RZ, RZ, -R0 ;  /* 0x000000ffff00b224 */ /* 0x000fe200078e0a00 */
[----:B------:R-:W-:Y:S01]  /*7fa0*/  ISETP.GT.U32.AND P3, PT, R15, R19, PT ;  /* 0x000000130f00720c */ /* 0x000fe20003f64070 */
[--C-:B------:R-:W-:Y:S01]  /*7fb0*/  @!P5 IMAD.IADD R18, R18, 0x1, -R15.reuse ;  /* 0x000000011212d824 */ /* 0x100fe200078e0a0f */
[----:B------:R-:W-:Y:S01]  /*7fc0*/  IABS R21, R20 ;  /* 0x0000001400157213 */ /* 0x000fe20000000000 */
[----:B------:R-:W-:Y:S01]  /*7fd0*/  @!P0 IMAD.IADD R11, R11, 0x1, -R15 ;  /* 0x000000010b0b8824 */ /* 0x000fe200078e0a0f */
[----:B------:R-:W-:-:S02]  /*7fe0*/  ISETP.GT.U32.AND P6, PT, R15, R10, PT ;  /* 0x0000000a0f00720c */ /* 0x000fc40003fc4070 */
[----:B------:R-:W-:Y:S01]  /*7ff0*/  ISETP.GT.U32.AND P5, PT, R15, R18, PT ;  /* 0x000000120f00720c */ /* 0x000fe20003fa4070 */
[----:B------:R-:W-:Y:S02]  /*8000*/  IMAD.MOV.U32 R87, RZ, RZ, R11 ;  /* 0x000000ffff577224 */ /* 0x000fe400078e000b */
[----:B------:R-:W-:Y:S01]  /*8010*/  IMAD.HI.U32 R11, R16, R21, RZ ;  /* 0x00000015100b7227 */ /* 0x000fe200078e00ff */
[----:B------:R-:W-:-:S03]  /*8020*/  ISETP.GE.AND P4, PT, R26, RZ, PT ;  /* 0x000000ff1a00720c */ /* 0x000fc60003f86270 */
[----:B------:R-:W-:Y:S02]  /*8030*/  IMAD.MOV.U32 R43, RZ, RZ, R23 ;  /* 0x000000ffff2b7224 */ /* 0x000fe400078e0017 */
[----:B------:R-:W-:Y:S02]  /*8040*/  IMAD.MOV R11, RZ, RZ, -R11 ;  /* 0x000000ffff0b7224 */ /* 0x000fe400078e0a0b */
[----:B------:R-:W-:Y:S01]  /*8050*/  @!P2 IMAD.MOV R43, RZ, RZ, -R43 ;  /* 0x000000ffff2ba224 */ /* 0x000fe200078e0a2b */
[----:B------:R-:W-:Y:S01]  /*8060*/  ISETP.GE.AND P2, PT, R29, RZ, PT ;  /* 0x000000ff1d00720c */ /* 0x000fe20003f46270 */
[----:B------:R-:W-:Y:S01]  /*8070*/  @!P3 IMAD.IADD R19, R19, 0x1, -R15 ;  /* 0x000000011313b824 */ /* 0x000fe200078e0a0f */
[----:B------:R-:W-:Y:S01]  /*8080*/  LOP3.LUT R14, R17, 0x2e, RZ, 0xfc, !PT ;  /* 0x0000002e110e7812 */ /* 0x000fe200078efcff */
[C---:B------:R-:W-:Y:S02]  /*8090*/  IMAD R11, R15.reuse, R11, R21 ;  /* 0x0000000b0f0b7224 */ /* 0x040fe400078e0215 */
[--C-:B------:R-:W-:Y:S01]  /*80a0*/  @!P6 IMAD.IADD R10, R10, 0x1, -R15.reuse ;  /* 0x000000010a0ae824 */ /* 0x100fe200078e0a0f */
[----:B------:R-:W-:Y:S01]  /*80b0*/  ISETP.GT.U32.AND P3, PT, R15, R19, PT ;  /* 0x000000130f00720c */ /* 0x000fe20003f64070 */
[----:B------:R-:W-:Y:S01]  /*80c0*/  @!P5 IMAD.IADD R18, R18, 0x1, -R15 ;  /* 0x000000011212d824 */ /* 0x000fe200078e0a0f */
[----:B------:R-:W-:-:S02]  /*80d0*/  IABS R22, R14 ;  /* 0x0000000e00167213 */ /* 0x000fc40000000000 */
[----:B------:R-:W-:Y:S01]  /*80e0*/  ISETP.GT.U32.AND P5, PT, R15, R11, PT ;  /* 0x0000000b0f00720c */ /* 0x000fe20003fa4070 */
[----:B------:R-:W-:Y:S01]  /*80f0*/  @!P4 IMAD.MOV R87, RZ, RZ, -R87 ;  /* 0x000000ffff57c224 */ /* 0x000fe200078e0a57 */
[----:B------:R-:W-:Y:S01]  /*8100*/  ISETP.GE.AND P4, PT, R20, RZ, PT ;  /* 0x000000ff1400720c */ /* 0x000fe20003f86270 */
[----:B------:R-:W-:Y:S02]  /*8110*/  IMAD.MOV.U32 R124, RZ, RZ, R10 ;  /* 0x000000ffff7c7224 */ /* 0x000fe400078e000a */
[----:B------:R-:W-:Y:S01]  /*8120*/  IMAD.MOV.U32 R20, RZ, RZ, R22 ;  /* 0x000000ffff147224 */ /* 0x000fe200078e0016 */
[----:B------:R-:W-:Y:S01]  /*8130*/  ISETP.GE.AND P0, PT, R25, RZ, PT ;  /* 0x000000ff1900720c */ /* 0x000fe20003f06270 */
[----:B------:R-:W-:Y:S01]  /*8140*/  @!P2 IMAD.MOV R124, RZ, RZ, -R124 ;  /* 0x000000ffff7ca224 */ /* 0x000fe200078e0a7c */
[----:B------:R-:W-:Y:S01]  /*8150*/  ISETP.GE.AND P2, PT, R14, RZ, PT ;  /* 0x000000ff0e00720c */ /* 0x000fe20003f46270 */
[----:B------:R-:W-:Y:S01]  /*8160*/  IMAD.HI.U32 R14, R16, R20, RZ ;  /* 0x00000014100e7227 */ /* 0x000fe200078e00ff */
[----:B------:R-:W-:-:S03]  /*8170*/  LOP3.LUT R10, R17, 0x30, RZ, 0xfc, !PT ;  /* 0x00000030110a7812 */ /* 0x000fc600078efcff */
[--C-:B------:R-:W-:Y:S01]  /*8180*/  @!P3 IMAD.IADD R19, R19, 0x1, -R15.reuse ;  /* 0x000000011313b824 */ /* 0x100fe200078e0a0f */
[----:B------:R-:W-:Y:S01]  /*8190*/  ISETP.GE.AND P3, PT, R10, RZ, PT ;  /* 0x000000ff0a00720c */ /* 0x000fe20003f66270 */
[----:B------:R-:W-:Y:S01]  /*81a0*/  @!P5 IMAD.IADD R11, R11, 0x1, -R15 ;  /* 0x000000010b0bd824 */ /* 0x000fe200078e0a0f */
[----:B------:R-:W-:Y:S01]  /*81b0*/  IABS R21, R10 ;  /* 0x0000000a00157213 */ /* 0x000fe20000000000 */
[----:B------:R-:W-:Y:S01]  /*81c0*/  IMAD.MOV R10, RZ, RZ, -R14 ;  /* 0x000000ffff0a7224 */ /* 0x000fe200078e0a0e */
[----:B------:R-:W-:Y:S02]  /*81d0*/  ISETP.GE.AND P6, PT, R24, RZ, PT ;  /* 0x000000ff1800720c */ /* 0x000fe40003fc6270 */
[----:B------:R-:W-:Y:S01]  /*81e0*/  LOP3.LUT R14, R17, 0x32, RZ, 0xfc, !PT ;  /* 0x00000032110e7812 */ /* 0x000fe200078efcff */
[----:B------:R-:W-:Y:S01]  /*81f0*/  IMAD.MOV.U32 R42, RZ, RZ, R19 ;  /* 0x000000ffff2a7224 */ /* 0x000fe200078e0013 */
[----:B------:R-:W-:Y:S01]  /*8200*/  ISETP.GT.U32.AND P5, PT, R15, R11, PT ;  /* 0x0000000b0f00720c */ /* 0x000fe20003fa4070 */
[----:B------:R-:W-:Y:S01]  /*8210*/  IMAD.MOV.U32 R65, RZ, RZ, R18 ;  /* 0x000000ffff417224 */ /* 0x000fe200078e0012 */
[----:B------:R-:W-:Y:S01]  /*8220*/  IABS R19, R14 ;  /* 0x0000000e00137213 */ /* 0x000fe20000000000 */
[----:B------:R-:W-:-:S04]  /*8230*/  IMAD.HI.U32 R18, R16, R21, RZ ;  /* 0x0000001510127227 */ /* 0x000fc800078e00ff */
[----:B------:R-:W-:Y:S01]  /*8240*/  @!P0 IMAD.MOV R42, RZ, RZ, -R42 ;  /* 0x000000ffff2a8224 */ /* 0x000fe200078e0a2a */
[----:B------:R-:W-:Y:S01]  /*8250*/  ISETP.GE.AND P0, PT, R14, RZ, PT ;  /* 0x000000ff0e00720c */ /* 0x000fe20003f06270 */
[C---:B------:R-:W-:Y:S02]  /*8260*/  IMAD R10, R15.reuse, R10, R20 ;  /* 0x0000000a0f0a7224 */ /* 0x040fe400078e0214 */
[----:B------:R-:W-:Y:S02]  /*8270*/  IMAD.MOV.U32 R14, RZ, RZ, R19 ;  /* 0x000000ffff0e7224 */ /* 0x000fe400078e0013 */
[----:B------:R-:W-:Y:S02]  /*8280*/  IMAD.MOV R18, RZ, RZ, -R18 ;  /* 0x000000ffff127224 */ /* 0x000fe400078e0a12 */
[----:B------:R-:W-:Y:S01]  /*8290*/  @!P6 IMAD.MOV R65, RZ, RZ, -R65 ;  /* 0x000000ffff41e224 */ /* 0x000fe200078e0a41 */
[----:B------:R-:W-:Y:S01]  /*82a0*/  ISETP.GT.U32.AND P6, PT, R15, R10, PT ;  /* 0x0000000a0f00720c */ /* 0x000fe20003fc4070 */
[----:B------:R-:W-:-:S04]  /*82b0*/  IMAD.HI.U32 R20, R16, R14, RZ ;  /* 0x0000000e10147227 */ /* 0x000fc800078e00ff */
[----:B------:R-:W-:Y:S02]  /*82c0*/  IMAD R18, R15, R18, R21 ;  /* 0x000000120f127224 */ /* 0x000fe400078e0215 */
[----:B------:R-:W-:Y:S02]  /*82d0*/  IMAD.MOV R20, RZ, RZ, -R20 ;  /* 0x000000ffff147224 */ /* 0x000fe400078e0a14 */
[----:B------:R-:W-:Y:S01]  /*82e0*/  @!P5 IMAD.IADD R11, R11, 0x1, -R15 ;  /* 0x000000010b0bd824 */ /* 0x000fe200078e0a0f */
[C---:B------:R-:W-:Y:S01]  /*82f0*/  ISETP.GT.U32.AND P5, PT, R15.reuse, R18, PT ;  /* 0x000000120f00720c */ /* 0x040fe20003fa4070 */
[----:B------:R-:W-:Y:S02]  /*8300*/  IMAD R14, R15, R20, R14 ;  /* 0x000000140f0e7224 */ /* 0x000fe400078e020e */
[----:B------:R-:W-:Y:S01]  /*8310*/  IMAD.MOV.U32 R86, RZ, RZ, R11 ;  /* 0x000000ffff567224 */ /* 0x000fe200078e000b */
[----:B------:R-:W-:Y:S01]  /*8320*/  LOP3.LUT R23, R17, 0x3a, RZ, 0xfc, !PT ;  /* 0x0000003a11177812 */ /* 0x000fe200078efcff */
[----:B------:R-:W-:-:S02]  /*8330*/  @!P6 IMAD.IADD R10, R10, 0x1, -R15 ;  /* 0x000000010a0ae824 */ /* 0x000fc400078e0a0f */
[----:B------:R-:W-:Y:S01]  /*8340*/  @!P4 IMAD.MOV R86, RZ, RZ, -R86 ;  /* 0x000000ffff56c224 */ /* 0x000fe200078e0a56 */
[----:B------:R-:W-:Y:S02]  /*8350*/  ISETP.GT.U32.AND P4, PT, R15, R14, PT ;  /* 0x0000000e0f00720c */ /* 0x000fe40003f84070 */
[C---:B------:R-:W-:Y:S02]  /*8360*/  LOP3.LUT R64, R17.reuse, 0x34, RZ, 0xfc, !PT ;  /* 0x0000003411407812 */ /* 0x040fe400078efcff */
[----:B------:R-:W-:Y:S01]  /*8370*/  LOP3.LUT R19, R17, 0x38, RZ, 0xfc, !PT ;  /* 0x0000003811137812 */ /* 0x000fe200078efcff */
[----:B------:R-:W-:Y:S01]  /*8380*/  @!P5 IMAD.IADD R18, R18, 0x1, -R15 ;  /* 0x000000011212d824 */ /* 0x000fe200078e0a0f */
[----:B------:R-:W-:Y:S02]  /*8390*/  IABS R22, R23 ;  /* 0x0000001700167213 */ /* 0x000fe40000000000 */
[----:B------:R-:W-:Y:S02]  /*83a0*/  IABS R27, R64 ;  /* 0x00000040001b7213 */ /* 0x000fe40000000000 */
[----:B------:R-:W-:-:S02]  /*83b0*/  IABS R21, R19 ;  /* 0x0000001300157213 */ /* 0x000fc40000000000 */
[C---:B------:R-:W-:Y:S01]  /*83c0*/  ISETP.GT.U32.AND P6, PT, R15.reuse, R10, PT ;  /* 0x0000000a0f00720c */ /* 0x040fe20003fc4070 */
[----:B------:R-:W-:Y:S01]  /*83d0*/  IMAD.MOV.U32 R20, RZ, RZ, R22 ;  /* 0x000000ffff147224 */ /* 0x000fe200078e0016 */
[----:B------:R-:W-:Y:S01]  /*83e0*/  ISETP.GT.U32.AND P5, PT, R15, R18, PT ;  /* 0x000000120f00720c */ /* 0x000fe20003fa4070 */
[----:B------:R-:W-:-:S04]  /*83f0*/  IMAD.HI.U32 R22, R16, R27, RZ ;  /* 0x0000001b10167227 */ /* 0x000fc800078e00ff */
[----:B------:R-:W-:-:S04]  /*8400*/  IMAD.HI.U32 R24, R16, R21, RZ ;  /* 0x0000001510187227 */ /* 0x000fc800078e00ff */
[----:B------:R-:W-:Y:S02]  /*8410*/  @!P4 IMAD.IADD R14, R14, 0x1, -R15 ;  /* 0x000000010e0ec824 */ /* 0x000fe400078e0a0f */
[----:B------:R-:W-:Y:S02]  /*8420*/  IMAD.MOV R11, RZ, RZ, -R22 ;  /* 0x000000ffff0b7224 */ /* 0x000fe400078e0a16 */
[----:B------:R-:W-:Y:S01]  /*8430*/  IMAD.MOV R22, RZ, RZ, -R24 ;  /* 0x000000ffff167224 */ /* 0x000fe200078e0a18 */
[----:B------:R-:W-:Y:S01]  /*8440*/  ISETP.GT.U32.AND P4, PT, R15, R14, PT ;  /* 0x0000000e0f00720c */ /* 0x000fe20003f84070 */
[----:B------:R-:W-:-:S04]  /*8450*/  IMAD.HI.U32 R25, R16, R20, RZ ;  /* 0x0000001410197227 */ /* 0x000fc800078e00ff */
[----:B------:R-:W-:Y:S02]  /*8460*/  @!P6 IMAD.IADD R10, R10, 0x1, -R15 ;  /* 0x000000010a0ae824 */ /* 0x000fe400078e0a0f */
[----:B------:R-:W-:Y:S01]  /*8470*/  IMAD R21, R15, R22, R21 ;  /* 0x000000160f157224 */ /* 0x000fe200078e0215 */
[----:B------:R-:W-:Y:S01]  /*8480*/  LOP3.LUT R28, R17, 0x40, RZ, 0xfc, !PT ;  /* 0x00000040111c7812 */ /* 0x000fe200078efcff */
[----:B------:R-:W-:Y:S02]  /*8490*/  IMAD.MOV R24, RZ, RZ, -R25 ;  /* 0x000000ffff187224 */ /* 0x000fe400078e0a19 */
[C---:B------:R-:W-:Y:S02]  /*84a0*/  IMAD R27, R15.reuse, R11, R27 ;  /* 0x0000000b0f1b7224 */ /* 0x040fe400078e021b */
[----:B------:R-:W-:Y:S02]  /*84b0*/  IMAD.MOV.U32 R118, RZ, RZ, R10 ;  /* 0x000000ffff767224 */ /* 0x000fe400078e000a */
[----:B------:R-:W-:Y:S01]  /*84c0*/  @!P5 IMAD.IADD R18, R18, 0x1, -R15 ;  /* 0x000000011212d824 */ /* 0x000fe200078e0a0f */
[C---:B------:R-:W-:Y:S01]  /*84d0*/  ISETP.GT.U32.AND P5, PT, R15.reuse, R21, PT ;  /* 0x000000150f00720c */ /* 0x040fe20003fa4070 */
[----:B------:R-:W-:Y:S01]  /*84e0*/  IMAD R11, R15, R24, R20 ;  /* 0x000000180f0b7224 */ /* 0x000fe200078e0214 */
[----:B------:R-:W-:Y:S01]  /*84f0*/  ISETP.GE.AND P6, PT, R19, RZ, PT ;  /* 0x000000ff1300720c */ /* 0x000fe20003fc6270 */
[----:B------:R-:W-:Y:S01]  /*8500*/  @!P2 IMAD.MOV R118, RZ, RZ, -R118 ;  /* 0x000000ffff76a224 */ /* 0x000fe200078e0a76 */
[----:B------:R-:W-:-:S02]  /*8510*/  IABS R19, R28 ;  /* 0x0000001c00137213 */ /* 0x000fc40000000000 */
[C---:B------:R-:W-:Y:S01]  /*8520*/  ISETP.GT.U32.AND P2, PT, R15.reuse, R27, PT ;  /* 0x0000001b0f00720c */ /* 0x040fe20003f44070 */
[--C-:B------:R-:W-:Y:S01]  /*8530*/  @!P4 IMAD.IADD R14, R14, 0x1, -R15.reuse ;  /* 0x000000010e0ec824 */ /* 0x100fe200078e0a0f */
[----:B------:R-:W-:Y:S01]  /*8540*/  ISETP.GT.U32.AND P4, PT, R15, R11, PT ;  /* 0x0000000b0f00720c */ /* 0x000fe20003f84070 */
[----:B------:R-:W-:Y:S01]  /*8550*/  IMAD.HI.U32 R22, R16, R19, RZ ;  /* 0x0000001310167227 */ /* 0x000fe200078e00ff */
[C---:B------:R-:W-:Y:S02]  /*8560*/  LOP3.LUT R24, R17.reuse, 0x48, RZ, 0xfc, !PT ;  /* 0x0000004811187812 */ /* 0x040fe400078efcff */
[----:B------:R-:W-:Y:S01]  /*8570*/  LOP3.LUT R25, R17, 0x42, RZ, 0xfc, !PT ;  /* 0x0000004211197812 */ /* 0x000fe200078efcff */
[----:B------:R-:W-:Y:S01]  /*8580*/  IMAD.MOV R10, RZ, RZ, -R22 ;  /* 0x000000ffff0a7224 */ /* 0x000fe200078e0a16 */
[----:B------:R-:W-:Y:S01]  /*8590*/  IABS R29, R24 ;  /* 0x00000018001d7213 */ /* 0x000fe20000000000 */
[----:B------:R-:W-:Y:S01]  /*85a0*/  IMAD.MOV.U32 R41, RZ, RZ, R18 ;  /* 0x000000ffff297224 */ /* 0x000fe200078e0012 */
[----:B------:R-:W-:Y:S01]  /*85b0*/  IABS R20, R25 ;  /* 0x0000001900147213 */ /* 0x000fe20000000000 */
[----:B------:R-:W-:-:S02]  /*85c0*/  @!P5 IMAD.IADD R21, R21, 0x1, -R15 ;  /* 0x000000011515d824 */ /* 0x000fc400078e0a0f */
[----:B------:R-:W-:Y:S02]  /*85d0*/  IMAD R10, R15, R10, R19 ;  /* 0x0000000a0f0a7224 */ /* 0x000fe400078e0213 */
[----:B------:R-:W-:Y:S02]  /*85e0*/  @!P2 IMAD.IADD R27, R27, 0x1, -R15 ;  /* 0x000000011b1ba824 */ /* 0x000fe400078e0a0f */
[----:B------:R-:W-:Y:S01]  /*85f0*/  @!P3 IMAD.MOV R41, RZ, RZ, -R41 ;  /* 0x000000ffff29b224 */ /* 0x000fe200078e0a29 */
[----:B------:R-:W-:Y:S01]  /*8600*/  ISETP.GT.U32.AND P3, PT, R15, R21, PT ;  /* 0x000000150f00720c */ /* 0x000fe20003f64070 */
[----:B------:R-:W-:Y:S02]  /*8610*/  IMAD.MOV.U32 R19, RZ, RZ, R29 ;  /* 0x000000ffff137224 */ /* 0x000fe400078e001d */
[----:B------:R-:W-:-:S04]  /*8620*/  IMAD.HI.U32 R29, R16, R20, RZ ;  /* 0x00000014101d7227 */ /* 0x000fc800078e00ff */
[----:B------:R-:W-:Y:S01]  /*8630*/  @!P4 IMAD.IADD R11, R11, 0x1, -R15 ;  /* 0x000000010b0bc824 */ /* 0x000fe200078e0a0f */
[----:B------:R-:W-:Y:S01]  /*8640*/  ISETP.GT.U32.AND P4, PT, R15, R27, PT ;  /* 0x0000001b0f00720c */ /* 0x000fe20003f84070 */
[----:B------:R-:W-:-:S04]  /*8650*/  IMAD.HI.U32 R30, R16, R19, RZ ;  /* 0x00000013101e7227 */ /* 0x000fc800078e00ff */
[----:B------:R-:W-:Y:S01]  /*8660*/  IMAD.MOV R29, RZ, RZ, -R29 ;  /* 0x000000ffff1d7224 */ /* 0x000fe200078e0a1d */
[----:B------:R-:W-:Y:S01]  /*8670*/  LOP3.LUT R26, R17, 0x4a, RZ, 0xfc, !PT ;  /* 0x0000004a111a7812 */ /* 0x000fe200078efcff */
[----:B------:R-:W-:Y:S02]  /*8680*/  IMAD.MOV R18, RZ, RZ, -R30 ;  /* 0x000000ffff127224 */ /* 0x000fe400078e0a1e */
[C---:B------:R-:W-:Y:S01]  /*8690*/  IMAD R20, R15.reuse, R29, R20 ;  /* 0x0000001d0f147224 */ /* 0x040fe200078e0214 */
[C---:B------:R-:W-:Y:S01]  /*86a0*/  ISETP.GT.U32.AND P2, PT, R15.reuse, R10, PT ;  /* 0x0000000a0f00720c */ /* 0x040fe20003f44070 */
[----:B------:R-:W-:Y:S01]  /*86b0*/  IMAD R19, R15, R18, R19 ;  /* 0x000000120f137224 */ /* 0x000fe200078e0213 */
[----:B------:R-:W-:Y:S01]  /*86c0*/  IABS R22, R26 ;  /* 0x0000001a00167213 */ /* 0x000fe20000000000 */
[--C-:B------:R-:W-:Y:S01]  /*86d0*/  @!P3 IMAD.IADD R21, R21, 0x1, -R15.reuse ;  /* 0x000000011515b824 */ /* 0x100fe200078e0a0f */
[----:B------:R-:W-:Y:S01]  /*86e0*/  ISETP.GT.U32.AND P3, PT, R15, R20, PT ;  /* 0x000000140f00720c */ /* 0x000fe20003f64070 */
[----:B------:R-:W-:Y:S01]  /*86f0*/  @!P4 IMAD.IADD R27, R27, 0x1, -R15 ;  /* 0x000000011b1bc824 */ /* 0x000fe200078e0a0f */
[----:B------:R-:W-:Y:S01]  /*8700*/  ISETP.GE.AND P5, PT, R23, RZ, PT ;  /* 0x000000ff1700720c */ /* 0x000fe20003fa6270 */
[----:B------:R-:W-:Y:S01]  /*8710*/  IMAD.HI.U32 R23, R16, R22, RZ ;  /* 0x0000001610177227 */ /* 0x000fe200078e00ff */
[----:B------:R-:W-:-:S03]  /*8720*/  ISETP.GT.U32.AND P4, PT, R15, R19, PT ;  /* 0x000000130f00720c */ /* 0x000fc60003f84070 */
[----:B------:R-:W-:Y:S01]  /*8730*/  IMAD.MOV R18, RZ, RZ, -R23 ;  /* 0x000000ffff127224 */ /* 0x000fe200078e0a17 */
[----:B------:R-:W-:Y:S01]  /*8740*/  LOP3.LUT R23, R17, 0x50, RZ, 0xfc, !PT ;  /* 0x0000005011177812 */ /* 0x000fe200078efcff */
[--C-:B------:R-:W-:Y:S01]  /*8750*/  @!P2 IMAD.IADD R10, R10, 0x1, -R15.reuse ;  /* 0x000000010a0aa824 */ /* 0x100fe200078e0a0f */
[C---:B------:R-:W-:Y:S01]  /*8760*/  ISETP.GT.U32.AND P2, PT, R15.reuse, R11, PT ;  /* 0x0000000b0f00720c */ /* 0x040fe20003f44070 */
[----:B------:R-:W-:Y:S01]  /*8770*/  IMAD.MOV.U32 R60, RZ, RZ, R14 ;  /* 0x000000ffff3c7224 */ /* 0x000fe200078e000e */
[----:B------:R-:W-:Y:S01]  /*8780*/  IABS R14, R23 ;  /* 0x00000017000e7213 */ /* 0x000fe20000000000 */
[----:B------:R-:W-:Y:S02]  /*8790*/  @!P3 IMAD.IADD R20, R20, 0x1, -R15 ;  /* 0x000000011414b824 */ /* 0x000fe400078e0a0f */
[----:B------:R-:W-:Y:S02]  /*87a0*/  IMAD R18, R15, R18, R22 ;  /* 0x000000120f127224 */ /* 0x000fe400078e0216 */
[----:B------:R-:W-:-:S02]  /*87b0*/  IMAD.MOV.U32 R40, RZ, RZ, R21 ;  /* 0x000000ffff287224 */ /* 0x000fc400078e0015 */
[----:B------:R-:W-:Y:S01]  /*87c0*/  @!P0 IMAD.MOV R60, RZ, RZ, -R60 ;  /* 0x000000ffff3c8224 */ /* 0x000fe200078e0a3c */
[----:B------:R-:W-:Y:S01]  /*87d0*/  ISETP.GT.U32.AND P0, PT, R15, R10, PT ;  /* 0x0000000a0f00720c */ /* 0x000fe20003f04070 */
[----:B------:R-:W-:Y:S01]  /*87e0*/  @!P4 IMAD.IADD R19, R19, 0x1, -R15 ;  /* 0x000000011313c824 */ /* 0x000fe200078e0a0f */
[C---:B------:R-:W-:Y:S01]  /*87f0*/  ISETP.GT.U32.AND P4, PT, R15.reuse, R20, PT ;  /* 0x000000140f00720c */ /* 0x040fe20003f84070 */
[----:B------:R-:W-:Y:S01]  /*8800*/  @!P6 IMAD.MOV R40, RZ, RZ, -R40 ;  /* 0x000000ffff28e224 */ /* 0x000fe200078e0a28 */
[----:B------:R-:W-:Y:S01]  /*8810*/  ISETP.GT.U32.AND P6, PT, R15, R18, PT ;  /* 0x000000120f00720c */ /* 0x000fe20003fc4070 */
[----:B------:R-:W-:-:S04]  /*8820*/  IMAD.HI.U32 R22, R16, R14, RZ ;  /* 0x0000000e10167227 */ /* 0x000fc800078e00ff */
[----:B------:R-:W-:Y:S02]  /*8830*/  IMAD.MOV R22, RZ, RZ, -R22 ;  /* 0x000000ffff167224 */ /* 0x000fe400078e0a16 */
[--C-:B------:R-:W-:Y:S01]  /*8840*/  @!P2 IMAD.IADD R11, R11, 0x1, -R15.reuse ;  /* 0x000000010b0ba824 */ /* 0x100fe200078e0a0f */
[----:B------:R-:W-:Y:S01]  /*8850*/  ISETP.GE.AND P2, PT, R28, RZ, PT ;  /* 0x000000ff1c00720c */ /* 0x000fe20003f46270 */
[C---:B------:R-:W-:Y:S02]  /*8860*/  IMAD R14, R15.reuse, R22, R14 ;  /* 0x000000160f0e7224 */ /* 0x040fe400078e020e */
[--C-:B------:R-:W-:Y:S02]  /*8870*/  @!P0 IMAD.IADD R10, R10, 0x1, -R15.reuse ;  /* 0x000000010a0a8824 */ /* 0x100fe400078e0a0f */
[--C-:B------:R-:W-:Y:S01]  /*8880*/  @!P4 IMAD.IADD R20, R20, 0x1, -R15.reuse ;  /* 0x000000011414c824 */ /* 0x100fe200078e0a0f */
[C---:B------:R-:W-:Y:S01]  /*8890*/  ISETP.GT.U32.AND P4, PT, R15.reuse, R14, PT ;  /* 0x0000000e0f00720c */ /* 0x040fe20003f84070 */
[----:B------:R-:W-:Y:S01]  /*88a0*/  @!P6 IMAD.IADD R18, R18, 0x1, -R15 ;  /* 0x000000011212e824 */ /* 0x000fe200078e0a0f */
[----:B------:R-:W-:Y:S01]  /*88b0*/  ISETP.GT.U32.AND P6, PT, R15, R19, PT ;  /* 0x000000130f00720c */ /* 0x000fe20003fc4070 */
[----:B------:R-:W-:Y:S01]  /*88c0*/  IMAD.MOV.U32 R39, RZ, RZ, R10 ;  /* 0x000000ffff277224 */ /* 0x000fe200078e000a */
[C---:B------:R-:W-:Y:S01]  /*88d0*/  LOP3.LUT R21, R17.reuse, 0x52, RZ, 0xfc, !PT ;  /* 0x0000005211157812 */ /* 0x040fe200078efcff */
[----:B------:R-:W-:Y:S01]  /*88e0*/  IMAD.MOV.U32 R59, RZ, RZ, R11 ;  /* 0x000000ffff3b7224 */ /* 0x000fe200078e000b */
[----:B------:R-:W-:Y:S01]  /*88f0*/  ISETP.GE.AND P3, PT, R24, RZ, PT ;  /* 0x000000ff1800720c */ /* 0x000fe20003f66270 */
[----:B------:R-:W-:Y:S01]  /*8900*/  @!P2 IMAD.MOV R39, RZ, RZ, -R39 ;  /* 0x000000ffff27a224 */ /* 0x000fe200078e0a27 */
[----:B------:R-:W-:-:S02]  /*8910*/  LOP3.LUT R24, R17, 0x58, RZ, 0xfc, !PT ;  /* 0x0000005811187812 */ /* 0x000fc400078efcff */
[----:B------:R-:W-:Y:S02]  /*8920*/  ISETP.GT.U32.AND P2, PT, R15, R18, PT ;  /* 0x000000120f00720c */ /* 0x000fe40003f44070 */
[----:B------:R-:W-:Y:S01]  /*8930*/  IABS R11, R21 ;  /* 0x00000015000b7213 */ /* 0x000fe20000000000 */
[----:B------:R-:W-:Y:S01]  /*8940*/  @!P5 IMAD.MOV R59, RZ, RZ, -R59 ;  /* 0x000000ffff3bd224 */ /* 0x000fe200078e0a3b */
[----:B------:R-:W-:Y:S01]  /*8950*/  ISETP.GE.AND P0, PT, R25, RZ, PT ;  /* 0x000000ff1900720c */ /* 0x000fe20003f06270 */
[----:B------:R-:W-:Y:S01]  /*8960*/  @!P4 IMAD.IADD R14, R14, 0x1, -R15 ;  /* 0x000000010e0ec824 */ /* 0x000fe200078e0a0f */
[----:B------:R-:W-:Y:S02]  /*8970*/  IABS R25, R24 ;  /* 0x0000001800197213 */ /* 0x000fe40000000000 */
[----:B------:R-:W-:Y:S01]  /*8980*/  ISETP.GE.AND P5, PT, R26, RZ, PT ;  /* 0x000000ff1a00720c */ /* 0x000fe20003fa6270 */
[----:B------:R-:W-:Y:S01]  /*8990*/  IMAD.HI.U32 R26, R16, R11, RZ ;  /* 0x0000000b101a7227 */ /* 0x000fe200078e00ff */
[----:B------:R-:W-:-:S03]  /*89a0*/  LOP3.LUT R10, R17, 0x60, RZ, 0xfc, !PT ;  /* 0x00000060110a7812 */ /* 0x000fc600078efcff */
[----:B------:R-:W-:Y:S01]  /*89b0*/  @!P6 IMAD.IADD R19, R19, 0x1, -R15 ;  /* 0x000000011313e824 */ /* 0x000fe200078e0a0f */
[----:B------:R-:W-:Y:S01]  /*89c0*/  ISETP.GE.AND P6, PT, R23, RZ, PT ;  /* 0x000000ff1700720c */ /* 0x000fe20003fc6270 */
[----:B------:R-:W-:Y:S01]  /*89d0*/  IMAD.MOV.U32 R23, RZ, RZ, R25 ;  /* 0x000000ffff177224 */ /* 0x000fe200078e0019 */
[----:B------:R-:W-:Y:S01]  /*89e0*/  ISETP.GT.U32.AND P4, PT, R15, R14, PT ;  /* 0x0000000e0f00720c */ /* 0x000fe20003f84070 */
[----:B------:R-:W-:Y:S01]  /*89f0*/  IMAD.MOV R25, RZ, RZ, -R26 ;  /* 0x000000ffff197224 */ /* 0x000fe200078e0a1a */
[----:B------:R-:W-:Y:S01]  /*8a00*/  IABS R22, R10 ;  /* 0x0000000a00167213 */ /* 0x000fe20000000000 */
[----:B------:R-:W-:Y:S01]  /*8a10*/  @!P2 IMAD.IADD R18, R18, 0x1, -R15 ;  /* 0x000000011212a824 */ /* 0x000fe200078e0a0f */
[----:B------:R-:W-:Y:S01]  /*8a20*/  ISETP.GE.AND P2, PT, R21, RZ, PT ;  /* 0x000000ff1500720c */ /* 0x000fe20003f46270 */
[----:B------:R-:W-:Y:S02]  /*8a30*/  IMAD R11, R15, R25, R11 ;  /* 0x000000190f0b7224 */ /* 0x000fe400078e020b */
[----:B------:R-:W-:-:S02]  /*8a40*/  IMAD.MOV.U32 R58, RZ, RZ, R20 ;  /* 0x000000ffff3a7224 */ /* 0x000fc400078e0014 */
[----:B------:R-:W-:-:S04]  /*8a50*/  IMAD.HI.U32 R21, R16, R23, RZ ;  /* 0x0000001710157227 */ /* 0x000fc800078e00ff */
[----:B------:R-:W-:Y:S02]  /*8a60*/  IMAD.MOV.U32 R57, RZ, RZ, R18 ;  /* 0x000000ffff397224 */ /* 0x000fe400078e0012 */
[----:B------:R-:W-:Y:S01]  /*8a70*/  @!P0 IMAD.MOV R58, RZ, RZ, -R58 ;  /* 0x000000ffff3a8224 */ /* 0x000fe200078e0a3a */
[----:B------:R-:W-:Y:S01]  /*8a80*/  ISETP.GT.U32.AND P0, PT, R15, R11, PT ;  /* 0x0000000b0f00720c */ /* 0x000fe20003f04070 */
[----:B------:R-:W-:-:S04]  /*8a90*/  IMAD.HI.U32 R20, R16, R22, RZ ;  /* 0x0000001610147227 */ /* 0x000fc800078e00ff */
[----:B------:R-:W-:Y:S02]  /*8aa0*/  IMAD.MOV R21, RZ, RZ, -R21 ;  /* 0x000000ffff157224 */ /* 0x000fe400078e0a15 */
[----:B------:R-:W-:Y:S01]  /*8ab0*/  @!P5 IMAD.MOV R57, RZ, RZ, -R57 ;  /* 0x000000ffff39d224 */ /* 0x000fe200078e0a39 */
[----:B------:R-:W-:Y:S01]  /*8ac0*/  ISETP.GE.AND P5, PT, R10, RZ, PT ;  /* 0x000000ff0a00720c */ /* 0x000fe20003fa6270 */
[----:B------:R-:W-:Y:S02]  /*8ad0*/  IMAD.MOV R18, RZ, RZ, -R20 ;  /* 0x000000ffff127224 */ /* 0x000fe400078e0a14 */
[C---:B------:R-:W-:Y:S02]  /*8ae0*/  IMAD R10, R15.reuse, R21, R23 ;  /* 0x000000150f0a7224 */ /* 0x040fe400078e0217 */
[--C-:B------:R-:W-:Y:S02]  /*8af0*/  @!P4 IMAD.IADD R14, R14, 0x1, -R15.reuse ;  /* 0x000000010e0ec824 */ /* 0x100fe400078e0a0f */
[C---:B------:R-:W-:Y:S01]  /*8b00*/  IMAD R22, R15.reuse, R18, R22 ;  /* 0x000000120f167224 */ /* 0x040fe200078e0216 */
[----:B------:R-:W-:Y:S01]  /*8b10*/  ISETP.GT.U32.AND P4, PT, R15, R10, PT ;  /* 0x0000000a0f00720c */ /* 0x000fe20003f84070 */
[----:B------:R-:W-:Y:S01]  /*8b20*/  IMAD.MOV.U32 R37, RZ, RZ, R14 ;  /* 0x000000ffff257224 */ /* 0x000fe200078e000e */
[----:B------:R-:W-:Y:S01]  /*8b30*/  LOP3.LUT R23, R17, 0x70, RZ, 0xfc, !PT ;  /* 0x0000007011177812 */ /* 0x000fe200078efcff */
[----:B------:R-:W-:-:S02]  /*8b40*/  @!P0 IMAD.IADD R11, R11, 0x1, -R15 ;  /* 0x000000010b0b8824 */ /* 0x000fc400078e0a0f */
[----:B------:R-:W-:Y:S01]  /*8b50*/  @!P6 IMAD.MOV R37, RZ, RZ, -R37 ;  /* 0x000000ffff25e224 */ /* 0x000fe200078e0a25 */
[C---:B------:R-:W-:Y:S02]  /*8b60*/  ISETP.GT.U32.AND P6, PT, R15.reuse, R22, PT ;  /* 0x000000160f00720c */ /* 0x040fe40003fc4070 */
[----:B------:R-:W-:Y:S02]  /*8b70*/  IABS R20, R23 ;  /* 0x0000001700147213 */ /* 0x000fe40000000000 */
[----:B------:R-:W-:Y:S02]  /*8b80*/  ISETP.GT.U32.AND P0, PT, R15, R11, PT ;  /* 0x0000000b0f00720c */ /* 0x000fe40003f04070 */
[C---:B------:R-:W-:Y:S01]  /*8b90*/  LOP3.LUT R18, R17.reuse, 0x68, RZ, 0xfc, !PT ;  /* 0x0000006811127812 */ /* 0x040fe200078efcff */
[----:B------:R-:W-:Y:S01]  /*8ba0*/  @!P4 IMAD.IADD R10, R10, 0x1, -R15 ;  /* 0x000000010a0ac824 */ /* 0x000fe200078e0a0f */
[----:B------:R-:W-:Y:S01]  /*8bb0*/  LOP3.LUT R26, R17, 0x78, RZ, 0xfc, !PT ;  /* 0x00000078111a7812 */ /* 0x000fe200078efcff */
[----:B------:R-:W-:Y:S01]  /*8bc0*/  IMAD.HI.U32 R14, R16, R20, RZ ;  /* 0x00000014100e7227 */ /* 0x000fe200078e00ff */
[----:B------:R-:W-:-:S02]  /*8bd0*/  IABS R21, R18 ;  /* 0x0000001200157213 */ /* 0x000fc40000000000 */
[C---:B------:R-:W-:Y:S01]  /*8be0*/  ISETP.GT.U32.AND P4, PT, R15.reuse, R10, PT ;  /* 0x0000000a0f00720c */ /* 0x040fe20003f84070 */
[----:B------:R-:W-:Y:S01]  /*8bf0*/  IMAD.MOV.U32 R38, RZ, RZ, R19 ;  /* 0x000000ffff267224 */ /* 0x000fe200078e0013 */
[----:B------:R-:W-:Y:S01]  /*8c00*/  IABS R19, R26 ;  /* 0x0000001a00137213 */ /* 0x000fe20000000000 */
[----:B------:R-:W-:Y:S02]  /*8c10*/  @!P6 IMAD.IADD R22, R22, 0x1, -R15 ;  /* 0x000000011616e824 */ /* 0x000fe400078e0a0f */
[----:B------:R-:W-:Y:S02]  /*8c20*/  IMAD.MOV R14, RZ, RZ, -R14 ;  /* 0x000000ffff0e7224 */ /* 0x000fe400078e0a0e */
[----:B------:R-:W-:Y:S01]  /*8c30*/  IMAD.HI.U32 R25, R16, R21, RZ ;  /* 0x0000001510197227 */ /* 0x000fe200078e00ff */
[----:B------:R-:W-:-:S03]  /*8c40*/  ISETP.GT.U32.AND P6, PT, R15, R22, PT ;  /* 0x000000160f00720c */ /* 0x000fc60003fc4070 */
[----:B------:R-:W-:Y:S02]  /*8c50*/  @!P0 IMAD.IADD R11, R11, 0x1, -R15 ;  /* 0x000000010b0b8824 */ /* 0x000fe400078e0a0f */
[----:B------:R-:W-:Y:S02]  /*8c60*/  IMAD R20, R15, R14, R20 ;  /* 0x0000000e0f147224 */ /* 0x000fe400078e0214 */
[----:B------:R-:W-:Y:S02]  /*8c70*/  IMAD.MOV R25, RZ, RZ, -R25 ;  /* 0x000000ffff197224 */ /* 0x000fe400078e0a19 */
[----:B------:R-:W-:-:S04]  /*8c80*/  IMAD.HI.U32 R14, R16, R19, RZ ;  /* 0x00000013100e7227 */ /* 0x000fc800078e00ff */
[----:B------:R-:W-:Y:S01]  /*8c90*/  @!P3 IMAD.MOV R38, RZ, RZ, -R38 ;  /* 0x000000ffff26b224 */ /* 0x000fe200078e0a26 */
[----:B------:R-:W-:Y:S01]  /*8ca0*/  ISETP.GE.AND P3, PT, R24, RZ, PT ;  /* 0x000000ff1800720c */ /* 0x000fe20003f66270 */
[----:B------:R-:W-:Y:S01]  /*8cb0*/  IMAD.MOV.U32 R55, RZ, RZ, R11 ;  /* 0x000000ffff377224 */ /* 0x000fe200078e000b */
[----:B------:R-:W-:Y:S01]  /*8cc0*/  LOP3.LUT R24, R17, 0x80, RZ, 0xfc, !PT ;  /* 0x0000008011187812 */ /* 0x000fe200078efcff */
[C---:B------:R-:W-:Y:S02]  /*8cd0*/  IMAD R21, R15.reuse, R25, R21 ;  /* 0x000000190f157224 */ /* 0x040fe400078e0215 */
[----:B------:R-:W-:Y:S01]  /*8ce0*/  IMAD.MOV R11, RZ, RZ, -R14 ;  /* 0x000000ffff0b7224 */ /* 0x000fe200078e0a0e */
[----:B------:R-:W-:Y:S01]  /*8cf0*/  IABS R28, R24 ;  /* 0x00000018001c7213 */ /* 0x000fe20000000000 */
[----:B------:R-:W-:Y:S01]  /*8d00*/  @!P4 IMAD.IADD R10, R10, 0x1, -R15 ;  /* 0x000000010a0ac824 */ /* 0x000fe200078e0a0f */
[C---:B------:R-:W-:Y:S01]  /*8d10*/  ISETP.GT.U32.AND P4, PT, R15.reuse, R21, PT ;  /* 0x000000150f00720c */ /* 0x040fe20003f84070 */
[----:B------:R-:W-:Y:S01]  /*8d20*/  IMAD R19, R15, R11, R19 ;  /* 0x0000000b0f137224 */ /* 0x000fe200078e0213 */
[----:B------:R-:W-:Y:S01]  /*8d30*/  ISETP.GE.AND P0, PT, R18, RZ, PT ;  /* 0x000000ff1200720c */ /* 0x000fe20003f06270 */
[----:B------:R-:W-:-:S02]  /*8d40*/  @!P6 IMAD.IADD R22, R22, 0x1, -R15 ;  /* 0x000000011616e824 */ /* 0x000fc400078e0a0f */
[----:B------:R-:W-:Y:S01]  /*8d50*/  IMAD.MOV.U32 R18, RZ, RZ, R28 ;  /* 0x000000ffff127224 */ /* 0x000fe200078e001c */
[----:B------:R-:W-:-:S03]  /*8d60*/  ISETP.GT.U32.AND P6, PT, R15, R19, PT ;  /* 0x000000130f00720c */ /* 0x000fc60003fc4070 */
[----:B------:R-:W-:Y:S01]  /*8d70*/  IMAD.HI.U32 R25, R16, R18, RZ ;  /* 0x0000001210197227 */ /* 0x000fe200078e00ff */
[----:B------:R-:W-:-:S03]  /*8d80*/  LOP3.LUT R30, R17, 0x88, RZ, 0xfc, !PT ;  /* 0x00000088111e7812 */ /* 0x000fc600078efcff */
[----:B------:R-:W-:Y:S02]  /*8d90*/  IMAD.MOV R14, RZ, RZ, -R25 ;  /* 0x000000ffff0e7224 */ /* 0x000fe400078e0a19 */
[----:B------:R-:W-:Y:S02]  /*8da0*/  @!P4 IMAD.IADD R21, R21, 0x1, -R15 ;  /* 0x000000011515c824 */ /* 0x000fe400078e0a0f */
[----:B------:R-:W-:Y:S02]  /*8db0*/  IMAD.MOV.U32 R36, RZ, RZ, R10 ;  /* 0x000000ffff247224 */ /* 0x000fe400078e000a */
[----:B------:R-:W-:Y:S01]  /*8dc0*/  @!P2 IMAD.MOV R55, RZ, RZ, -R55 ;  /* 0x000000ffff37a224 */ /* 0x000fe200078e0a37 */
[C---:B------:R-:W-:Y:S01]  /*8dd0*/  ISETP.GT.U32.AND P2, PT, R15.reuse, R20, PT ;  /* 0x000000140f00720c */ /* 0x040fe20003f44070 */
[----:B------:R-:W-:Y:S01]  /*8de0*/  IMAD R18, R15, R14, R18 ;  /* 0x0000000e0f127224 */ /* 0x000fe200078e0212 */
[----:B------:R-:W-:Y:S01]  /*8df0*/  IABS R14, R30 ;  /* 0x0000001e000e7213 */ /* 0x000fe20000000000 */
[----:B------:R-:W-:Y:S01]  /*8e00*/  @!P6 IMAD.IADD R19, R19, 0x1, -R15 ;  /* 0x000000011313e824 */ /* 0x000fe200078e0a0f */
[----:B------:R-:W-:Y:S01]  /*8e10*/  ISETP.GT.U32.AND P4, PT, R15, R21, PT ;  /* 0x000000150f00720c */ /* 0x000fe20003f84070 */
[----:B------:R-:W-:Y:S01]  /*8e20*/  @!P3 IMAD.MOV R36, RZ, RZ, -R36 ;  /* 0x000000ffff24b224 */ /* 0x000fe200078e0a24 */
[----:B------:R-:W-:Y:S01]  /*8e30*/  ISETP.GE.AND P3, PT, R23, RZ, PT ;  /* 0x000000ff1700720c */ /* 0x000fe20003f66270 */
[----:B------:R-:W-:Y:S01]  /*8e40*/  IMAD.HI.U32 R23, R16, R14, RZ ;  /* 0x0000000e10177227 */ /* 0x000fe200078e00ff */
[----:B------:R-:W-:-:S03]  /*8e50*/  ISETP.GT.U32.AND P6, PT, R15, R19, PT ;  /* 0x000000130f00720c */ /* 0x000fc60003fc4070 */
[----:B------:R-:W-:Y:S02]  /*8e60*/  IMAD.MOV R23, RZ, RZ, -R23 ;  /* 0x000000ffff177224 */ /* 0x000fe400078e0a17 */
[--C-:B------:R-:W-:Y:S02]  /*8e70*/  @!P2 IMAD.IADD R20, R20, 0x1, -R15.reuse ;  /* 0x000000011414a824 */ /* 0x100fe400078e0a0f */
[----:B------:R-:W-:Y:S02]  /*8e80*/  IMAD R14, R15, R23, R14 ;  /* 0x000000170f0e7224 */ /* 0x000fe400078e020e */
[--C-:B------:R-:W-:Y:S01]  /*8e90*/  @!P4 IMAD.IADD R21, R21, 0x1, -R15.reuse ;  /* 0x000000011515c824 */ /* 0x100fe200078e0a0f */
[C---:B------:R-:W-:Y:S02]  /*8ea0*/  ISETP.GT.U32.AND P4, PT, R15.reuse, R18, PT ;  /* 0x000000120f00720c */ /* 0x040fe40003f84070 */
[----:B------:R-:W-:Y:S01]  /*8eb0*/  ISETP.GT.U32.AND P2, PT, R15, R20, PT ;  /* 0x000000140f00720c */ /* 0x000fe20003f44070 */
[----:B------:R-:W-:Y:S01]  /*8ec0*/  @!P6 IMAD.IADD R19, R19, 0x1, -R15 ;  /* 0x000000011313e824 */ /* 0x000fe200078e0a0f */
[----:B------:R-:W-:-:S02]  /*8ed0*/  ISETP.GT.U32.AND P6, PT, R15, R14, PT ;  /* 0x0000000e0f00720c */ /* 0x000fc40003fc4070 */
[C---:B------:R-:W-:Y:S02]  /*8ee0*/  LOP3.LUT R28, R17.reuse, 0x98, RZ, 0xfc, !PT ;  /* 0x00000098111c7812 */ /* 0x040fe400078efcff */
[C---:B------:R-:W-:Y:S02]  /*8ef0*/  LOP3.LUT R45, R17.reuse, 0xa0, RZ, 0xfc, !PT ;  /* 0x000000a0112d7812 */ /* 0x040fe400078efcff */
[----:B------:R-:W-:Y:S02]  /*8f00*/  IABS R10, R28 ;  /* 0x0000001c000a7213 */ /* 0x000fe40000000000 */
[----:B------:R-:W-:Y:S01]  /*8f10*/  LOP3.LUT R29, R17, 0x90, RZ, 0xfc, !PT ;  /* 0x00000090111d7812 */ /* 0x000fe200078efcff */
[----:B------:R-:W-:Y:S01]  /*8f20*/  @!P4 IMAD.IADD R18, R18, 0x1, -R15 ;  /* 0x000000011212c824 */ /* 0x000fe200078e0a0f */
[----:B------:R-:W-:Y:S01]  /*8f30*/  IABS R25, R45 ;  /* 0x0000002d00197213 */ /* 0x000fe20000000000 */
[----:B------:R-:W-:Y:S01]  /*8f40*/  IMAD.HI.U32 R31, R16, R10, RZ ;  /* 0x0000000a101f7227 */ /* 0x000fe200078e00ff */
[----:B------:R-:W-:-:S03]  /*8f50*/  IABS R11, R29 ;  /* 0x0000001d000b7213 */ /* 0x000fc60000000000 */
[--C-:B------:R-:W-:Y:S01]  /*8f60*/  @!P2 IMAD.IADD R20, R20, 0x1, -R15.reuse ;  /* 0x000000011414a824 */ /* 0x100fe200078e0a0f */
[----:B------:R-:W-:Y:S01]  /*8f70*/  ISETP.GE.AND P2, PT, R26, RZ, PT ;  /* 0x000000ff1a00720c */ /* 0x000fe20003f46270 */
[----:B------:R-:W-:Y:S01]  /*8f80*/  @!P6 IMAD.IADD R14, R14, 0x1, -R15 ;  /* 0x000000010e0ee824 */ /* 0x000fe200078e0a0f */
[----:B------:R-:W-:Y:S01]  /*8f90*/  ISETP.GT.U32.AND P6, PT, R15, R18, PT ;  /* 0x000000120f00720c */ /* 0x000fe20003fc4070 */
[----:B------:R-:W-:Y:S01]  /*8fa0*/  IMAD.HI.U32 R26, R16, R25, RZ ;  /* 0x00000019101a7227 */ /* 0x000fe200078e00ff */
[----:B------:R-:W-:-:S03]  /*8fb0*/  ISETP.GE.AND P4, PT, R24, RZ, PT ;  /* 0x000000ff1800720c */ /* 0x000fc60003f86270 */
[----:B------:R-:W-:Y:S02]  /*8fc0*/  IMAD.MOV R31, RZ, RZ, -R31 ;  /* 0x000000ffff1f7224 */ /* 0x000fe400078e0a1f */
[----:B------:R-:W-:-:S04]  /*8fd0*/  IMAD.HI.U32 R32, R16, R11, RZ ;  /* 0x0000000b10207227 */ /* 0x000fc800078e00ff */
[----:B------:R-:W-:Y:S02]  /*8fe0*/  IMAD.MOV R24, RZ, RZ, -R26 ;  /* 0x000000ffff187224 */ /* 0x000fe400078e0a1a */
[C---:B------:R-:W-:Y:S02]  /*8ff0*/  IMAD R10, R15.reuse, R31, R10 ;  /* 0x0000001f0f0a7224 */ /* 0x040fe400078e020a */
[----:B------:R-:W-:Y:S02]  /*9000*/  IMAD.MOV.U32 R33, RZ, RZ, R20 ;  /* 0x000000ffff217224 */ /* 0x000fe400078e0014 */
[----:B------:R-:W-:Y:S02]  /*9010*/  IMAD.MOV.U32 R34, RZ, RZ, R21 ;  /* 0x000000ffff227224 */ /* 0x000fe400078e0015 */
[----:B------:R-:W-:Y:S02]  /*9020*/  IMAD.MOV R23, RZ, RZ, -R32 ;  /* 0x000000ffff177224 */ /* 0x000fe400078e0a20 */
[----:B------:R-:W-:-:S02]  /*9030*/  IMAD R25, R15, R24, R25 ;  /* 0x000000180f197224 */ /* 0x000fc400078e0219 */
[----:B------:R-:W-:Y:S01]  /*9040*/  @!P3 IMAD.MOV R33, RZ, RZ, -R33 ;  /* 0x000000ffff21b224 */ /* 0x000fe200078e0a21 */
[----:B------:R-:W-:Y:S01]  /*9050*/  ISETP.GT.U32.AND P3, PT, R15, R10, PT ;  /* 0x0000000a0f00720c */ /* 0x000fe20003f64070 */
[----:B------:R-:W-:Y:S01]  /*9060*/  @!P0 IMAD.MOV R34, RZ, RZ, -R34 ;  /* 0x000000ffff228224 */ /* 0x000fe200078e0a22 */
[----:B------:R-:W-:Y:S01]  /*9070*/  LOP3.LUT R44, R17, 0xa8, RZ, 0xfc, !PT ;  /* 0x000000a8112c7812 */ /* 0x000fe200078efcff */
[C---:B------:R-:W-:Y:S01]  /*9080*/  IMAD R11, R15.reuse, R23, R11 ;  /* 0x000000170f0b7224 */ /* 0x040fe200078e020b */
[C---:B------:R-:W-:Y:S01]  /*9090*/  ISETP.GT.U32.AND P0, PT, R15.reuse, R14, PT ;  /* 0x0000000e0f00720c */ /* 0x040fe20003f04070 */
[----:B------:R-:W-:Y:S02]  /*90a0*/  IMAD.MOV.U32 R35, RZ, RZ, R22 ;  /* 0x000000ffff237224 */ /* 0x000fe400078e0016 */
[----:B------:R-:W-:Y:S01]  /*90b0*/  @!P6 IMAD.IADD R18, R18, 0x1, -R15 ;  /* 0x000000011212e824 */ /* 0x000fe200078e0a0f */
[C---:B------:R-:W-:Y:S01]  /*90c0*/  ISETP.GT.U32.AND P6, PT, R15.reuse, R25, PT ;  /* 0x000000190f00720c */ /* 0x040fe20003fc4070 */
[----:B------:R-:W-:Y:S01]  /*90d0*/  IMAD.MOV.U32 R32, RZ, RZ, R19 ;  /* 0x000000ffff207224 */ /* 0x000fe200078e0013 */
[----:B------:R-:W-:Y:S01]  /*90e0*/  IABS R24, R44 ;  /* 0x0000002c00187213 */ /* 0x000fe20000000000 */
[----:B------:R-:W-:Y:S01]  /*90f0*/  @!P5 IMAD.MOV R35, RZ, RZ, -R35 ;  /* 0x000000ffff23d224 */ /* 0x000fe200078e0a23 */
[----:B------:R-:W-:Y:S01]  /*9100*/  ISETP.GT.U32.AND P5, PT, R15, R11, PT ;  /* 0x0000000b0f00720c */ /* 0x000fe20003fa4070 */
[----:B------:R-:W-:Y:S01]  /*9110*/  @!P2 IMAD.MOV R32, RZ, RZ, -R32 ;  /* 0x000000ffff20a224 */ /* 0x000fe200078e0a20 */
[----:B------:R-:W-:Y:S01]  /*9120*/  LOP3.LUT R26, R17, 0xb0, RZ, 0xfc, !PT ;  /* 0x000000b0111a7812 */ /* 0x000fe200078efcff */
[----:B------:R-:W-:Y:S01]  /*9130*/  IMAD.HI.U32 R20, R16, R24, RZ ;  /* 0x0000001810147227 */ /* 0x000fe200078e00ff */
[----:B------:R-:W-:-:S02]  /*9140*/  ISETP.GE.AND P2, PT, R30, RZ, PT ;  /* 0x000000ff1e00720c */ /* 0x000fc40003f46270 */
[----:B------:R-:W-:Y:S01]  /*9150*/  IABS R23, R26 ;  /* 0x0000001a00177213 */ /* 0x000fe20000000000 */
[--C-:B------:R-:W-:Y:S02]  /*9160*/  @!P3 IMAD.IADD R10, R10, 0x1, -R15.reuse ;  /* 0x000000010a0ab824 */ /* 0x100fe400078e0a0f */
[----:B------:R-:W-:Y:S02]  /*9170*/  IMAD.MOV R20, RZ, RZ, -R20 ;  /* 0x000000ffff147224 */ /* 0x000fe400078e0a14 */
[--C-:B------:R-:W-:Y:S02]  /*9180*/  @!P0 IMAD.IADD R14, R14, 0x1, -R15.reuse ;  /* 0x000000010e0e8824 */ /* 0x100fe400078e0a0f */
[----:B------:R-:W-:Y:S01]  /*9190*/  @!P6 IMAD.IADD R25, R25, 0x1, -R15 ;  /* 0x000000011919e824 */ /* 0x000fe200078e0a0f */
[----:B------:R-:W-:Y:S01]  /*91a0*/  ISETP.GT.U32.AND P6, PT, R15, R10, PT ;  /* 0x0000000a0f00720c */ /* 0x000fe20003fc4070 */
[----:B------:R-:W-:-:S04]  /*91b0*/  IMAD.HI.U32 R19, R16, R23, RZ ;  /* 0x0000001710137227 */ /* 0x000fc800078e00ff */
[----:B------:R-:W-:Y:S02]  /*91c0*/  IMAD R24, R15, R20, R24 ;  /* 0x000000140f187224 */ /* 0x000fe400078e0218 */
[----:B------:R-:W-:Y:S02]  /*91d0*/  IMAD.MOV.U32 R30, RZ, RZ, R14 ;  /* 0x000000ffff1e7224 */ /* 0x000fe400078e000e */
[----:B------:R-:W-:Y:S02]  /*91e0*/  @!P5 IMAD.IADD R11, R11, 0x1, -R15 ;  /* 0x000000010b0bd824 */ /* 0x000fe400078e0a0f */
[----:B------:R-:W-:Y:S02]  /*91f0*/  IMAD.MOV R19, RZ, RZ, -R19 ;  /* 0x000000ffff137224 */ /* 0x000fe400078e0a13 */
[----:B------:R-:W-:Y:S01]  /*9200*/  @!P2 IMAD.MOV R30, RZ, RZ, -R30 ;  /* 0x000000ffff1ea224 */ /* 0x000fe200078e0a1e */
[C---:B------:R-:W-:Y:S02]  /*9210*/  ISETP.GT.U32.AND P2, PT, R15.reuse, R24, PT ;  /* 0x000000180f00720c */ /* 0x040fe40003f44070 */
[C---:B------:R-:W-:Y:S01]  /*9220*/  ISETP.GT.U32.AND P3, PT, R15.reuse, R11, PT ;  /* 0x0000000b0f00720c */ /* 0x040fe20003f64070 */
[----:B------:R-:W-:-:S02]  /*9230*/  IMAD R23, R15, R19, R23 ;  /* 0x000000130f177224 */ /* 0x000fc400078e0217 */
[----:B------:R-:W-:Y:S01]  /*9240*/  @!P6 IMAD.IADD R10, R10, 0x1, -R15 ;  /* 0x000000010a0ae824 */ /* 0x000fe200078e0a0f */
[----:B------:R-:W-:Y:S02]  /*9250*/  LOP3.LUT R14, R17, 0xb8, RZ, 0xfc, !PT ;  /* 0x000000b8110e7812 */ /* 0x000fe400078efcff */
[----:B------:R-:W-:Y:S02]  /*9260*/  ISETP.GT.U32.AND P6, PT, R15, R23, PT ;  /* 0x000000170f00720c */ /* 0x000fe40003fc4070 */
[----:B------:R-:W-:-:S03]  /*9270*/  IABS R20, R14 ;  /* 0x0000000e00147213 */ /* 0x000fc60000000000 */
[--C-:B------:R-:W-:Y:S02]  /*9280*/  @!P2 IMAD.IADD R24, R24, 0x1, -R15.reuse ;  /* 0x000000011818a824 */ /* 0x100fe400078e0a0f */
[----:B------:R-:W-:Y:S01]  /*9290*/  @!P3 IMAD.IADD R11, R11, 0x1, -R15 ;  /* 0x000000010b0bb824 */ /* 0x000fe200078e0a0f */
[----:B------:R-:W-:Y:S02]  /*92a0*/  ISETP.GE.AND P0, PT, R29, RZ, PT ;  /* 0x000000ff1d00720c */ /* 0x000fe40003f06270 */
[----:B------:R-:W-:Y:S01]  /*92b0*/  LOP3.LUT R47, R17, 0xc0, RZ, 0xfc, !PT ;  /* 0x000000c0112f7812 */ /* 0x000fe200078efcff */
[----:B------:R-:W-:Y:S01]  /*92c0*/  IMAD.MOV.U32 R29, RZ, RZ, R11 ;  /* 0x000000ffff1d7224 */ /* 0x000fe200078e000b */
[----:B------:R-:W-:Y:S01]  /*92d0*/  ISETP.GT.U32.AND P2, PT, R15, R24, PT ;  /* 0x000000180f00720c */ /* 0x000fe20003f44070 */
[----:B------:R-:W-:Y:S01]  /*92e0*/  IMAD.HI.U32 R11, R16, R20, RZ ;  /* 0x00000014100b7227 */ /* 0x000fe200078e00ff */
[----:B------:R-:W-:Y:S02]  /*92f0*/  ISETP.GE.AND P5, PT, R28, RZ, PT ;  /* 0x000000ff1c00720c */ /* 0x000fe40003fa6270 */
[----:B------:R-:W-:Y:S01]  /*9300*/  IABS R19, R47 ;  /* 0x0000002f00137213 */ /* 0x000fe20000000000 */
[----:B------:R-:W-:-:S02]  /*9310*/  @!P6 IMAD.IADD R23, R23, 0x1, -R15 ;  /* 0x000000011717e824 */ /* 0x000fc400078e0a0f */
[----:B------:R-:W-:Y:S02]  /*9320*/  IMAD.MOV.U32 R28, RZ, RZ, R10 ;  /* 0x000000ffff1c7224 */ /* 0x000fe400078e000a */
[----:B------:R-:W-:Y:S01]  /*9330*/  IMAD.MOV R10, RZ, RZ, -R11 ;  /* 0x000000ffff0a7224 */ /* 0x000fe200078e0a0b */
[----:B------:R-:W-:Y:S01]  /*9340*/  ISETP.GT.U32.AND P6, PT, R15, R23, PT ;  /* 0x000000170f00720c */ /* 0x000fe20003fc4070 */
[----:B------:R-:W-:Y:S02]  /*9350*/  IMAD.MOV.U32 R31, RZ, RZ, R18 ;  /* 0x000000ffff1f7224 */ /* 0x000fe400078e0012 */
[----:B------:R-:W-:-:S04]  /*9360*/  IMAD.HI.U32 R18, R16, R19, RZ ;  /* 0x0000001310127227 */ /* 0x000fc800078e00ff */
[C---:B------:R-:W-:Y:S02]  /*9370*/  IMAD R20, R15.reuse, R10, R20 ;  /* 0x0000000a0f147224 */ /* 0x040fe400078e0214 */
[----:B------:R-:W-:Y:S02]  /*9380*/  IMAD.MOV R11, RZ, RZ, -R18 ;  /* 0x000000ffff0b7224 */ /* 0x000fe400078e0a12 */
[----:B------:R-:W-:Y:S01]  /*9390*/  @!P2 IMAD.IADD R24, R24, 0x1, -R15 ;  /* 0x000000011818a824 */ /* 0x000fe200078e0a0f */
[C---:B------:R-:W-:Y:S01]  /*93a0*/  ISETP.GT.U32.AND P2, PT, R15.reuse, R20, PT ;  /* 0x000000140f00720c */ /* 0x040fe20003f44070 */
[----:B------:R-:W-:Y:S02]  /*93b0*/  IMAD R19, R15, R11, R19 ;  /* 0x0000000b0f137224 */ /* 0x000fe400078e0213 */
[----:B------:R-:W-:Y:S01]  /*93c0*/  @!P6 IMAD.IADD R23, R23, 0x1, -R15 ;  /* 0x000000011717e824 */ /* 0x000fe200078e0a0f */
[----:B------:R-:W-:Y:S02]  /*93d0*/  LOP3.LUT R51, R17, 0xc8, RZ, 0xfc, !PT ;  /* 0x000000c811337812 */ /* 0x000fe400078efcff */
[----:B------:R-:W-:-:S02]  /*93e0*/  ISETP.GT.U32.AND P6, PT, R15, R19, PT ;  /* 0x000000130f00720c */ /* 0x000fc40003fc4070 */
[----:B------:R-:W-:-:S05]  /*93f0*/  IABS R18, R51 ;  /* 0x0000003300127213 */ /* 0x000fca0000000000 */
[----:B------:R-:W-:Y:S01]  /*9400*/  @!P2 IMAD.IADD R20, R20, 0x1, -R15 ;  /* 0x000000011414a824 */ /* 0x000fe200078e0a0f */
[----:B------:R-:W-:Y:S01]  /*9410*/  LOP3.LUT R46, R17, 0xd0, RZ, 0xfc, !PT ;  /* 0x000000d0112e7812 */ /* 0x000fe200078efcff */
[----:B------:R-:W-:Y:S01]  /*9420*/  @!P4 IMAD.MOV R31, RZ, RZ, -R31 ;  /* 0x000000ffff1fc224 */ /* 0x000fe200078e0a1f */
[C---:B------:R-:W-:Y:S01]  /*9430*/  ISETP.GT.U32.AND P4, PT, R15.reuse, R25, PT ;  /* 0x000000190f00720c */ /* 0x040fe20003f84070 */
[----:B------:R-:W-:Y:S01]  /*9440*/  IMAD.HI.U32 R10, R16, R18, RZ ;  /* 0x00000012100a7227 */ /* 0x000fe200078e00ff */
[----:B------:R-:W-:-:S03]  /*9450*/  ISETP.GT.U32.AND P2, PT, R15, R20, PT ;  /* 0x000000140f00720c */ /* 0x000fc60003f44070 */
[----:B------:R-:W-:Y:S01]  /*9460*/  @!P5 IMAD.MOV R28, RZ, RZ, -R28 ;  /* 0x000000ffff1cd224 */ /* 0x000fe200078e0a1c */
[----:B------:R-:W-:Y:S01]  /*9470*/  ISETP.GE.AND P5, PT, R14, RZ, PT ;  /* 0x000000ff0e00720c */ /* 0x000fe20003fa6270 */
[----:B------:R-:W-:Y:S01]  /*9480*/  @!P6 IMAD.IADD R19, R19, 0x1, -R15 ;  /* 0x000000011313e824 */ /* 0x000fe200078e0a0f */
[----:B------:R-:W-:Y:S01]  /*9490*/  IABS R14, R46 ;  /* 0x0000002e000e7213 */ /* 0x000fe20000000000 */
[----:B------:R-:W-:Y:S01]  /*94a0*/  IMAD.MOV R10, RZ, RZ, -R10 ;  /* 0x000000ffff0a7224 */ /* 0x000fe200078e0a0a */
[----:B------:R-:W-:Y:S02]  /*94b0*/  ISETP.GE.AND P3, PT, R45, RZ, PT ;  /* 0x000000ff2d00720c */ /* 0x000fe40003f66270 */
[----:B------:R-:W-:Y:S01]  /*94c0*/  LOP3.LUT R45, R17, 0xd8, RZ, 0xfc, !PT ;  /* 0x000000d8112d7812 */ /* 0x000fe200078efcff */
[----:B------:R-:W-:Y:S01]  /*94d0*/  IMAD.HI.U32 R21, R16, R14, RZ ;  /* 0x0000000e10157227 */ /* 0x000fe200078e00ff */
[C---:B------:R-:W-:Y:S02]  /*94e0*/  ISETP.GT.U32.AND P6, PT, R15.reuse, R19, PT ;  /* 0x000000130f00720c */ /* 0x040fe40003fc4070 */
[----:B------:R-:W-:Y:S01]  /*94f0*/  IABS R11, R45 ;  /* 0x0000002d000b7213 */ /* 0x000fe20000000000 */
[----:B------:R-:W-:-:S02]  /*9500*/  IMAD R18, R15, R10, R18 ;  /* 0x0000000a0f127224 */ /* 0x000fc400078e0212 */
[----:B------:R-:W-:Y:S02]  /*9510*/  IMAD.MOV R21, RZ, RZ, -R21 ;  /* 0x000000ffff157224 */ /* 0x000fe400078e0a15 */
[--C-:B------:R-:W-:Y:S01]  /*9520*/  @!P2 IMAD.IADD R20, R20, 0x1, -R15.reuse ;  /* 0x000000011414a824 */ /* 0x100fe200078e0a0f */
[----:B------:R-:W-:Y:S01]  /*9530*/  ISETP.GT.U32.AND P2, PT, R15, R18, PT ;  /* 0x000000120f00720c */ /* 0x000fe20003f44070 */
[----:B------:R-:W-:Y:S01]  /*9540*/  @!P4 IMAD.IADD R25, R25, 0x1, -R15 ;  /* 0x000000011919c824 */ /* 0x000fe200078e0a0f */
[----:B------:R-:W-:Y:S01]  /*9550*/  ISETP.GE.AND P4, PT, R44, RZ, PT ;  /* 0x000000ff2c00720c */ /* 0x000fe20003f86270 */
[----:B------:R-:W-:Y:S01]  /*9560*/  IMAD.HI.U32 R22, R16, R11, RZ ;  /* 0x0000000b10167227 */ /* 0x000fe200078e00ff */
[----:B------:R-:W-:-:S03]  /*9570*/  LOP3.LUT R44, R17, 0xe0, RZ, 0xfc, !PT ;  /* 0x000000e0112c7812 */ /* 0x000fc600078efcff */
[----:B------:R-:W-:Y:S02]  /*9580*/  IMAD R14, R15, R21, R14 ;  /* 0x000000150f0e7224 */ /* 0x000fe400078e020e */
[----:B------:R-:W-:Y:S01]  /*9590*/  IMAD.MOV R22, RZ, RZ, -R22 ;  /* 0x000000ffff167224 */ /* 0x000fe200078e0a16 */
[----:B------:R-:W-:Y:S01]  /*95a0*/  IABS R10, R44 ;  /* 0x0000002c000a7213 */ /* 0x000fe20000000000 */
[----:B------:R-:W-:Y:S01]  /*95b0*/  @!P6 IMAD.IADD R19, R19, 0x1, -R15 ;  /* 0x000000011313e824 */ /* 0x000fe200078e0a0f */
[C---:B------:R-:W-:Y:S01]  /*95c0*/  ISETP.GT.U32.AND P6, PT, R15.reuse, R14, PT ;  /* 0x0000000e0f00720c */ /* 0x040fe20003fc4070 */
[----:B------:R-:W-:Y:S02]  /*95d0*/  IMAD R11, R15, R22, R11 ;  /* 0x000000160f0b7224 */ /* 0x000fe400078e020b */
[----:B------:R-:W-:Y:S01]  /*95e0*/  @!P0 IMAD.MOV R29, RZ, RZ, -R29 ;  /* 0x000000ffff1d8224 */ /* 0x000fe200078e0a1d */
[----:B------:R-:W-:Y:S01]  /*95f0*/  ISETP.GE.AND P0, PT, R26, RZ, PT ;  /* 0x000000ff1a00720c */ /* 0x000fe20003f06270 */
[----:B------:R-:W-:Y:S01]  /*9600*/  IMAD.HI.U32 R26, R16, R10, RZ ;  /* 0x0000000a101a7227 */ /* 0x000fe200078e00ff */
[----:B------:R-:W-:-:S02]  /*9610*/  LOP3.LUT R50, R17, 0xe8, RZ, 0xfc, !PT ;  /* 0x000000e811327812 */ /* 0x000fc400078efcff */
[----:B------:R-:W-:Y:S01]  /*9620*/  LOP3.LUT R52, R17, 0xf8, RZ, 0xfc, !PT ;  /* 0x000000f811347812 */ /* 0x000fe200078efcff */
[----:B------:R-:W-:Y:S01]  /*9630*/  @!P2 IMAD.IADD R18, R18, 0x1, -R15 ;  /* 0x000000011212a824 */ /* 0x000fe200078e0a0f */
[C---:B------:R-:W-:Y:S01]  /*9640*/  ISETP.GT.U32.AND P2, PT, R15.reuse, R11, PT ;  /* 0x0000000b0f00720c */ /* 0x040fe20003f44070 */
[----:B------:R-:W-:Y:S01]  /*9650*/  IMAD.MOV R61, RZ, RZ, -R26 ;  /* 0x000000ffff3d7224 */ /* 0x000fe200078e0a1a */
[----:B------:R-:W-:Y:S02]  /*9660*/  IABS R21, R50 ;  /* 0x0000003200157213 */ /* 0x000fe40000000000 */
[----:B------:R-:W-:Y:S01]  /*9670*/  IABS R62, R52 ;  /* 0x00000034003e7213 */ /* 0x000fe20000000000 */
[----:B------:R-:W-:Y:S01]  /*9680*/  IMAD R10, R15, R61, R10 ;  /* 0x0000003d0f0a7224 */ /* 0x000fe200078e020a */
[----:B------:R-:W-:Y:S01]  /*9690*/  LOP3.LUT R48, R17, 0xf0, RZ, 0xfc, !PT ;  /* 0x000000f011307812 */ /* 0x000fe200078efcff */
[----:B------:R-:W-:-:S04]  /*96a0*/  IMAD.HI.U32 R61, R16, R21, RZ ;  /* 0x00000015103d7227 */ /* 0x000fc800078e00ff */
[----:B------:R-:W-:Y:S01]  /*96b0*/  @!P6 IMAD.IADD R14, R14, 0x1, -R15 ;  /* 0x000000010e0ee824 */ /* 0x000fe200078e0a0f */
[----:B------:R-:W-:Y:S01]  /*96c0*/  IABS R22, R48 ;  /* 0x0000003000167213 */ /* 0x000fe20000000000 */
[----:B------:R-:W-:Y:S01]  /*96d0*/  IMAD.MOV.U32 R26, RZ, RZ, R62 ;  /* 0x000000ffff1a7224 */ /* 0x000fe200078e003e */
[C---:B------:R-:W-:Y:S01]  /*96e0*/  ISETP.GT.U32.AND P6, PT, R15.reuse, R10, PT ;  /* 0x0000000a0f00720c */ /* 0x040fe20003fc4070 */
[----:B------:R-:W-:Y:S02]  /*96f0*/  IMAD.MOV R61, RZ, RZ, -R61 ;  /* 0x000000ffff3d7224 */ /* 0x000fe400078e0a3d */
[----:B------:R-:W-:Y:S01]  /*9700*/  @!P4 IMAD.MOV R24, RZ, RZ, -R24 ;  /* 0x000000ffff18c224 */ /* 0x000fe200078e0a18 */
[----:B------:R-:W-:Y:S01]  /*9710*/  ISETP.GT.U32.AND P4, PT, R15, R14, PT ;  /* 0x0000000e0f00720c */ /* 0x000fe20003f84070 */
[----:B------:R-:W-:-:S04]  /*9720*/  IMAD.HI.U32 R63, R16, R26, RZ ;  /* 0x0000001a103f7227 */ /* 0x000fc800078e00ff */
[----:B------:R-:W-:Y:S01]  /*9730*/  @!P2 IMAD.IADD R11, R11, 0x1, -R15 ;  /* 0x000000010b0ba824 */ /* 0x000fe200078e0a0f */
[----:B------:R-:W-:Y:S01]  /*9740*/  ISETP.GE.AND P2, PT, R47, RZ, PT ;  /* 0x000000ff2f00720c */ /* 0x000fe20003f46270 */
[----:B------:R-:W-:-:S04]  /*9750*/  IMAD.HI.U32 R62, R16, R22, RZ ;  /* 0x00000016103e7227 */ /* 0x000fc800078e00ff */
[C---:B------:R-:W-:Y:S02]  /*9760*/  IMAD R21, R15.reuse, R61, R21 ;  /* 0x0000003d0f157224 */ /* 0x040fe400078e0215 */
[----:B------:R-:W-:Y:S02]  /*9770*/  IMAD.MOV R63, RZ, RZ, -R63 ;  /* 0x000000ffff3f7224 */ /* 0x000fe400078e0a3f */
[----:B------:R-:W-:Y:S02]  /*9780*/  IMAD.MOV R62, RZ, RZ, -R62 ;  /* 0x000000ffff3e7224 */ /* 0x000fe400078e0a3e */
[----:B------:R-:W-:Y:S01]  /*9790*/  @!P5 IMAD.MOV R20, RZ, RZ, -R20 ;  /* 0x000000ffff14d224 */ /* 0x000fe200078e0a14 */
[C---:B------:R-:W-:Y:S01]  /*97a0*/  ISETP.GT.U32.AND P5, PT, R15.reuse, R21, PT ;  /* 0x000000150f00720c */ /* 0x040fe20003fa4070 */
[C---:B------:R-:W-:Y:S02]  /*97b0*/  IMAD R26, R15.reuse, R63, R26 ;  /* 0x0000003f0f1a7224 */ /* 0x040fe400078e021a */
[----:B------:R-:W-:-:S02]  /*97c0*/  IMAD R22, R15, R62, R22 ;  /* 0x0000003e0f167224 */ /* 0x000fc400078e0216 */
[----:B------:R-:W-:Y:S02]  /*97d0*/  IMAD.MOV.U32 R47, RZ, RZ, R19 ;  /* 0x000000ffff2f7224 */ /* 0x000fe400078e0013 */
[--C-:B------:R-:W-:Y:S01]  /*97e0*/  @!P6 IMAD.IADD R10, R10, 0x1, -R15.reuse ;  /* 0x000000010a0ae824 */ /* 0x100fe200078e0a0f */
[C---:B------:R-:W-:Y:S01]  /*97f0*/  ISETP.GT.U32.AND P6, PT, R15.reuse, R11, PT ;  /* 0x0000000b0f00720c */ /* 0x040fe20003fc4070 */
[----:B------:R-:W-:Y:S01]  /*9800*/  @!P4 IMAD.IADD R14, R14, 0x1, -R15 ;  /* 0x000000010e0ec824 */ /* 0x000fe200078e0a0f */
[C---:B------:R-:W-:Y:S01]  /*9810*/  ISETP.GT.U32.AND P4, PT, R15.reuse, R26, PT ;  /* 0x0000001a0f00720c */ /* 0x040fe20003f84070 */
[----:B------:R-:W-:Y:S01]  /*9820*/  @!P2 IMAD.MOV R47, RZ, RZ, -R47 ;  /* 0x000000ffff2fa224 */ /* 0x000fe200078e0a2f */
[C---:B------:R-:W-:Y:S01]  /*9830*/  ISETP.GT.U32.AND P2, PT, R15.reuse, R22, PT ;  /* 0x000000160f00720c */ /* 0x040fe20003f44070 */
[----:B------:R-:W-:Y:S01]  /*9840*/  @!P0 IMAD.MOV R23, RZ, RZ, -R23 ;  /* 0x000000ffff178224 */ /* 0x000fe200078e0a17 */
[----:B------:R-:W-:Y:S01]  /*9850*/  ISETP.GT.U32.AND P0, PT, R15, R10, PT ;  /* 0x0000000a0f00720c */ /* 0x000fe20003f04070 */
[----:B------:R-:W-:Y:S01]  /*9860*/  @!P5 IMAD.IADD R21, R21, 0x1, -R15 ;  /* 0x000000011515d824 */ /* 0x000fe200078e0a0f */
[----:B------:R-:W-:Y:S01]  /*9870*/  ISETP.GE.AND P5, PT, R45, RZ, PT ;  /* 0x000000ff2d00720c */ /* 0x000fe20003fa6270 */
[----:B------:R-:W-:Y:S01]  /*9880*/  @!P3 IMAD.MOV R25, RZ, RZ, -R25 ;  /* 0x000000ffff19b224 */ /* 0x000fe200078e0a19 */
[----:B------:R-:W-:-:S03]  /*9890*/  ISETP.GT.U32.AND P3, PT, R15, R18, PT ;  /* 0x000000120f00720c */ /* 0x000fc60003f64070 */
[--C-:B------:R-:W-:Y:S02]  /*98a0*/  @!P6 IMAD.IADD R11, R11, 0x1, -R15.reuse ;  /* 0x000000010b0be824 */ /* 0x100fe400078e0a0f */
[--C-:B------:R-:W-:Y:S01]  /*98b0*/  @!P4 IMAD.IADD R26, R26, 0x1, -R15.reuse ;  /* 0x000000011a1ac824 */ /* 0x100fe200078e0a0f */
[----:B------:R-:W-:Y:S01]  /*98c0*/  ISETP.GT.U32.AND P4, PT, R15, R21, PT ;  /* 0x000000150f00720c */ /* 0x000fe20003f84070 */
[--C-:B------:R-:W-:Y:S01]  /*98d0*/  @!P2 IMAD.IADD R22, R22, 0x1, -R15.reuse ;  /* 0x000000011616a824 */ /* 0x100fe200078e0a0f */
[----:B------:R-:W-:Y:S01]  /*98e0*/  ISETP.GE.AND P2, PT, R44, RZ, PT ;  /* 0x000000ff2c00720c */ /* 0x000fe20003f46270 */
[----:B------:R-:W-:Y:S01]  /*98f0*/  @!P0 IMAD.IADD R10, R10, 0x1, -R15 ;  /* 0x000000010a0a8824 */ /* 0x000fe200078e0a0f */
[----:B------:R-:W-:Y:S01]  /*9900*/  ISETP.GE.AND P6, PT, R51, RZ, PT ;  /* 0x000000ff3300720c */ /* 0x000fe20003fc6270 */
[----:B------:R-:W-:Y:S01]  /*9910*/  IMAD.MOV.U32 R44, RZ, RZ, R11 ;  /* 0x000000ffff2c7224 */ /* 0x000fe200078e000b */
[----:B------:R-:W-:Y:S01]  /*9920*/  ISETP.GE.AND P0, PT, R46, RZ, PT ;  /* 0x000000ff2e00720c */ /* 0x000fe20003f06270 */
[----:B------:R-:W-:-:S02]  /*9930*/  @!P3 IMAD.IADD R18, R18, 0x1, -R15 ;  /* 0x000000011212b824 */ /* 0x000fc400078e0a0f */
[----:B------:R-:W-:Y:S01]  /*9940*/  @!P5 IMAD.MOV R44, RZ, RZ, -R44 ;  /* 0x000000ffff2cd224 */ /* 0x000fe200078e0a2c */
[----:B------:R-:W-:Y:S01]  /*9950*/  ISETP.GE.AND P5, PT, R50, RZ, PT ;  /* 0x000000ff3200720c */ /* 0x000fe20003fa6270 */
[----:B------:R-:W-:Y:S02]  /*9960*/  IMAD.MOV.U32 R46, RZ, RZ, R18 ;  /* 0x000000ffff2e7224 */ /* 0x000fe400078e0012 */
[----:B------:R-:W-:Y:S02]  /*9970*/  IMAD.MOV.U32 R45, RZ, RZ, R14 ;  /* 0x000000ffff2d7224 */ /* 0x000fe400078e000e */
[----:B------:R-:W-:Y:S02]  /*9980*/  @!P4 IMAD.IADD R21, R21, 0x1, -R15 ;  /* 0x000000011515c824 */ /* 0x000fe400078e0a0f */
[----:B------:R-:W-:Y:S01]  /*9990*/  @!P2 IMAD.MOV R10, RZ, RZ, -R10 ;  /* 0x000000ffff0aa224 */ /* 0x000fe200078e0a0a */
[----:B------:R-:W-:Y:S01]  /*99a0*/  ISETP.GE.AND P2, PT, R48, RZ, PT ;  /* 0x000000ff3000720c */ /* 0x000fe20003f46270 */
[----:B------:R-:W-:Y:S01]  /*99b0*/  @!P6 IMAD.MOV R46, RZ, RZ, -R46 ;  /* 0x000000ffff2ee224 */ /* 0x000fe200078e0a2e */
[C---:B------:R-:W-:Y:S01]  /*99c0*/  ISETP.GT.U32.AND P6, PT, R15.reuse, R26, PT ;  /* 0x0000001a0f00720c */ /* 0x040fe20003fc4070 */
[----:B------:R-:W-:Y:S01]  /*99d0*/  @!P0 IMAD.MOV R45, RZ, RZ, -R45 ;  /* 0x000000ffff2d8224 */ /* 0x000fe200078e0a2d */
[----:B------:R-:W-:Y:S01]  /*99e0*/  ISETP.GT.U32.AND P0, PT, R15, R22, PT ;  /* 0x000000160f00720c */ /* 0x000fe20003f04070 */
[----:B------:R-:W-:Y:S01]  /*99f0*/  IMAD.MOV.U32 R48, RZ, RZ, R21 ;  /* 0x000000ffff307224 */ /* 0x000fe200078e0015 */
[----:B------:R-:W-:-:S02]  /*9a00*/  LOP3.LUT R4, R92, 0x7f, RZ, 0xc0, !PT ;  /* 0x0000007f5c047812 */ /* 0x000fc400078ec0ff */
[----:B------:R-:W-:Y:S01]  /*9a10*/  LOP3.LUT R92, RZ, R9, RZ, 0x33, !PT ;  /* 0x00000009ff5c7212 */ /* 0x000fe200078e33ff */
[----:B------:R-:W-:Y:S01]  /*9a20*/  @!P5 IMAD.MOV R48, RZ, RZ, -R48 ;  /* 0x000000ffff30d224 */ /* 0x000fe200078e0a30 */
[----:B------:R-:W-:Y:S01]  /*9a30*/  ISETP.NE.AND P5, PT, R9, RZ, PT ;  /* 0x000000ff0900720c */ /* 0x000fe20003fa5270 */
[----:B------:R-:W-:-:S03]  /*9a40*/  IMAD R11, R4, R13, RZ ;  /* 0x0000000d040b7224 */ /* 0x000fc600078e02ff */
[C---:B------:R-:W-:Y:S02]  /*9a50*/  SEL R9, R92.reuse, R56, !P5 ;  /* 0x000000385c097207 */ /* 0x040fe40006800000 */
[C---:B------:R-:W-:Y:S01]  /*9a60*/  SEL R19, R92.reuse, R54, !P5 ;  /* 0x000000365c137207 */ /* 0x040fe20006800000 */
[----:B------:R-:W-:Y:S01]  /*9a70*/  VIADD R5, R69, 0x7f ;  /* 0x0000007f45057836 */ /* 0x000fe20000000000 */
[----:B------:R-:W-:Y:S01]  /*9a80*/  SEL R53, R92, R53, !P5 ;  /* 0x000000355c357207 */ /* 0x000fe20006800000 */
[--C-:B------:R-:W-:Y:S02]  /*9a90*/  @!P0 IMAD.IADD R22, R22, 0x1, -R15.reuse ;  /* 0x0000000116168824 */ /* 0x100fe400078e0a0f */
[----:B------:R-:W-:Y:S01]  /*9aa0*/  @!P6 IMAD.IADD R26, R26, 0x1, -R15 ;  /* 0x000000011a1ae824 */ /* 0x000fe200078e0a0f */
[----:B------:R-:W-:Y:S01]  /*9ab0*/  IADD3 R14, P6, PT, R11, UR14, RZ ;  /* 0x0000000e0b0e7c10 */ /* 0x000fe2000ffde0ff */
[----:B------:R-:W-:Y:S01]  /*9ac0*/  IMAD R9, R9, UR6, RZ ;  /* 0x0000000609097c24 */ /* 0x000fe2000f8e02ff */
[C---:B------:R-:W-:Y:S01]  /*9ad0*/  SEL R21, R92.reuse, R49, !P5 ;  /* 0x000000315c157207 */ /* 0x040fe20006800000 */
[----:B------:R-:W-:Y:S01]  /*9ae0*/  IMAD R19, R19, UR6, RZ ;  /* 0x0000000613137c24 */ /* 0x000fe2000f8e02ff */
[----:B------:R-:W-:Y:S01]  /*9af0*/  ISETP.GT.AND P0, PT, R5, 0x7f, PT ;  /* 0x0000007f0500780c */ /* 0x000fe20003f04270 */
[----:B------:R-:W-:Y:S01]  /*9b00*/  @!P2 IMAD.MOV R22, RZ, RZ, -R22 ;  /* 0x000000ffff16a224 */ /* 0x000fe200078e0a16 */
[----:B------:R-:W-:Y:S01]  /*9b10*/  SEL R50, R92, R20, !P5 ;  /* 0x000000145c327207 */ /* 0x000fe20006800000 */
[----:B------:R-:W-:Y:S01]  /*9b20*/  IMAD R20, R53, UR6, RZ ;  /* 0x0000000635147c24 */ /* 0x000fe2000f8e02ff */
[----:B------:R-:W-:-:S02]  /*9b30*/  LEA.HI.X.SX32 R11, R11, UR15, 0x1, P6 ;  /* 0x0000000f0b0b7c11 */ /* 0x000fc4000b0f0eff */
[C---:B------:R-:W-:Y:S01]  /*9b40*/  SEL R43, R92.reuse, R43, !P5 ;  /* 0x0000002b5c2b7207 */ /* 0x040fe20006800000 */
[----:B------:R-:W-:Y:S01]  /*9b50*/  IMAD R21, R21, UR6, RZ ;  /* 0x0000000615157c24 */ /* 0x000fe2000f8e02ff */
[----:B------:R-:W-:Y:S01]  /*9b60*/  IADD3 R5, P2, PT, R9, R14, RZ ;  /* 0x0000000e09057210 */ /* 0x000fe20007f5e0ff */
[----:B------:R-:W-:Y:S01]  /*9b70*/  IMAD.MOV.U32 R62, RZ, RZ, R73 ;  /* 0x000000ffff3e7224 */ /* 0x000fe200078e0049 */
[----:B------:R-:W-:Y:S01]  /*9b80*/  SEL R42, R92, R42, !P5 ;  /* 0x0000002a5c2a7207 */ /* 0x000fe20006800000 */
[----:B------:R-:W-:Y:S01]  /*9b90*/  IMAD.MOV.U32 R63, RZ, RZ, R74 ;  /* 0x000000ffff3f7224 */ /* 0x000fe200078e004a */
[----:B------:R-:W-:Y:S01]  /*9ba0*/  IADD3 R121, P6, PT, R19, R14, RZ ;  /* 0x0000000e13797210 */ /* 0x000fe20007fde0ff */
[----:B------:R-:W-:Y:S01]  /*9bb0*/  IMAD R43, R43, UR4, RZ ;  /* 0x000000042b2b7c24 */ /* 0x000fe2000f8e02ff */
[----:B------:R-:W-:Y:S01]  /*9bc0*/  LEA.HI.X.SX32 R6, R9, R11, 0x1, P2 ;  /* 0x0000000b09067211 */ /* 0x000fe200010f0eff */
[----:B------:R-:W0:Y:S01]  /*9bd0*/  LDCU UR14, c[0x0][0x3b0] ;  /* 0x00007600ff0e77ac */ /* 0x000e220008000800 */
[----:B------:R-:W-:-:S02]  /*9be0*/  ISETP.LT.AND P0, PT, R4, R69, P0 ;  /* 0x000000450400720c */ /* 0x000fc40000701270 */
[----:B------:R-:W-:Y:S01]  /*9bf0*/  IADD3 R81, P2, PT, R20, R14, RZ ;  /* 0x0000000e14517210 */ /* 0x000fe20007f5e0ff */
[----:B------:R-:W-:Y:S01]  /*9c00*/  IMAD R42, R42, UR12, RZ ;  /* 0x0000000c2a2a7c24 */ /* 0x000fe2000f8e02ff */
[----:B------:R-:W-:Y:S01]  /*9c10*/  LEA.HI.X.SX32 R4, R19, R11, 0x1, P6 ;  /* 0x0000000b13047211 */ /* 0x000fe200030f0eff */
[----:B------:R-:W1:Y:S01]  /*9c20*/  LDCU UR15, c[0x0][0x3b0] ;  /* 0x00007600ff0f77ac */ /* 0x000e620008000800 */
[C---:B------:R-:W-:Y:S02]  /*9c30*/  SEL R41, R92.reuse, R41, !P5 ;  /* 0x000000295c297207 */ /* 0x040fe40006800000 */
[C---:B------:R-:W-:Y:S02]  /*9c40*/  SEL R40, R92.reuse, R40, !P5 ;  /* 0x000000285c287207 */ /* 0x040fe40006800000 */
[C---:B------:R-:W-:Y:S02]  /*9c50*/  SEL R39, R92.reuse, R39, !P5 ;  /* 0x000000275c277207 */ /* 0x040fe40006800000 */
[----:B------:R-:W-:-:S02]  /*9c60*/  SEL R38, R92, R38, !P5 ;  /* 0x000000265c267207 */ /* 0x000fc40006800000 */
[C---:B------:R-:W-:Y:S02]  /*9c70*/  SEL R37, R92.reuse, R37, !P5 ;  /* 0x000000255c257207 */ /* 0x040fe40006800000 */
[----:B------:R-:W-:Y:S02]  /*9c80*/  SEL R36, R92, R36, !P5 ;  /* 0x000000245c247207 */ /* 0x000fe40006800000 */
[----:B------:R-:W-:Y:S02]  /*9c90*/  ISETP.GE.AND P3, PT, R64, RZ, PT ;  /* 0x000000ff4000720c */ /* 0x000fe40003f66270 */
[C---:B------:R-:W-:Y:S02]  /*9ca0*/  SEL R35, R92.reuse, R35, !P5 ;  /* 0x000000235c237207 */ /* 0x040fe40006800000 */
[C---:B------:R-:W-:Y:S02]  /*9cb0*/  SEL R34, R92.reuse, R34, !P5 ;  /* 0x000000225c227207 */ /* 0x040fe40006800000 */
[----:B------:R-:W-:-:S02]  /*9cc0*/  SEL R33, R92, R33, !P5 ;  /* 0x000000215c217207 */ /* 0x000fc40006800000 */
[C---:B------:R-:W-:Y:S02]  /*9cd0*/  SEL R32, R92.reuse, R32, !P5 ;  /* 0x000000205c207207 */ /* 0x040fe40006800000 */
[C---:B------:R-:W-:Y:S02]  /*9ce0*/  SEL R31, R92.reuse, R31, !P5 ;  /* 0x0000001f5c1f7207 */ /* 0x040fe40006800000 */
[C---:B------:R-:W-:Y:S01]  /*9cf0*/  SEL R30, R92.reuse, R30, !P5 ;  /* 0x0000001e5c1e7207 */ /* 0x040fe20006800000 */
[----:B------:R-:W-:Y:S01]  /*9d00*/  STL [R1+0x8ec], R120 ;  /* 0x0008ec7801007387 */ /* 0x000fe20000100800 */
[----:B------:R-:W-:Y:S02]  /*9d10*/  IADD3 R79, P6, PT, R21, R14, RZ ;  /* 0x0000000e154f7210 */ /* 0x000fe40007fde0ff */
[C---:B------:R-:W-:Y:S02]  /*9d20*/  SEL R29, R92.reuse, R29, !P5 ;  /* 0x0000001d5c1d7207 */ /* 0x040fe40006800000 */
[----:B------:R-:W-:Y:S01]  /*9d30*/  SEL R28, R92, R28, !P5 ;  /* 0x0000001c5c1c7207 */ /* 0x000fe20006800000 */
[----:B------:R-:W-:Y:S01]  /*9d40*/  IMAD.MOV.U32 R53, RZ, RZ, R88 ;  /* 0x000000ffff357224 */ /* 0x000fe200078e0058 */
[----:B------:R-:W-:-:S02]  /*9d50*/  LEA.HI.X.SX32 R80, R20, R11, 0x1, P2 ;  /* 0x0000000b14507211 */ /* 0x000fc400010f0eff */
[----:B------:R-:W-:Y:S01]  /*9d60*/  SEL R24, R92, R24, !P5 ;  /* 0x000000185c187207 */ /* 0x000fe20006800000 */
[----:B------:R-:W-:Y:S01]  /*9d70*/  IMAD.MOV.U32 R69, RZ, RZ, R89 ;  /* 0x000000ffff457224 */ /* 0x000fe200078e0059 */
[-C--:B------:R-:W-:Y:S01]  /*9d80*/  IADD3 R77, P2, PT, R43, R14.reuse, RZ ;  /* 0x0000000e2b4d7210 */ /* 0x080fe20007f5e0ff */
[----:B------:R-:W-:Y:S01]  /*9d90*/  IMAD R41, R41, UR13, RZ ;  /* 0x0000000d29297c24 */ /* 0x000fe2000f8e02ff */
[-C--:B------:R-:W-:Y:S01]  /*9da0*/  LEA.HI.X.SX32 R78, R21, R11.reuse, 0x1, P6 ;  /* 0x0000000b154e7211 */ /* 0x080fe200030f0eff */
[----:B------:R-:W-:Y:S01]  /*9db0*/  IMAD R40, R40, UR16, RZ ;  /* 0x0000001028287c24 */ /* 0x000fe2000f8e02ff */
[CC--:B------:R-:W-:Y:S01]  /*9dc0*/  IADD3 R73, P6, PT, R42.reuse, R14.reuse, RZ ;  /* 0x0000000e2a497210 */ /* 0x0c0fe20007fde0ff */
[----:B------:R-:W-:Y:S01]  /*9dd0*/  IMAD R39, R39, UR17, RZ ;  /* 0x0000001127277c24 */ /* 0x000fe2000f8e02ff */
[-C--:B------:R-:W-:Y:S01]  /*9de0*/  LEA.HI.X.SX32 R76, R43, R11.reuse, 0x1, P2 ;  /* 0x0000000b2b4c7211 */ /* 0x080fe200010f0eff */
[----:B------:R-:W-:Y:S01]  /*9df0*/  IMAD.MOV.U32 R43, RZ, RZ, R75 ;  /* 0x000000ffff2b7224 */ /* 0x000fe200078e004b */
[-C--:B------:R-:W-:Y:S01]  /*9e00*/  LEA.HI.X.SX32 R75, R42, R11.reuse, 0x1, P6 ;  /* 0x0000000b2a4b7211 */ /* 0x080fe200030f0eff */
[----:B------:R-:W-:Y:S01]  /*9e10*/  IMAD R38, R38, UR18, RZ ;  /* 0x0000001226267c24 */ /* 0x000fe2000f8e02ff */
[-C--:B------:R-:W-:Y:S01]  /*9e20*/  IADD3 R117, P2, PT, R41, R14.reuse, RZ ;  /* 0x0000000e29757210 */ /* 0x080fe20007f5e0ff */
[----:B------:R-:W-:Y:S01]  /*9e30*/  IMAD.MOV.U32 R64, RZ, RZ, R72 ;  /* 0x000000ffff407224 */ /* 0x000fe200078e0048 */
[-C--:B------:R-:W-:Y:S01]  /*9e40*/  IADD3 R122, P6, PT, R40, R14.reuse, RZ ;  /* 0x0000000e287a7210 */ /* 0x080fe20007fde0ff */
[----:B------:R-:W-:Y:S01]  /*9e50*/  IMAD R37, R37, UR19, RZ ;  /* 0x0000001325257c24 */ /* 0x000fe2000f8e02ff */
[-C--:B------:R-:W-:Y:S01]  /*9e60*/  LEA.HI.X.SX32 R74, R41, R11.reuse, 0x1, P2 ;  /* 0x0000000b294a7211 */ /* 0x080fe200010f0eff */
[----:B------:R-:W-:Y:S01]  /*9e70*/  IMAD R36, R36, UR22, RZ ;  /* 0x0000001624247c24 */ /* 0x000fe2000f8e02ff */
[-C--:B------:R-:W-:Y:S01]  /*9e80*/  LEA.HI.X.SX32 R72, R40, R11.reuse, 0x1, P6 ;  /* 0x0000000b28487211 */ /* 0x080fe200030f0eff */
[----:B------:R-:W-:Y:S01]  /*9e90*/  IMAD R35, R35, UR23, RZ ;  /* 0x0000001723237c24 */ /* 0x000fe2000f8e02ff */
[-C--:B------:R-:W-:Y:S01]  /*9ea0*/  IADD3 R114, P2, PT, R39, R14.reuse, RZ ;  /* 0x0000000e27727210 */ /* 0x080fe20007f5e0ff */
[----:B------:R-:W-:Y:S01]  /*9eb0*/  IMAD R34, R34, UR24, RZ ;  /* 0x0000001822227c24 */ /* 0x000fe2000f8e02ff */
[-C--:B------:R-:W-:Y:S01]  /*9ec0*/  IADD3 R111, P6, PT, R38, R14.reuse, RZ ;  /* 0x0000000e266f7210 */ /* 0x080fe20007fde0ff */
[----:B------:R-:W-:Y:S01]  /*9ed0*/  IMAD R33, R33, UR25, RZ ;  /* 0x0000001921217c24 */ /* 0x000fe2000f8e02ff */
[-C--:B------:R-:W-:Y:S01]  /*9ee0*/  LEA.HI.X.SX32 R119, R39, R11.reuse, 0x1, P2 ;  /* 0x0000000b27777211 */ /* 0x080fe200010f0eff */
[----:B------:R-:W-:Y:S01]  /*9ef0*/  IMAD R32, R32, UR26, RZ ;  /* 0x0000001a20207c24 */ /* 0x000fe2000f8e02ff */
[-C--:B------:R-:W-:Y:S01]  /*9f00*/  LEA.HI.X.SX32 R113, R38, R11.reuse, 0x1, P6 ;  /* 0x0000000b26717211 */ /* 0x080fe200030f0eff */
[----:B------:R-:W-:Y:S01]  /*9f10*/  STL [R1+0x8f0], R116 ;  /* 0x0008f07401007387 */ /* 0x000fe20000100800 */
[-C--:B------:R-:W-:Y:S01]  /*9f20*/  IADD3 R108, P2, PT, R37, R14.reuse, RZ ;  /* 0x0000000e256c7210 */ /* 0x080fe20007f5e0ff */
[----:B------:R-:W-:Y:S01]  /*9f30*/  IMAD R31, R31, UR27, RZ ;  /* 0x0000001b1f1f7c24 */ /* 0x000fe2000f8e02ff */
[-C--:B------:R-:W-:Y:S01]  /*9f40*/  IADD3 R106, P6, PT, R36, R14.reuse, RZ ;  /* 0x0000000e246a7210 */ /* 0x080fe20007fde0ff */
[----:B------:R-:W-:Y:S01]  /*9f50*/  IMAD R30, R30, UR28, RZ ;  /* 0x0000001c1e1e7c24 */ /* 0x000fe2000f8e02ff */
[-C--:B------:R-:W-:Y:S01]  /*9f60*/  LEA.HI.X.SX32 R109, R37, R11.reuse, 0x1, P2 ;  /* 0x0000000b256d7211 */ /* 0x080fe200010f0eff */
[----:B------:R-:W-:Y:S01]  /*9f70*/  IMAD R19, R29, UR29, RZ ;  /* 0x0000001d1d137c24 */ /* 0x000fe2000f8e02ff */
[-C--:B------:R-:W-:Y:S01]  /*9f80*/  LEA.HI.X.SX32 R107, R36, R11.reuse, 0x1, P6 ;  /* 0x0000000b246b7211 */ /* 0x080fe200030f0eff */
[----:B------:R-:W-:Y:S01]  /*9f90*/  IMAD R9, R28, UR30, RZ ;  /* 0x0000001e1c097c24 */ /* 0x000fe2000f8e02ff */
[CC--:B------:R-:W-:Y:S01]  /*9fa0*/  IADD3 R102, P2, PT, R35.reuse, R14.reuse, RZ ;  /* 0x0000000e23667210 */ /* 0x0c0fe20007f5e0ff */
[----:B------:R-:W2:Y:S01]  /*9fb0*/  LDCU UR4, c[0x0][0x3b0] ;  /* 0x00007600ff0477ac */ /* 0x000ea20008000800 */
[CC--:B------:R-:W-:Y:S01]  /*9fc0*/  IADD3 R100, P6, PT, R34.reuse, R14.reuse, RZ ;  /* 0x0000000e22647210 */ /* 0x0c0fe20007fde0ff */
[----:B------:R-:W-:Y:S01]  /*9fd0*/  IMAD.MOV.U32 R42, RZ, RZ, R93 ;  /* 0x000000ffff2a7224 */ /* 0x000fe200078e005d */
[-C--:B------:R-:W-:Y:S01]  /*9fe0*/  LEA.HI.X.SX32 R103, R35, R11.reuse, 0x1, P2 ;  /* 0x0000000b23677211 */ /* 0x080fe200010f0eff */
[----:B------:R-:W-:Y:S01]  /*9ff0*/  STL [R1+0x8f4], R112 ;  /* 0x0008f47001007387 */ /* 0x000fe20000100800 */
[-C--:B------:R-:W-:Y:S01]  /*a000*/  LEA.HI.X.SX32 R101, R34, R11.reuse, 0x1, P6 ;  /* 0x0000000b22657211 */ /* 0x080fe200030f0eff */
[----:B------:R-:W3:Y:S01]  /*a010*/  LDCU UR12, c[0x0][0x3b0] ;  /* 0x00007600ff0c77ac */ /* 0x000ee20008000800 */
[CC--:B------:R-:W-:Y:S01]  /*a020*/  IADD3 R95, P2, PT, R33.reuse, R14.reuse, RZ ;  /* 0x0000000e215f7210 */ /* 0x0c0fe20007f5e0ff */
[----:B------:R-:W-:Y:S01]  /*a030*/  STL [R1+0x8f8], R0 ;  /* 0x0008f80001007387 */ /* 0x000fe20000100800 */
[----:B------:R-:W-:Y:S01]  /*a040*/  IADD3 R93, P6, PT, R32, R14, RZ ;  /* 0x0000000e205d7210 */ /* 0x000fe20007fde0ff */
[----:B------:R-:W4:Y:S02]  /*a050*/  LDCU UR13, c[0x0][0x3b0] ;  /* 0x00007600ff0d77ac */ /* 0x000f240008000800 */
[----:B------:R-:W-:Y:S01]  /*a060*/  STL [R1+0x8fc], R124 ;  /* 0x0008fc7c01007387 */ /* 0x000fe20000100800 */
[----:B------:R-:W-:-:S02]  /*a070*/  LEA.HI.X.SX32 R97, R33, R11, 0x1, P2 ;  /* 0x0000000b21617211 */ /* 0x000fc400010f0eff */
[----:B------:R-:W-:Y:S01]  /*a080*/  LEA.HI.X.SX32 R94, R32, R11, 0x1, P6 ;  /* 0x0000000b205e7211 */ /* 0x000fe200030f0eff */
[----:B------:R0:W-:Y:S01]  /*a090*/  STL [R1+0x900], R118 ;  /* 0x0009007601007387 */ /* 0x0001e20000100800 */
[CC--:B------:R-:W-:Y:S02]  /*a0a0*/  IADD3 R88, P2, PT, R31.reuse, R14.reuse, RZ ;  /* 0x0000000e1f587210 */ /* 0x0c0fe40007f5e0ff */
[C---:B------:R-:W-:Y:S01]  /*a0b0*/  SEL R49, R92.reuse, R23, !P5 ;  /* 0x000000175c317207 */ /* 0x040fe20006800000 */
[----:B------:R1:W-:Y:S01]  /*a0c0*/  STL [R1+0x904], R13 ;  /* 0x0009040d01007387 */ /* 0x0003e20000100800 */
[----:B------:R-:W-:Y:S01]  /*a0d0*/  SEL R25, R92, R25, !P5 ;  /* 0x000000195c197207 */ /* 0x000fe20006800000 */
[----:B0-----:R-:W-:Y:S01]  /*a0e0*/  IMAD.MOV.U32 R118, RZ, RZ, R82 ;  /* 0x000000ffff767224 */ /* 0x001fe200078e0052 */
[-C--:B------:R-:W-:Y:S01]  /*a0f0*/  IADD3 R82, P6, PT, R30, R14.reuse, RZ ;  /* 0x0000000e1e527210 */ /* 0x080fe20007fde0ff */
[----:B------:R-:W-:Y:S01]  /*a100*/  IMAD R23, R24, UR14, RZ ;  /* 0x0000000e18177c24 */ /* 0x000fe2000f8e02ff */
[-C--:B------:R-:W-:Y:S01]  /*a110*/  LEA.HI.X.SX32 R89, R31, R11.reuse, 0x1, P2 ;  /* 0x0000000b1f597211 */ /* 0x080fe200010f0eff */
[----:B-1----:R-:W-:Y:S01]  /*a120*/  IMAD.MOV.U32 R13, RZ, RZ, R85 ;  /* 0x000000ffff0d7224 */ /* 0x002fe200078e0055 */
[----:B------:R-:W-:Y:S01]  /*a130*/  LEA.HI.X.SX32 R85, R30, R11, 0x1, P6 ;  /* 0x0000000b1e557211 */ /* 0x000fe200030f0eff */
[----:B------:R-:W-:Y:S01]  /*a140*/  IMAD R21, R49, UR15, RZ ;  /* 0x0000000f31157c24 */ /* 0x000fe2000f8e02ff */
[-C--:B------:R-:W-:Y:S01]  /*a150*/  IADD3 R31, P2, PT, R19, R14.reuse, RZ ;  /* 0x0000000e131f7210 */ /* 0x080fe20007f5e0ff */
[----:B------:R-:W-:Y:S01]  /*a160*/  IMAD R20, R25, UR31, RZ ;  /* 0x0000001f19147c24 */ /* 0x000fe2000f8e02ff */
[----:B------:R-:W-:-:S02]  /*a170*/  IADD3 R33, P6, PT, R9, R14, RZ ;  /* 0x0000000e09217210 */ /* 0x000fc40007fde0ff */
[----:B------:R-:W-:Y:S02]  /*a180*/  ISETP.GE.AND P4, PT, R52, RZ, PT ;  /* 0x000000ff3400720c */ /* 0x000fe40003f86270 */
[----:B------:R-:W-:Y:S02]  /*a190*/  LOP3.LUT R51, R17, 0x3c, RZ, 0xfc, !PT ;  /* 0x0000003c11337812 */ /* 0x000fe400078efcff */
[----:B------:R-:W-:Y:S01]  /*a1a0*/  PRMT R124, RZ, 0x7610, R124 ;  /* 0x00007610ff7c7816 */ /* 0x000fe2000000007c */
[----:B------:R-:W-:Y:S01]  /*a1b0*/  STL [R1+0x130], R5 ;  /* 0x0001300501007387 */ /* 0x000fe20000100800 */
[-C--:B------:R-:W-:Y:S01]  /*a1c0*/  LEA.HI.X.SX32 R49, R19, R11.reuse, 0x1, P2 ;  /* 0x0000000b13317211 */ /* 0x080fe200010f0eff */
[----:B------:R-:W-:Y:S01]  /*a1d0*/  IMAD R19, R50, UR32, RZ ;  /* 0x0000002032137c24 */ /* 0x000fe2000f8e02ff */
[----:B------:R-:W-:Y:S01]  /*a1e0*/  LEA.HI.X.SX32 R32, R9, R11, 0x1, P6 ;  /* 0x0000000b09207211 */ /* 0x000fe200030f0eff */
[----:B------:R-:W0:Y:S01]  /*a1f0*/  LDCU UR14, c[0x0][0x3b0] ;  /* 0x00007600ff0e77ac */ /* 0x000e220008000800 */
[----:B------:R-:W-:-:S02]  /*a200*/  IADD3 R37, P6, PT, R23, R14, RZ ;  /* 0x0000000e17257210 */ /* 0x000fc40007fde0ff */
[CC--:B------:R-:W-:Y:S01]  /*a210*/  IADD3 R35, P2, PT, R20.reuse, R14.reuse, RZ ;  /* 0x0000000e14237210 */ /* 0x0c0fe20007f5e0ff */
[----:B------:R-:W1:Y:S01]  /*a220*/  LDCU UR15, c[0x0][0x3b0] ;  /* 0x00007600ff0f77ac */ /* 0x000e620008000800 */
[-C--:B------:R-:W-:Y:S02]  /*a230*/  LEA.HI.X.SX32 R36, R23, R11.reuse, 0x1, P6 ;  /* 0x0000000b17247211 */ /* 0x080fe400030f0eff */
[----:B------:R-:W-:Y:S02]  /*a240*/  IADD3 R41, P6, PT, R19, R14, RZ ;  /* 0x0000000e13297210 */ /* 0x000fe40007fde0ff */
[C---:B------:R-:W-:Y:S02]  /*a250*/  LOP3.LUT R52, R17.reuse, 0x3e, RZ, 0xfc, !PT ;  /* 0x0000003e11347812 */ /* 0x040fe400078efcff */
[----:B------:R-:W-:Y:S02]  /*a260*/  LOP3.LUT R9, R17, 0x5a, RZ, 0xfc, !PT ;  /* 0x0000005a11097812 */ /* 0x000fe400078efcff */
[----:B------:R-:W-:-:S02]  /*a270*/  LEA.HI.X.SX32 R34, R20, R11, 0x1, P2 ;  /* 0x0000000b14227211 */ /* 0x000fc400010f0eff */
[----:B------:R-:W-:Y:S02]  /*a280*/  LEA.HI.X.SX32 R40, R19, R11, 0x1, P6 ;  /* 0x0000000b13287211 */ /* 0x000fe400030f0eff */
[----:B------:R-:W-:Y:S02]  /*a290*/  IABS R20, R51 ;  /* 0x0000003300147213 */ /* 0x000fe40000000000 */
[----:B------:R-:W-:Y:S02]  /*a2a0*/  ISETP.GE.AND P6, PT, R9, RZ, PT ;  /* 0x000000ff0900720c */ /* 0x000fe40003fc6270 */
[----:B------:R-:W-:Y:S02]  /*a2b0*/  IABS R19, R52 ;  /* 0x0000003400137213 */ /* 0x000fe40000000000 */
[----:B------:R-:W-:Y:S01]  /*a2c0*/  IABS R9, R9 ;  /* 0x0000000900097213 */ /* 0x000fe20000000000 */
[----:B------:R-:W-:-:S04]  /*a2d0*/  IMAD.HI.U32 R25, R16, R20, RZ ;  /* 0x0000001410197227 */ /* 0x000fc800078e00ff */
[----:B------:R-:W-:-:S04]  /*a2e0*/  IMAD.HI.U32 R24, R16, R19, RZ ;  /* 0x0000001310187227 */ /* 0x000fc800078e00ff */
[----:B------:R-:W-:-:S04]  /*a2f0*/  IMAD.HI.U32 R30, R16, R9, RZ ;  /* 0x00000009101e7227 */ /* 0x000fc800078e00ff */
[----:B------:R-:W-:Y:S02]  /*a300*/  IMAD.MOV R29, RZ, RZ, -R25 ;  /* 0x000000ffff1d7224 */ /* 0x000fe400078e0a19 */
[----:B------:R-:W-:Y:S02]  /*a310*/  IMAD.MOV R25, RZ, RZ, -R24 ;  /* 0x000000ffff197224 */ /* 0x000fe400078e0a18 */
[----:B------:R-:W-:Y:S02]  /*a320*/  IMAD.MOV R24, RZ, RZ, -R30 ;  /* 0x000000ffff187224 */ /* 0x000fe400078e0a1e */
[C---:B------:R-:W-:Y:S02]  /*a330*/  IMAD R19, R15.reuse, R25, R19 ;  /* 0x000000190f137224 */ /* 0x040fe400078e0213 */
[----:B------:R-:W-:Y:S02]  /*a340*/  IMAD R9, R15, R24, R9 ;  /* 0x000000180f097224 */ /* 0x000fe400078e0209 */
[----:B------:R-:W-:-:S02]  /*a350*/  @P0 IMAD.MOV.U32 R24, RZ, RZ, R5 ;  /* 0x000000ffff180224 */ /* 0x000fc400078e0005 */
[----:B------:R-:W-:-:S05]  /*a360*/  @P0 IMAD.MOV.U32 R25, RZ, RZ, R6 ;  /* 0x000000ffff190224 */ /* 0x000fca00078e0006 */
[----:B------:R0:W2:Y:S04]  /*a370*/  @P0 LDG.E.U8 R124, desc[UR20][R24.64] ;  /* 0x00000014187c0981 */ /* 0x0000a8000c1e1100 */
[----:B------:R-:W-:Y:S04]  /*a380*/  STL [R1+0x150], R121 ;  /* 0x0001507901007387 */ /* 0x000fe80000100800 */
[----:B------:R0:W-:Y:S04]  /*a390*/  STL [R1+0x12c], R6 ;  /* 0x00012c0601007387 */ /* 0x0001e80000100800 */
        /* <DEDUP_REMOVED lines=26> */
[----:B------:R-:W-:Y:S01]  /*a540*/  STL [R1+0x330], R93 ;  /* 0x0003305d01007387 */ /* 0x000fe20000100800 */
[----:B------:R-:W-:-:S03]  /*a550*/  PRMT R0, RZ, 0x7610, R0 ;  /* 0x00007610ff007816 */ /* 0x000fc60000000000 */
[----:B------:R1:W-:Y:S01]  /*a560*/  STL [R1+0x30c], R97 ;  /* 0x00030c6101007387 */ /* 0x0003e20000100800 */
[----:B0-----:R-:W-:-:S03]  /*a570*/  @P0 IMAD.MOV.U32 R24, RZ, RZ, R121 ;  /* 0x000000ffff180224 */ /* 0x001fc600078e0079 */
[----:B------:R-:W-:Y:S01]  /*a580*/  STL [R1+0x350], R88 ;  /* 0x0003505801007387 */ /* 0x000fe20000100800 */
[----:B------:R-:W-:-:S03]  /*a590*/  @P0 IMAD.MOV.U32 R25, RZ, RZ, R4 ;  /* 0x000000ffff190224 */ /* 0x000fc600078e0004 */
[----:B------:R0:W-:Y:S04]  /*a5a0*/  STL [R1+0x32c], R94 ;  /* 0x00032c5e01007387 */ /* 0x0001e80000100800 */
[----:B------:R-:W-:Y:S01]  /*a5b0*/  STL [R1+0x370], R82 ;  /* 0x0003705201007387 */ /* 0x000fe20000100800 */
[----:B------:R-:W-:-:S03]  /*a5c0*/  IADD3 R39, P2, PT, R21, R14, RZ ;  /* 0x0000000e15277210 */ /* 0x000fc60007f5e0ff */
[----:B------:R0:W-:Y:S04]  /*a5d0*/  STL [R1+0x34c], R89 ;  /* 0x00034c5901007387 */ /* 0x0001e80000100800 */
[----:B------:R-:W-:Y:S01]  /*a5e0*/  STL [R1+0x390], R31 ;  /* 0x0003901f01007387 */ /* 0x000fe20000100800 */
[----:B------:R-:W-:-:S03]  /*a5f0*/  PRMT R112, RZ, 0x7610, R112 ;  /* 0x00007610ff707816 */ /* 0x000fc60000000070 */
[----:B------:R0:W-:Y:S04]  /*a600*/  STL [R1+0x36c], R85 ;  /* 0x00036c5501007387 */ /* 0x0001e80000100800 */
[----:B------:R-:W-:Y:S01]  /*a610*/  STL [R1+0x3b0], R33 ;  /* 0x0003b02101007387 */ /* 0x000fe20000100800 */
[----:B------:R-:W-:-:S03]  /*a620*/  LEA.HI.X.SX32 R38, R21, R11, 0x1, P2 ;  /* 0x0000000b15267211 */ /* 0x000fc600010f0eff */
[----:B------:R-:W-:Y:S04]  /*a630*/  STL [R1+0x38c], R49 ;  /* 0x00038c3101007387 */ /* 0x000fe80000100800 */
[----:B------:R-:W-:Y:S04]  /*a640*/  STL [R1+0x3d0], R35 ;  /* 0x0003d02301007387 */ /* 0x000fe80000100800 */
[----:B------:R0:W3:Y:S04]  /*a650*/  @P0 LDG.E.U8 R0, desc[UR20][R24.64] ;  /* 0x0000001418000981 */ /* 0x0000e8000c1e1100 */
[----:B------:R-:W-:Y:S04]  /*a660*/  STL [R1+0x3ac], R32 ;  /* 0x0003ac2001007387 */ /* 0x000fe80000100800 */
[----:B------:R-:W-:Y:S01]  /*a670*/  STL [R1+0x3f0], R37 ;  /* 0x0003f02501007387 */ /* 0x000fe20000100800 */
[----:B0-----:R-:W-:-:S02]  /*a680*/  @P0 IMAD.MOV.U32 R24, RZ, RZ, R81 ;  /* 0x000000ffff180224 */ /* 0x001fc400078e0051 */
[----:B------:R-:W-:Y:S01]  /*a690*/  @P0 IMAD.MOV.U32 R25, RZ, RZ, R80 ;  /* 0x000000ffff190224 */ /* 0x000fe200078e0050 */
[----:B------:R-:W-:Y:S01]  /*a6a0*/  STL [R1+0x3cc], R34 ;  /* 0x0003cc2201007387 */ /* 0x000fe20000100800 */
[----:B------:R-:W-:-:S03]  /*a6b0*/  PRMT R116, RZ, 0x7610, R116 ;  /* 0x00007610ff747816 */ /* 0x000fc60000000074 */
[----:B------:R-:W-:Y:S04]  /*a6c0*/  STL [R1+0x410], R39 ;  /* 0x0004102701007387 */ /* 0x000fe80000100800 */
[----:B------:R-:W-:Y:S04]  /*a6d0*/  STL [R1+0x3ec], R36 ;  /* 0x0003ec2401007387 */ /* 0x000fe80000100800 */
[----:B------:R-:W-:Y:S04]  /*a6e0*/  STL [R1+0x430], R41 ;  /* 0x0004302901007387 */ /* 0x000fe80000100800 */
[----:B------:R0:W3:Y:S04]  /*a6f0*/  @P0 LDG.E.U8 R112, desc[UR20][R24.64] ;  /* 0x0000001418700981 */ /* 0x0000e8000c1e1100 */
[----:B------:R-:W-:Y:S04]  /*a700*/  STL [R1+0x40c], R38 ;  /* 0x00040c2601007387 */ /* 0x000fe80000100800 */
[----:B------:R-:W-:Y:S01]  /*a710*/  STL [R1+0x42c], R40 ;  /* 0x00042c2801007387 */ /* 0x000fe20000100800 */
[----:B0-----:R-:W-:-:S02]  /*a720*/  @P0 IMAD.MOV.U32 R24, RZ, RZ, R79 ;  /* 0x000000ffff180224 */ /* 0x001fc400078e004f */
[----:B------:R-:W-:Y:S01]  /*a730*/  @P0 IMAD.MOV.U32 R25, RZ, RZ, R78 ;  /* 0x000000ffff190224 */ /* 0x000fe200078e004e */
[----:B------:R-:W4:Y:S01]  /*a740*/  LDL.LU R6, [R1+0x9f4] ;  /* 0x0009f40001067983 */ /* 0x000f220000300800 */
[----:B------:R-:W-:-:S03]  /*a750*/  PRMT R120, RZ, 0x7610, R120 ;  /* 0x00007610ff787816 */ /* 0x000fc60000000078 */
[----:B------:R0:W4:Y:S01]  /*a760*/  @P0 LDG.E.U8 R116, desc[UR20][R24.64] ;  /* 0x0000001418740981 */ /* 0x000122000c1e1100 */
[----:B------:R-:W-:-:S03]  /*a770*/  PRMT R3, RZ, 0x7610, R3 ;  /* 0x00007610ff037816 */ /* 0x000fc60000000003 */
[----:B------:R-:W4:Y:S01]  /*a780*/  LDL.LU R5, [R1+0x9f0] ;  /* 0x0009f00001057983 */ /* 0x000f220000300800 */
[----:B0-----:R-:W-:Y:S02]  /*a790*/  @P0 IMAD.MOV.U32 R24, RZ, RZ, R77 ;  /* 0x000000ffff180224 */ /* 0x001fe400078e004d */
[----:B------:R-:W-:-:S05]  /*a7a0*/  @P0 IMAD.MOV.U32 R25, RZ, RZ, R76 ;  /* 0x000000ffff190224 */ /* 0x000fca00078e004c */
[----:B------:R0:W4:Y:S01]  /*a7b0*/  @P0 LDG.E.U8 R120, desc[UR20][R24.64] ;  /* 0x0000001418780981 */ /* 0x000122000c1e1100 */
[----:B------:R-:W-:Y:S01]  /*a7c0*/  PRMT R2, RZ, 0x7610, R2 ;  /* 0x00007610ff027816 */ /* 0x000fe20000000002 */
[----:B0-----:R-:W-:Y:S02]  /*a7d0*/  @P0 IMAD.MOV.U32 R24, RZ, RZ, R73 ;  /* 0x000000ffff180224 */ /* 0x001fe400078e0049 */
[----:B------:R-:W-:-:S05]  /*a7e0*/  @P0 IMAD.MOV.U32 R25, RZ, RZ, R75 ;  /* 0x000000ffff190224 */ /* 0x000fca00078e004b */
[----:B------:R0:W4:Y:S01]  /*a7f0*/  @P0 LDG.E.U8 R3, desc[UR20][R24.64] ;  /* 0x0000001418030981 */ /* 0x000122000c1e1100 */
[----:B------:R-:W-:Y:S01]  /*a800*/  PRMT R12, RZ, 0x7610, R12 ;  /* 0x00007610ff0c7816 */ /* 0x000fe2000000000c */
[----:B0-----:R-:W-:Y:S02]  /*a810*/  @P0 IMAD.MOV.U32 R24, RZ, RZ, R117 ;  /* 0x000000ffff180224 */ /* 0x001fe400078e0075 */
[----:B------:R-:W-:-:S05]  /*a820*/  @P0 IMAD.MOV.U32 R25, RZ, RZ, R74 ;  /* 0x000000ffff190224 */ /* 0x000fca00078e004a */
[----:B------:R0:W4:Y:S02]  /*a830*/  @P0 LDG.E.U8 R2, desc[UR20][R24.64] ;  /* 0x0000001418020981 */ /* 0x000124000c1e1100 */
[----:B0-----:R-:W-:Y:S02]  /*a840*/  @P0 IMAD.MOV.U32 R24, RZ, RZ, R122 ;  /* 0x000000ffff180224 */ /* 0x001fe400078e007a */
[----:B------:R-:W-:-:S05]  /*a850*/  @P0 IMAD.MOV.U32 R25, RZ, RZ, R72 ;  /* 0x000000ffff190224 */ /* 0x000fca00078e0048 */
[----:B------:R0:W4:Y:S04]  /*a860*/  @P0 LDG.E.U8 R12, desc[UR20][R24.64] ;  /* 0x00000014180c0981 */ /* 0x000128000c1e1100 */
[----:B--2---:R-:W-:Y:S04]  /*a870*/  STL [R1+0x908], R124 ;  /* 0x0009087c01007387 */ /* 0x004fe80000100800 */
[----:B------:R-:W2:Y:S04]  /*a880*/  LDL.LU R4, [R1+0x9ec] ;  /* 0x0009ec0001047983 */ /* 0x000ea80000300800 */
[----:B------:R-:W2:Y:S01]  /*a890*/  LDL.LU R121, [R1+0x9e8] ;  /* 0x0009e80001797983 */ /* 0x000ea20000300800 */
[----:B------:R-:W-:Y:S01]  /*a8a0*/  PRMT R105, RZ, 0x7610, R105 ;  /* 0x00007610ff697816 */ /* 0x000fe20000000069 */
[----:B0-----:R-:W-:-:S02]  /*a8b0*/  @P0 IMAD.MOV.U32 R24, RZ, RZ, R114 ;  /* 0x000000ffff180224 */ /* 0x001fc400078e0072 */
[----:B------:R-:W-:-:S05]  /*a8c0*/  @P0 IMAD.MOV.U32 R25, RZ, RZ, R119 ;  /* 0x000000ffff190224 */ /* 0x000fca00078e0077 */
[----:B------:R0:W2:Y:S01]  /*a8d0*/  @P0 LDG.E.U8 R105, desc[UR20][R24.64] ;  /* 0x0000001418690981 */ /* 0x0000a2000c1e1100 */
[----:B------:R-:W-:Y:S01]  /*a8e0*/  PRMT R104, RZ, 0x7610, R104 ;  /* 0x00007610ff687816 */ /* 0x000fe20000000068 */
[----:B0-----:R-:W-:Y:S02]  /*a8f0*/  @P0 IMAD.MOV.U32 R24, RZ, RZ, R111 ;  /* 0x000000ffff180224 */ /* 0x001fe400078e006f */
        /* <DEDUP_REMOVED lines=26> */
[----:B------:R-:W-:Y:S02]  /*aaa0*/  PRMT R83, RZ, 0x7610, R83 ;  /* 0x00007610ff537816 */ /* 0x000fe40000000053 */
[----:B------:R-:W-:Y:S01]  /*aab0*/  PRMT R8, RZ, 0x7610, R8 ;  /* 0x00007610ff087816 */ /* 0x000fe20000000008 */
[----:B0-----:R-:W-:Y:S02]  /*aac0*/  @P0 IMAD.MOV.U32 R24, RZ, RZ, R88 ;  /* 0x000000ffff180224 */ /* 0x001fe400078e0058 */
[----:B------:R-:W-:-:S05]  /*aad0*/  @P0 IMAD.MOV.U32 R25, RZ, RZ, R89 ;  /* 0x000000ffff190224 */ /* 0x000fca00078e0059 */
[----:B------:R0:W2:Y:S01]  /*aae0*/  @P0 LDG.E.U8 R83, desc[UR20][R24.64] ;  /* 0x0000001418530981 */ /* 0x0000a2000c1e1100 */
[----:B------:R-:W-:Y:S01]  /*aaf0*/  PRMT R125, RZ, 0x7610, R125 ;  /* 0x00007610ff7d7816 */ /* 0x000fe2000000007d */
[----:B0-----:R-:W-:Y:S02]  /*ab00*/  @P0 IMAD.MOV.U32 R24, RZ, RZ, R82 ;  /* 0x000000ffff180224 */ /* 0x001fe400078e0052 */
[----:B------:R-:W-:-:S05]  /*ab10*/  @P0 IMAD.MOV.U32 R25, RZ, RZ, R85 ;  /* 0x000000ffff190224 */ /* 0x000fca00078e0055 */
[----:B------:R0:W2:Y:S02]  /*ab20*/  @P0 LDG.E.U8 R8, desc[UR20][R24.64] ;  /* 0x0000001418080981 */ /* 0x0000a4000c1e1100 */
[----:B0-----:R-:W-:Y:S02]  /*ab30*/  @P0 IMAD.MOV.U32 R24, RZ, RZ, R31 ;  /* 0x000000ffff180224 */ /* 0x001fe400078e001f */
[----:B------:R-:W-:-:S05]  /*ab40*/  @P0 IMAD.MOV.U32 R25, RZ, RZ, R49 ;  /* 0x000000ffff190224 */ /* 0x000fca00078e0031 */
[----:B------:R0:W2:Y:S01]  /*ab50*/  @P0 LDG.E.U8 R125, desc[UR20][R24.64] ;  /* 0x00000014187d0981 */ /* 0x0000a2000c1e1100 */
[----:B------:R-:W-:-:S03]  /*ab60*/  PRMT R7, RZ, 0x7610, R7 ;  /* 0x00007610ff077816 */ /* 0x000fc60000000007 */
[----:B---3--:R-:W-:Y:S04]  /*ab70*/  STL [R1+0x90c], R0 ;  /* 0x00090c0001007387 */ /* 0x008fe80000100800 */
[----:B------:R-:W3:Y:S01]  /*ab80*/  LDL.LU R80, [R1+0x9e4] ;  /* 0x0009e40001507983 */ /* 0x000ee20000300800 */
[----:B0-----:R-:W-:Y:S02]  /*ab90*/  @P0 IMAD.MOV.U32 R24, RZ, RZ, R33 ;  /* 0x000000ffff180224 */ /* 0x001fe400078e0021 */
[----:B------:R-:W-:Y:S01]  /*aba0*/  @P0 IMAD.MOV.U32 R25, RZ, RZ, R32 ;  /* 0x000000ffff190224 */ /* 0x000fe200078e0020 */
[----:B------:R-:W3:Y:S01]  /*abb0*/  LDL.LU R81, [R1+0x9e0] ;  /* 0x0009e00001517983 */ /* 0x000ee20000300800 */
[----:B----4-:R-:W-:-:S03]  /*abc0*/  PRMT R6, RZ, 0x7610, R6 ;  /* 0x00007610ff067816 */ /* 0x010fc60000000006 */
[----:B------:R-:W-:Y:S04]  /*abd0*/  STL [R1+0x910], R112 ;  /* 0x0009107001007387 */ /* 0x000fe80000100800 */
[----:B------:R0:W4:Y:S04]  /*abe0*/  @P0 LDG.E.U8 R6, desc[UR20][R24.64] ;  /* 0x0000001418060981 */ /* 0x000128000c1e1100 */
[----:B------:R-:W3:Y:S04]  /*abf0*/  LDL.LU R78, [R1+0x9dc] ;  /* 0x0009dc00014e7983 */ /* 0x000ee80000300800 */
[----:B------:R-:W3:Y:S01]  /*ac00*/  LDL.LU R79, [R1+0x9d8] ;  /* 0x0009d800014f7983 */ /* 0x000ee20000300800 */
[----:B0-----:R-:W-:-:S02]  /*ac10*/  @P0 IMAD.MOV.U32 R24, RZ, RZ, R35 ;  /* 0x000000ffff180224 */ /* 0x001fc400078e0023 */
[----:B------:R-:W-:Y:S01]  /*ac20*/  @P0 IMAD.MOV.U32 R25, RZ, RZ, R34 ;  /* 0x000000ffff190224 */ /* 0x000fe200078e0022 */
[----:B------:R-:W-:Y:S04]  /*ac30*/  STL [R1+0x914], R116 ;  /* 0x0009147401007387 */ /* 0x000fe80000100800 */
[----:B------:R0:W3:Y:S04]  /*ac40*/  @P0 LDG.E.U8 R7, desc[UR20][R24.64] ;  /* 0x0000001418070981 */ /* 0x0000e8000c1e1100 */
[----:B------:R-:W3:Y:S04]  /*ac50*/  LDL.LU R76, [R1+0x9d4] ;  /* 0x0009d400014c7983 */ /* 0x000ee80000300800 */
[----:B------:R-:W3:Y:S01]  /*ac60*/  LDL.LU R77, [R1+0x9d0] ;  /* 0x0009d000014d7983 */ /* 0x000ee20000300800 */
[----:B0-----:R-:W-:-:S02]  /*ac70*/  @P0 IMAD.MOV.U32 R24, RZ, RZ, R37 ;  /* 0x000000ffff180224 */ /* 0x001fc400078e0025 */
[----:B------:R-:W-:Y:S01]  /*ac80*/  @P0 IMAD.MOV.U32 R25, RZ, RZ, R36 ;  /* 0x000000ffff190224 */ /* 0x000fe200078e0024 */
[----:B------:R-:W-:Y:S01]  /*ac90*/  STL [R1+0x918], R120 ;  /* 0x0009187801007387 */ /* 0x000fe20000100800 */
[----:B------:R-:W-:-:S03]  /*aca0*/  PRMT R5, RZ, 0x7610, R5 ;  /* 0x00007610ff057816 */ /* 0x000fc60000000005 */
[----:B------:R-:W3:Y:S04]  /*acb0*/  LDL.LU R75, [R1+0x9cc] ;  /* 0x0009cc00014b7983 */ /* 0x000ee80000300800 */
[----:B------:R-:W3:Y:S04]  /*acc0*/  LDL.LU R73, [R1+0x9c8] ;  /* 0x0009c80001497983 */ /* 0x000ee80000300800 */
[----:B------:R-:W-:Y:S04]  /*acd0*/  STL [R1+0x91c], R3 ;  /* 0x00091c0301007387 */ /* 0x000fe80000100800 */
[----:B------:R-:W3:Y:S04]  /*ace0*/  LDL.LU R74, [R1+0x9c4] ;  /* 0x0009c400014a7983 */ /* 0x000ee80000300800 */
[----:B------:R-:W3:Y:S04]  /*acf0*/  LDL.LU R117, [R1+0x9c0] ;  /* 0x0009c00001757983 */ /* 0x000ee80000300800 */
[----:B------:R0:W-:Y:S04]  /*ad00*/  STL [R1+0x920], R2 ;  /* 0x0009200201007387 */ /* 0x0001e80000100800 */
[----:B------:R-:W3:Y:S04]  /*ad10*/  LDL.LU R72, [R1+0x9bc] ;  /* 0x0009bc0001487983 */ /* 0x000ee80000300800 */
[----:B------:R-:W3:Y:S04]  /*ad20*/  LDL.LU R122, [R1+0x9b8] ;  /* 0x0009b800017a7983 */ /* 0x000ee80000300800 */
[----:B------:R-:W-:Y:S04]  /*ad30*/  STL [R1+0x924], R12 ;  /* 0x0009240c01007387 */ /* 0x000fe80000100800 */
[----:B------:R-:W3:Y:S04]  /*ad40*/  LDL.LU R119, [R1+0x9b4] ;  /* 0x0009b40001777983 */ /* 0x000ee80000300800 */
[----:B------:R-:W3:Y:S01]  /*ad50*/  LDL.LU R114, [R1+0x9b0] ;  /* 0x0009b00001727983 */ /* 0x000ee20000300800 */
[----:B--2---:R-:W-:-:S06]  /*ad60*/  PRMT R4, RZ, 0x7610, R4 ;  /* 0x00007610ff047816 */ /* 0x004fcc0000000004 */
[----:B------:R2:W3:Y:S01]  /*ad70*/  @P0 LDG.E.U8 R4, desc[UR20][R24.64] ;  /* 0x0000001418040981 */ /* 0x0004e2000c1e1100 */
[----:B------:R-:W-:Y:S01]  /*ad80*/  PRMT R121, RZ, 0x7610, R121 ;  /* 0x00007610ff797816 */ /* 0x000fe20000000079 */
[----:B--2---:R-:W-:Y:S02]  /*ad90*/  @P0 IMAD.MOV.U32 R24, RZ, RZ, R39 ;  /* 0x000000ffff180224 */ /* 0x004fe400078e0027 */
[----:B------:R-:W-:-:S05]  /*ada0*/  @P0 IMAD.MOV.U32 R25, RZ, RZ, R38 ;  /* 0x000000ffff190224 */ /* 0x000fca00078e0026 */
[----:B------:R2:W3:Y:S02]  /*adb0*/  @P0 LDG.E.U8 R5, desc[UR20][R24.64] ;  /* 0x0000001418050981 */ /* 0x0004e4000c1e1100 */
[----:B--2---:R-:W-:Y:S02]  /*adc0*/  @P0 IMAD.MOV.U32 R24, RZ, RZ, R41 ;  /* 0x000000ffff180224 */ /* 0x004fe400078e0029 */
[----:B------:R-:W-:-:S05]  /*add0*/  @P0 IMAD.MOV.U32 R25, RZ, RZ, R40 ;  /* 0x000000ffff190224 */ /* 0x000fca00078e0028 */
[----:B------:R2:W3:Y:S04]  /*ade0*/  @P0 LDG.E.U8 R121, desc[UR20][R24.64] ;  /* 0x0000001418790981 */ /* 0x0004e8000c1e1100 */
[----:B------:R-:W-:Y:S04]  /*adf0*/  STL [R1+0x928], R105 ;  /* 0x0009286901007387 */ /* 0x000fe80000100800 */
[----:B------:R-:W3:Y:S04]  /*ae00*/  LDL.LU R113, [R1+0x9ac] ;  /* 0x0009ac0001717983 */ /* 0x000ee80000300800 */
[----:B------:R-:W3:Y:S04]  /*ae10*/  LDL.LU R111, [R1+0x9a8] ;  /* 0x0009a800016f7983 */ /* 0x000ee80000300800 */
        /* <DEDUP_REMOVED lines=10> */
[----:B-1----:R-:W3:Y:S04]  /*aec0*/  LDL.LU R101, [R1+0x98c] ;  /* 0x00098c0001657983 */ /* 0x002ee80000300800 */
        /* <DEDUP_REMOVED lines=9> */
[----:B------:R-:W3:Y:S01]  /*af60*/  LDL.LU R88, [R1+0x970] ;  /* 0x0009700001587983 */ /* 0x000ee20000300800 */
[----:B------:R-:W-:-:S02]  /*af70*/  SEL R47, R92, R47, !P5 ;  /* 0x0000002f5c2f7207 */ /* 0x000fc40006800000 */
[----:B------:R-:W-:-:S03]  /*af80*/  LOP3.LUT R18, R17, 0x36, RZ, 0xfc, !PT ;  /* 0x0000003611127812 */ /* 0x000fc600078efcff */
[----:B------:R-:W-:Y:S01]  /*af90*/  IMAD R47, R47, UR4, RZ ;  /* 0x000000042f2f7c24 */ /* 0x000fe2000f8e02ff */
[----:B------:R-:W-:Y:S01]  /*afa0*/  ISETP.GE.AND P2, PT, R18, RZ, PT ;  /* 0x000000ff1200720c */ /* 0x000fe20003f46270 */
[----:B------:R-:W-:Y:S01]  /*afb0*/  @!P4 IMAD.MOV R26, RZ, RZ, -R26 ;  /* 0x000000ffff1ac224 */ /* 0x000fe200078e0a1a */
[----:B------:R-:W-:Y:S01]  /*afc0*/  STL [R1+0x948], R83 ;  /* 0x0009485301007387 */ /* 0x000fe20000100800 */
[----:B------:R-:W-:Y:S01]  /*afd0*/  IABS R18, R18 ;  /* 0x0000001200127213 */ /* 0x000fe20000000000 */
[----:B------:R-:W1:Y:S01]  /*afe0*/  LDCU UR4, c[0x0][0x3b0] ;  /* 0x00007600ff0477ac */ /* 0x000e620008000800 */
[----:B------:R-:W-:Y:S01]  /*aff0*/  SEL R46, R92, R46, !P5 ;  /* 0x0000002e5c2e7207 */ /* 0x000fe20006800000 */
[----:B------:R-:W3:Y:S01]  /*b000*/  LDL.LU R85, [R1+0x96c] ;  /* 0x00096c0001557983 */ /* 0x000ee20000300800 */
[----:B------:R-:W-:-:S03]  /*b010*/  LOP3.LUT R61, R17, 0x44, RZ, 0xfc, !PT ;  /* 0x00000044113d7812 */ /* 0x000fc600078efcff */
[----:B------:R-:W3:Y:S01]  /*b020*/  LDL.LU R82, [R1+0x968] ;  /* 0x0009680001527983 */ /* 0x000ee20000300800 */
[----:B0-----:R-:W-:Y:S01]  /*b030*/  IADD3 R2, P4, PT, R47, R14, RZ ;  /* 0x0000000e2f027210 */ /* 0x001fe20007f9e0ff */
[----:B------:R-:W-:Y:S01]  /*b040*/  IMAD.HI.U32 R23, R16, R18, RZ ;  /* 0x0000001210177227 */ /* 0x000fe200078e00ff */
[----:B------:R-:W-:Y:S01]  /*b050*/  IABS R21, R61 ;  /* 0x0000003d00157213 */ /* 0x000fe20000000000 */
[----:B------:R-:W-:Y:S02]  /*b060*/  STL [R1+0x94c], R8 ;  /* 0x00094c0801007387 */ /* 0x000fe40000100800 */
[----:B------:R-:W-:Y:S01]  /*b070*/  IMAD R46, R46, UR12, RZ ;  /* 0x0000000c2e2e7c24 */ /* 0x000fe2000f8e02ff */
[C---:B------:R-:W-:Y:S01]  /*b080*/  SEL R45, R92.reuse, R45, !P5 ;  /* 0x0000002d5c2d7207 */ /* 0x040fe20006800000 */
[----:B------:R-:W-:Y:S01]  /*b090*/  IMAD.MOV R23, RZ, RZ, -R23 ;  /* 0x000000ffff177224 */ /* 0x000fe200078e0a17 */
[----:B------:R-:W-:Y:S01]  /*b0a0*/  SEL R44, R92, R44, !P5 ;  /* 0x0000002c5c2c7207 */ /* 0x000fe20006800000 */
[----:B------:R-:W-:Y:S01]  /*b0b0*/  IMAD.HI.U32 R28, R16, R21, RZ ;  /* 0x00000015101c7227 */ /* 0x000fe200078e00ff */
[C---:B------:R-:W-:Y:S01]  /*b0c0*/  SEL R10, R92.reuse, R10, !P5 ;  /* 0x0000000a5c0a7207 */ /* 0x040fe20006800000 */
[----:B------:R-:W0:Y:S01]  /*b0d0*/  LDCU UR12, c[0x0][0x3b0] ;  /* 0x00007600ff0c77ac */ /* 0x000e220008000800 */
[----:B------:R-:W-:Y:S01]  /*b0e0*/  STL [R1+0x950], R125 ;  /* 0x0009507d01007387 */ /* 0x000fe20000100800 */
[----:B------:R-:W-:Y:S01]  /*b0f0*/  IMAD R45, R45, UR13, RZ ;  /* 0x0000000d2d2d7c24 */ /* 0x000fe2000f8e02ff */
[C---:B------:R-:W-:Y:S01]  /*b100*/  SEL R48, R92.reuse, R48, !P5 ;  /* 0x000000305c307207 */ /* 0x040fe20006800000 */
[----:B--2---:R-:W-:Y:S01]  /*b110*/  @P0 IMAD.MOV.U32 R24, RZ, RZ, R2 ;  /* 0x000000ffff180224 */ /* 0x004fe200078e0002 */
[----:B------:R-:W-:Y:S01]  /*b120*/  SEL R26, R92, R26, !P5 ;  /* 0x0000001a5c1a7207 */ /* 0x000fe20006800000 */
[C---:B------:R-:W-:Y:S01]  /*b130*/  IMAD R18, R15.reuse, R23, R18 ;  /* 0x000000170f127224 */ /* 0x040fe200078e0212 */
[----:B------:R-:W2:Y:S01]  /*b140*/  LDCU UR13, c[0x0][0x3b0] ;  /* 0x00007600ff0d77ac */ /* 0x000ea20008000800 */
[----:B------:R-:W-:Y:S01]  /*b150*/  IMAD.MOV R23, RZ, RZ, -R28 ;  /* 0x000000ffff177224 */ /* 0x000fe200078e0a1c */
[----:B----4-:R-:W-:Y:S01]  /*b160*/  STL [R1+0x954], R6 ;  /* 0x0009540601007387 */ /* 0x010fe20000100800 */
[----:B------:R-:W-:Y:S01]  /*b170*/  IMAD R44, R44, UR14, RZ ;  /* 0x0000000e2c2c7c24 */ /* 0x000fe2000f8e02ff */
[C---:B------:R-:W-:Y:S01]  /*b180*/  SEL R60, R92.reuse, R60, !P5 ;  /* 0x0000003c5c3c7207 */ /* 0x040fe20006800000 */
[----:B------:R-:W-:Y:S01]  /*b190*/  IMAD R21, R15, R23, R21 ;  /* 0x000000170f157224 */ /* 0x000fe200078e0215 */
[----:B------:R-:W-:Y:S01]  /*b1a0*/  SEL R59, R92, R59, !P5 ;  /* 0x0000003b5c3b7207 */ /* 0x000fe20006800000 */
[----:B-1----:R-:W-:Y:S01]  /*b1b0*/  IMAD R48, R48, UR4, RZ ;  /* 0x0000000430307c24 */ /* 0x002fe2000f8e02ff */
[----:B------:R-:W1:Y:S01]  /*b1c0*/  LDCU UR4, c[0x0][0x3b0] ;  /* 0x00007600ff0477ac */ /* 0x000e620008000800 */
[----:B------:R-:W-:-:S02]  /*b1d0*/  SEL R58, R92, R58, !P5 ;  /* 0x0000003a5c3a7207 */ /* 0x000fc40006800000 */
[----:B------:R-:W-:Y:S01]  /*b1e0*/  SEL R57, R92, R57, !P5 ;  /* 0x000000395c397207 */ /* 0x000fe20006800000 */
[----:B------:R-:W4:Y:S01]  /*b1f0*/  LDCU UR14, c[0x0][0x3b0] ;  /* 0x00007600ff0e77ac */ /* 0x000f220008000800 */
[----:B---3--:R-:W-:Y:S01]  /*b200*/  STL [R1+0x958], R7 ;  /* 0x0009580701007387 */ /* 0x008fe20000100800 */
[----:B------:R-:W-:Y:S02]  /*b210*/  PRMT R122, RZ, 0x7610, R122 ;  /* 0x00007610ff7a7816 */ /* 0x000fe4000000007a */
[----:B------:R-:W-:Y:S02]  /*b220*/  PRMT R117, RZ, 0x7610, R117 ;  /* 0x00007610ff757816 */ /* 0x000fe40000000075 */
[----:B------:R-:W-:Y:S02]  /*b230*/  PRMT R119, RZ, 0x7610, R119 ;  /* 0x00007610ff777816 */ /* 0x000fe40000000077 */
[----:B------:R-:W-:Y:S01]  /*b240*/  PRMT R114, RZ, 0x7610, R114 ;  /* 0x00007610ff727816 */ /* 0x000fe20000000072 */
[----:B------:R3:W-:Y:S02]  /*b250*/  STL [R1+0x95c], R4 ;  /* 0x00095c0401007387 */ /* 0x0007e40000100800 */
[----:B---3--:R-:W-:-:S02]  /*b260*/  LEA.HI.X.SX32 R4, R47, R11, 0x1, P4 ;  /* 0x0000000b2f047211 */ /* 0x008fc400020f0eff */
[----:B------:R-:W-:-:S03]  /*b270*/  IADD3 R3, P4, PT, R46, R14, RZ ;  /* 0x0000000e2e037210 */ /* 0x000fc60007f9e0ff */
[----:B------:R-:W-:Y:S01]  /*b280*/  @P0 IMAD.MOV.U32 R25, RZ, RZ, R4 ;  /* 0x000000ffff190224 */ /* 0x000fe200078e0004 */
[----:B------:R-:W-:Y:S01]  /*b290*/  LEA.HI.X.SX32 R6, R46, R11, 0x1, P4 ;  /* 0x0000000b2e067211 */ /* 0x000fe200020f0eff */
[----:B------:R-:W-:Y:S01]  /*b2a0*/  STL [R1+0x960], R5 ;  /* 0x0009600501007387 */ /* 0x000fe20000100800 */
[----:B------:R-:W-:-:S03]  /*b2b0*/  IADD3 R0, P4, PT, R45, R14, RZ ;  /* 0x0000000e2d007210 */ /* 0x000fc60007f9e0ff */
[----:B------:R3:W4:Y:S01]  /*b2c0*/  @P0 LDG.E.U8 R122, desc[UR20][R24.64] ;  /* 0x00000014187a0981 */ /* 0x000722000c1e1100 */
[----:B------:R-:W-:Y:S02]  /*b2d0*/  @P0 IMAD.MOV.U32 R23, RZ, RZ, R6 ;  /* 0x000000ffff170224 */ /* 0x000fe400078e0006 */
[----:B---3--:R-:W-:Y:S01]  /*b2e0*/  IMAD R24, R10, UR15, RZ ;  /* 0x0000000f0a187c24 */ /* 0x008fe2000f8e02ff */
[----:B------:R-:W-:Y:S01]  /*b2f0*/  SEL R10, R92, R22, !P5 ;  /* 0x000000165c0a7207 */ /* 0x000fe20006800000 */
[----:B------:R-:W-:Y:S01]  /*b300*/  STL [R1+0x964], R121 ;  /* 0x0009647901007387 */ /* 0x000fe20000100800 */
[----:B------:R-:W-:-:S03]  /*b310*/  @P0 IMAD.MOV.U32 R22, RZ, RZ, R3 ;  /* 0x000000ffff160224 */ /* 0x000fc600078e0003 */
[----:B------:R-:W-:Y:S04]  /*b320*/  STL [R1+0x450], R2 ;  /* 0x0004500201007387 */ /* 0x000fe80000100800 */
[----:B------:R3:W-:Y:S04]  /*b330*/  STL [R1+0x44c], R4 ;  /* 0x00044c0401007387 */ /* 0x0007e80000100800 */
[----:B------:R0:W4:Y:S01]  /*b340*/  @P0 LDG.E.U8 R119, desc[UR20][R22.64] ;  /* 0x0000001416770981 */ /* 0x000122000c1e1100 */
[----:B---3--:R-:W-:Y:S02]  /*b350*/  LEA.HI.X.SX32 R4, R45, R11, 0x1, P4 ;  /* 0x0000000b2d047211 */ /* 0x008fe400020f0eff */
[----:B------:R-:W-:Y:S01]  /*b360*/  IADD3 R2, P4, PT, R44, R14, RZ ;  /* 0x0000000e2c027210 */ /* 0x000fe20007f9e0ff */
[----:B0-----:R-:W-:-:S03]  /*b370*/  @P0 IMAD.MOV.U32 R22, RZ, RZ, R0 ;  /* 0x000000ffff160224 */ /* 0x001fc600078e0000 */
[-C--:B------:R-:W-:Y:S01]  /*b380*/  LEA.HI.X.SX32 R7, R44, R11.reuse, 0x1, P4 ;  /* 0x0000000b2c077211 */ /* 0x080fe200020f0eff */
[----:B------:R-:W-:Y:S01]  /*b390*/  @P0 IMAD.MOV.U32 R23, RZ, RZ, R4 ;  /* 0x000000ffff170224 */ /* 0x000fe200078e0004 */
[----:B------:R-:W-:Y:S01]  /*b3a0*/  IADD3 R5, P4, PT, R24, R14, RZ ;  /* 0x0000000e18057210 */ /* 0x000fe20007f9e0ff */
[----:B------:R-:W-:Y:S01]  /*b3b0*/  STL [R1+0x470], R3 ;  /* 0x0004700301007387 */ /* 0x000fe20000100800 */
[----:B------:R-:W-:Y:S01]  /*b3c0*/  IMAD R10, R10, UR12, RZ ;  /* 0x0000000c0a0a7c24 */ /* 0x000fe2000f8e02ff */
[----:B------:R-:W-:Y:S02]  /*b3d0*/  PRMT R113, RZ, 0x7610, R113 ;  /* 0x00007610ff717816 */ /* 0x000fe40000000071 */
[----:B------:R-:W-:Y:S01]  /*b3e0*/  PRMT R111, RZ, 0x7610, R111 ;  /* 0x00007610ff6f7816 */ /* 0x000fe2000000006f */
[----:B------:R0:W-:Y:S01]  /*b3f0*/  STL [R1+0x46c], R6 ;  /* 0x00046c0601007387 */ /* 0x0001e20000100800 */
[----:B------:R-:W-:Y:S01]  /*b400*/  PRMT R109, RZ, 0x7610, R109 ;  /* 0x00007610ff6d7816 */ /* 0x000fe2000000006d */
[----:B-1----:R-:W-:Y:S01]  /*b410*/  IMAD R26, R26, UR4, RZ ;  /* 0x000000041a1a7c24 */ /* 0x002fe2000f8e02ff */
[----:B------:R-:W1:Y:S01]  /*b420*/  LDCU UR4, c[0x0][0x3b0] ;  /* 0x00007600ff0477ac */ /* 0x000e620008000800 */
[----:B------:R3:W4:Y:S01]  /*b430*/  @P0 LDG.E.U8 R117, desc[UR20][R22.64] ;  /* 0x0000001416750981 */ /* 0x000722000c1e1100 */
[----:B------:R-:W1:Y:S01]  /*b440*/  LDCU UR12, c[0x0][0x3b0] ;  /* 0x00007600ff0c77ac */ /* 0x000e620008000800 */
[----:B0-----:R-:W-:-:S02]  /*b450*/  LEA.HI.X.SX32 R6, R24, R11, 0x1, P4 ;  /* 0x0000000b18067211 */ /* 0x001fc400020f0eff */
[C---:B------:R-:W-:Y:S01]  /*b460*/  IADD3 R3, P4, PT, R48.reuse, R14, RZ ;  /* 0x0000000e30037210 */ /* 0x040fe20007f9e0ff */
[----:B---3--:R-:W-:Y:S02]  /*b470*/  @P0 IMAD.MOV.U32 R22, RZ, RZ, R2 ;  /* 0x000000ffff160224 */ /* 0x008fe400078e0002 */
[----:B------:R-:W-:Y:S01]  /*b480*/  @P0 IMAD.MOV.U32 R23, RZ, RZ, R7 ;  /* 0x000000ffff170224 */ /* 0x000fe200078e0007 */
[----:B------:R-:W-:Y:S04]  /*b490*/  STL [R1+0x490], R0 ;  /* 0x0004900001007387 */ /* 0x000fe80000100800 */
[----:B------:R0:W-:Y:S04]  /*b4a0*/  STL [R1+0x48c], R4 ;  /* 0x00048c0401007387 */ /* 0x0001e80000100800 */
[----:B------:R3:W4:Y:S01]  /*b4b0*/  @P0 LDG.E.U8 R114, desc[UR20][R22.64] ;  /* 0x0000001416720981 */ /* 0x000722000c1e1100 */
[----:B0-----:R-:W-:-:S02]  /*b4c0*/  LEA.HI.X.SX32 R4, R48, R11, 0x1, P4 ;  /* 0x0000000b30047211 */ /* 0x001fc400020f0eff */
[C---:B------:R-:W-:Y:S01]  /*b4d0*/  IADD3 R0, P4, PT, R10.reuse, R14, RZ ;  /* 0x0000000e0a007210 */ /* 0x040fe20007f9e0ff */
[----:B---3--:R-:W-:Y:S02]  /*b4e0*/  @P0 IMAD.MOV.U32 R22, RZ, RZ, R5 ;  /* 0x000000ffff160224 */ /* 0x008fe400078e0005 */
[----:B------:R-:W-:Y:S01]  /*b4f0*/  @P0 IMAD.MOV.U32 R23, RZ, RZ, R6 ;  /* 0x000000ffff170224 */ /* 0x000fe200078e0006 */
[----:B------:R0:W-:Y:S04]  /*b500*/  STL [R1+0x4b0], R2 ;  /* 0x0004b00201007387 */ /* 0x0001e80000100800 */
[----:B------:R3:W4:Y:S01]  /*b510*/  @P0 LDG.E.U8 R113, desc[UR20][R22.64] ;  /* 0x0000001416710981 */ /* 0x000722000c1e1100 */
[----:B0-----:R-:W-:Y:S02]  /*b520*/  LEA.HI.X.SX32 R2, R10, R11, 0x1, P4 ;  /* 0x0000000b0a027211 */ /* 0x001fe400020f0eff */
[----:B------:R-:W-:Y:S01]  /*b530*/  ISETP.GT.U32.AND P4, PT, R15, R9, PT ;  /* 0x000000090f00720c */ /* 0x000fe20003f84070 */
[----:B---3--:R-:W-:-:S02]  /*b540*/  @P0 IMAD.MOV.U32 R22, RZ, RZ, R3 ;  /* 0x000000ffff160224 */ /* 0x008fc400078e0003 */
[----:B------:R-:W-:Y:S01]  /*b550*/  @P0 IMAD.MOV.U32 R23, RZ, RZ, R4 ;  /* 0x000000ffff170224 */ /* 0x000fe200078e0004 */
[----:B------:R-:W-:Y:S01]  /*b560*/  SEL R10, R92, R71, !P5 ;  /* 0x000000475c0a7207 */ /* 0x000fe20006800000 */
[----:B------:R-:W-:Y:S04]  /*b570*/  STL [R1+0x4ac], R7 ;  /* 0x0004ac0701007387 */ /* 0x000fe80000100800 */
[----:B------:R0:W3:Y:S04]  /*b580*/  @P0 LDG.E.U8 R111, desc[UR20][R22.64] ;  /* 0x00000014166f0981 */ /* 0x0000e8000c1e1100 */
[----:B------:R-:W-:Y:S01]  /*b590*/  STL [R1+0x4d0], R5 ;  /* 0x0004d00501007387 */ /* 0x000fe20000100800 */
[----:B------:R-:W-:-:S02]  /*b5a0*/  @!P4 IMAD.IADD R9, R9, 0x1, -R15 ;  /* 0x000000010909c824 */ /* 0x000fc400078e0a0f */
[----:B0-----:R-:W-:Y:S02]  /*b5b0*/  @P0 IMAD.MOV.U32 R22, RZ, RZ, R0 ;  /* 0x000000ffff160224 */ /* 0x001fe400078e0000 */
[----:B------:R-:W-:Y:S01]  /*b5c0*/  @P0 IMAD.MOV.U32 R23, RZ, RZ, R2 ;  /* 0x000000ffff170224 */ /* 0x000fe200078e0002 */
[----:B------:R-:W-:Y:S04]  /*b5d0*/  STL [R1+0x4cc], R6 ;  /* 0x0004cc0601007387 */ /* 0x000fe80000100800 */
[----:B------:R0:W-:Y:S04]  /*b5e0*/  STL [R1+0x4f0], R3 ;  /* 0x0004f00301007387 */ /* 0x0001e80000100800 */
[----:B------:R1:W3:Y:S01]  /*b5f0*/  @P0 LDG.E.U8 R109, desc[UR20][R22.64] ;  /* 0x00000014166d0981 */ /* 0x0002e2000c1e1100 */
[----:B0-----:R-:W-:-:S03]  /*b600*/  IADD3 R3, P4, PT, R26, R14, RZ ;  /* 0x0000000e1a037210 */ /* 0x001fc60007f9e0ff */
[----:B------:R-:W-:Y:S01]  /*b610*/  STL [R1+0x4ec], R4 ;  /* 0x0004ec0401007387 */ /* 0x000fe20000100800 */
[----:B-1----:R-:W-:Y:S01]  /*b620*/  SEL R22, R92, R70, !P5 ;  /* 0x000000465c167207 */ /* 0x002fe20006800000 */
[----:B------:R-:W-:Y:S02]  /*b630*/  IMAD R23, R10, UR6, RZ ;  /* 0x000000060a177c24 */ /* 0x000fe4000f8e02ff */
[----:B------:R0:W-:Y:S01]  /*b640*/  STL [R1+0x508], R0 ;  /* 0x0005080001007387 */ /* 0x0001e20000100800 */
[----:B------:R-:W-:Y:S02]  /*b650*/  LEA.HI.X.SX32 R5, R26, R11, 0x1, P4 ;  /* 0x0000000b1a057211 */ /* 0x000fe400020f0eff */
[----:B------:R-:W-:Y:S01]  /*b660*/  SEL R10, R92, R68, !P5 ;  /* 0x000000445c0a7207 */ /* 0x000fe20006800000 */
[----:B------:R-:W-:Y:S01]  /*b670*/  IMAD R28, R22, UR6, RZ ;  /* 0x00000006161c7c24 */ /* 0x000fe2000f8e02ff */
[----:B------:R1:W-:Y:S01]  /*b680*/  STL [R1+0x504], R2 ;  /* 0x0005040201007387 */ /* 0x0003e20000100800 */
[----:B0-----:R-:W-:-:S02]  /*b690*/  IADD3 R0, P4, PT, R23, R14, RZ ;  /* 0x0000000e17007210 */ /* 0x001fc40007f9e0ff */
[----:B------:R-:W-:Y:S01]  /*b6a0*/  IMAD R25, R10, UR6, RZ ;  /* 0x000000060a197c24 */ /* 0x000fe2000f8e02ff */
[----:B------:R-:W-:Y:S02]  /*b6b0*/  SEL R24, R92, R67, !P5 ;  /* 0x000000435c187207 */ /* 0x000fe40006800000 */
[-C--:B------:R-:W-:Y:S02]  /*b6c0*/  LEA.HI.X.SX32 R4, R23, R11.reuse, 0x1, P4 ;  /* 0x0000000b17047211 */ /* 0x080fe400020f0eff */
[C---:B-1----:R-:W-:Y:S01]  /*b6d0*/  IADD3 R2, P4, PT, R28.reuse, R14, RZ ;  /* 0x0000000e1c027210 */ /* 0x042fe20007f9e0ff */
[----:B------:R-:W-:Y:S01]  /*b6e0*/  STL [R1+0x520], R3 ;  /* 0x0005200301007387 */ /* 0x000fe20000100800 */
[----:B------:R-:W-:Y:S01]  /*b6f0*/  PRMT R108, RZ, 0x7610, R108 ;  /* 0x00007610ff6c7816 */ /* 0x000fe2000000006c */
[----:B------:R-:W-:Y:S01]  /*b700*/  @P0 IMAD.MOV.U32 R22, RZ, RZ, R3 ;  /* 0x000000ffff160224 */ /* 0x000fe200078e0003 */
[-C--:B------:R-:W-:Y:S01]  /*b710*/  LEA.HI.X.SX32 R7, R28, R11.reuse, 0x1, P4 ;  /* 0x0000000b1c077211 */ /* 0x080fe200020f0eff */
[----:B------:R-:W-:Y:S01]  /*b720*/  @P0 IMAD.MOV.U32 R23, RZ, RZ, R5 ;  /* 0x000000ffff170224 */ /* 0x000fe200078e0005 */
[----:B------:R0:W-:Y:S01]  /*b730*/  STL [R1+0x51c], R5 ;  /* 0x00051c0501007387 */ /* 0x0001e20000100800 */
[----:B------:R-:W-:Y:S01]  /*b740*/  SEL R10, R92, R66, !P5 ;  /* 0x000000425c0a7207 */ /* 0x000fe20006800000 */
[----:B------:R-:W-:Y:S01]  /*b750*/  IMAD R24, R24, UR4, RZ ;  /* 0x0000000418187c24 */ /* 0x000fe2000f8e02ff */
[----:B------:R-:W-:Y:S01]  /*b760*/  PRMT R107, RZ, 0x7610, R107 ;  /* 0x00007610ff6b7816 */ /* 0x000fe2000000006b */
[----:B------:R1:W3:Y:S01]  /*b770*/  @P0 LDG.E.U8 R108, desc[UR20][R22.64] ;  /* 0x00000014166c0981 */ /* 0x0002e2000c1e1100 */
[----:B------:R-:W2:Y:S01]  /*b780*/  LDCU UR4, c[0x0][0x3b0] ;  /* 0x00007600ff0477ac */ /* 0x000ea20008000800 */
[CC--:B0-----:R-:W-:Y:S01]  /*b790*/  IADD3 R5, P4, PT, R25.reuse, R14.reuse, RZ ;  /* 0x0000000e19057210 */ /* 0x0c1fe20007f9e0ff */
[----:B------:R-:W-:Y:S01]  /*b7a0*/  IMAD R10, R10, UR12, RZ ;  /* 0x0000000c0a0a7c24 */ /* 0x000fe2000f8e02ff */
[----:B------:R-:W-:Y:S01]  /*b7b0*/  STL [R1+0x138], R0 ;  /* 0x0001380001007387 */ /* 0x000fe20000100800 */
[----:B------:R-:W-:Y:S01]  /*b7c0*/  PRMT R106, RZ, 0x7610, R106 ;  /* 0x00007610ff6a7816 */ /* 0x000fe2000000006a */
[----:B-1----:R-:W-:Y:S01]  /*b7d0*/  @P0 IMAD.MOV.U32 R22, RZ, RZ, R0 ;  /* 0x000000ffff160224 */ /* 0x002fe200078e0000 */
[-C--:B------:R-:W-:Y:S01]  /*b7e0*/  LEA.HI.X.SX32 R6, R25, R11.reuse, 0x1, P4 ;  /* 0x0000000b19067211 */ /* 0x080fe200020f0eff */
[----:B------:R-:W-:Y:S01]  /*b7f0*/  @P0 IMAD.MOV.U32 R23, RZ, RZ, R4 ;  /* 0x000000ffff170224 */ /* 0x000fe200078e0004 */
[C---:B------:R-:W-:Y:S01]  /*b800*/  IADD3 R3, P4, PT, R24.reuse, R14, RZ ;  /* 0x0000000e18037210 */ /* 0x040fe20007f9e0ff */
[----:B------:R0:W-:Y:S01]  /*b810*/  STL [R1+0x134], R4 ;  /* 0x0001340401007387 */ /* 0x0001e20000100800 */
[----:B------:R-:W1:Y:S03]  /*b820*/  LDCU UR12, c[0x0][0x3b0] ;  /* 0x00007600ff0c77ac */ /* 0x000e660008000800 */
[----:B------:R2:W3:Y:S01]  /*b830*/  @P0 LDG.E.U8 R107, desc[UR20][R22.64] ;  /* 0x00000014166b0981 */ /* 0x0004e2000c1e1100 */
[----:B0-----:R-:W-:-:S02]  /*b840*/  LEA.HI.X.SX32 R4, R24, R11, 0x1, P4 ;  /* 0x0000000b18047211 */ /* 0x001fc400020f0eff */
[----:B------:R-:W-:Y:S01]  /*b850*/  IADD3 R0, P4, PT, R10, R14, RZ ;  /* 0x0000000e0a007210 */ /* 0x000fe20007f9e0ff */
[----:B--2---:R-:W-:Y:S02]  /*b860*/  @P0 IMAD.MOV.U32 R22, RZ, RZ, R2 ;  /* 0x000000ffff160224 */ /* 0x004fe400078e0002 */
[----:B------:R-:W-:Y:S01]  /*b870*/  @P0 IMAD.MOV.U32 R23, RZ, RZ, R7 ;  /* 0x000000ffff170224 */ /* 0x000fe200078e0007 */
[----:B------:R0:W-:Y:S01]  /*b880*/  STL [R1+0x158], R2 ;  /* 0x0001580201007387 */ /* 0x0001e20000100800 */
[----:B------:R-:W-:-:S03]  /*b890*/  PRMT R103, RZ, 0x7610, R103 ;  /* 0x00007610ff677816 */ /* 0x000fc60000000067 */
[----:B------:R2:W3:Y:S01]  /*b8a0*/  @P0 LDG.E.U8 R106, desc[UR20][R22.64] ;  /* 0x00000014166a0981 */ /* 0x0004e2000c1e1100 */
[----:B0-----:R-:W-:Y:S02]  /*b8b0*/  LEA.HI.X.SX32 R2, R10, R11, 0x1, P4 ;  /* 0x0000000b0a027211 */ /* 0x001fe400020f0eff */
[----:B------:R-:W-:Y:S01]  /*b8c0*/  ISETP.GT.U32.AND P4, PT, R15, R9, PT ;  /* 0x000000090f00720c */ /* 0x000fe20003f84070 */
[----:B--2---:R-:W-:Y:S02]  /*b8d0*/  @P0 IMAD.MOV.U32 R22, RZ, RZ, R5 ;  /* 0x000000ffff160224 */ /* 0x004fe400078e0005 */
[----:B------:R-:W-:Y:S01]  /*b8e0*/  @P0 IMAD.MOV.U32 R23, RZ, RZ, R6 ;  /* 0x000000ffff170224 */ /* 0x000fe200078e0006 */
[----:B------:R-:W-:Y:S02]  /*b8f0*/  SEL R10, R92, R65, !P5 ;  /* 0x000000415c0a7207 */ /* 0x000fe40006800000 */
[----:B------:R-:W-:Y:S02]  /*b900*/  PRMT R102, RZ, 0x7610, R102 ;  /* 0x00007610ff667816 */ /* 0x000fe40000000066 */
[----:B------:R0:W2:Y:S01]  /*b910*/  @P0 LDG.E.U8 R103, desc[UR20][R22.64] ;  /* 0x0000001416670981 */ /* 0x0000a2000c1e1100 */
[----:B------:R-:W-:Y:S01]  /*b920*/  IMAD R10, R10, UR4, RZ ;  /* 0x000000040a0a7c24 */ /* 0x000fe2000f8e02ff */
[----:B------:R-:W-:Y:S01]  /*b930*/  PRMT R101, RZ, 0x7610, R101 ;  /* 0x00007610ff657816 */ /* 0x000fe20000000065 */
[----:B-1----:R-:W-:Y:S01]  /*b940*/  IMAD R60, R60, UR12, RZ ;  /* 0x0000000c3c3c7c24 */ /* 0x002fe2000f8e02ff */
[----:B------:R-:W-:Y:S01]  /*b950*/  STL [R1+0x154], R7 ;  /* 0x0001540701007387 */ /* 0x000fe20000100800 */
[----:B------:R-:W-:Y:S01]  /*b960*/  @!P4 IMAD.IADD R9, R9, 0x1, -R15 ;  /* 0x000000010909c824 */ /* 0x000fe200078e0a0f */
[----:B------:R-:W1:Y:S02]  /*b970*/  LDCU UR4, c[0x0][0x3b0] ;  /* 0x00007600ff0477ac */ /* 0x000e640008000800 */
[----:B------:R-:W-:Y:S01]  /*b980*/  STL [R1+0x178], R5 ;  /* 0x0001780501007387 */ /* 0x000fe20000100800 */
[----:B0-----:R-:W-:Y:S01]  /*b990*/  @P0 IMAD.MOV.U32 R22, RZ, RZ, R3 ;  /* 0x000000ffff160224 */ /* 0x001fe200078e0003 */
[----:B------:R-:W0:Y:S01]  /*b9a0*/  LDCU UR12, c[0x0][0x3b0] ;  /* 0x00007600ff0c77ac */ /* 0x000e220008000800 */
[----:B------:R-:W-:Y:S01]  /*b9b0*/  @P0 IMAD.MOV.U32 R23, RZ, RZ, R4 ;  /* 0x000000ffff170224 */ /* 0x000fe200078e0004 */
[----:B------:R-:W-:Y:S04]  /*b9c0*/  STL [R1+0x174], R6 ;  /* 0x0001740601007387 */ /* 0x000fe80000100800 */
[----:B------:R-:W-:Y:S04]  /*b9d0*/  STL [R1+0x198], R3 ;  /* 0x0001980301007387 */ /* 0x000fe80000100800 */
[----:B------:R-:W-:Y:S04]  /*b9e0*/  STL [R1+0x194], R4 ;  /* 0x0001940401007387 */ /* 0x000fe80000100800 */
[----:B------:R0:W2:Y:S04]  /*b9f0*/  @P0 LDG.E.U8 R102, desc[UR20][R22.64] ;  /* 0x0000001416660981 */ /* 0x0000a8000c1e1100 */
[----:B------:R1:W-:Y:S01]  /*ba00*/  STL [R1+0x1b8], R0 ;  /* 0x0001b80001007387 */ /* 0x0003e20000100800 */
[----:B0-----:R-:W-:-:S03]  /*ba10*/  @P0 IMAD.MOV.U32 R22, RZ, RZ, R0 ;  /* 0x000000ffff160224 */ /* 0x001fc600078e0000 */
[----:B------:R0:W-:Y:S01]  /*ba20*/  STL [R1+0x1b4], R2 ;  /* 0x0001b40201007387 */ /* 0x0001e20000100800 */
[CC--:B-1----:R-:W-:Y:S01]  /*ba30*/  IADD3 R0, P4, PT, R10.reuse, R14.reuse, RZ ;  /* 0x0000000e0a007210 */ /* 0x0c2fe20007f9e0ff */
[----:B------:R-:W-:Y:S02]  /*ba40*/  @P0 IMAD.MOV.U32 R23, RZ, RZ, R2 ;  /* 0x000000ffff170224 */ /* 0x000fe400078e0002 */
[----:B------:R-:W-:Y:S01]  /*ba50*/  IMAD R59, R59, UR13, RZ ;  /* 0x0000000d3b3b7c24 */ /* 0x000fe2000f8e02ff */
[----:B------:R-:W-:Y:S01]  /*ba60*/  PRMT R100, RZ, 0x7610, R100 ;  /* 0x00007610ff647816 */ /* 0x000fe20000000064 */
[----:B------:R1:W-:Y:S01]  /*ba70*/  STL [R1+0x1d8], R0 ;  /* 0x0001d80001007387 */ /* 0x0003e20000100800 */
[----:B------:R-:W1:Y:S01]  /*ba80*/  LDCU UR13, c[0x0][0x3b0] ;  /* 0x00007600ff0d77ac */ /* 0x000e620008000800 */
[-C--:B0-----:R-:W-:Y:S02]  /*ba90*/  LEA.HI.X.SX32 R2, R10, R11.reuse, 0x1, P4 ;  /* 0x0000000b0a027211 */ /* 0x081fe400020f0eff */
[CC--:B------:R-:W-:Y:S01]  /*baa0*/  IADD3 R3, P4, PT, R60.reuse, R14.reuse, RZ ;  /* 0x0000000e3c037210 */ /* 0x0c0fe20007f9e0ff */
[----:B------:R0:W2:Y:S03]  /*bab0*/  @P0 LDG.E.U8 R101, desc[UR20][R22.64] ;  /* 0x0000001416650981 */ /* 0x0000a6000c1e1100 */
[----:B------:R-:W-:Y:S01]  /*bac0*/  LEA.HI.X.SX32 R4, R60, R11, 0x1, P4 ;  /* 0x0000000b3c047211 */ /* 0x000fe200020f0eff */
[----:B------:R1:W-:Y:S01]  /*bad0*/  STL [R1+0x1d4], R2 ;  /* 0x0001d40201007387 */ /* 0x0003e20000100800 */
[----:B0-----:R-:W-:Y:S01]  /*bae0*/  @P0 IMAD.MOV.U32 R22, RZ, RZ, R0 ;  /* 0x000000ffff160224 */ /* 0x001fe200078e0000 */
[----:B-1----:R-:W-:Y:S01]  /*baf0*/  IADD3 R0, P4, PT, R59, R14, RZ ;  /* 0x0000000e3b007210 */ /* 0x002fe20007f9e0ff */
[----:B------:R-:W-:-:S03]  /*bb00*/  @P0 IMAD.MOV.U32 R23, RZ, RZ, R2 ;  /* 0x000000ffff170224 */ /* 0x000fc600078e0002 */
[----:B------:R-:W-:Y:S02]  /*bb10*/  LEA.HI.X.SX32 R2, R59, R11, 0x1, P4 ;  /* 0x0000000b3b027211 */ /* 0x000fe400020f0eff */
[C---:B------:R-:W-:Y:S01]  /*bb20*/  ISETP.GT.U32.AND P4, PT, R15.reuse, R18, PT ;  /* 0x000000120f00720c */ /* 0x040fe20003f84070 */
[----:B------:R-:W-:Y:S01]  /*bb30*/  IMAD R58, R58, UR4, RZ ;  /* 0x000000043a3a7c24 */ /* 0x000fe2000f8e02ff */
[----:B------:R0:W2:Y:S01]  /*bb40*/  @P0 LDG.E.U8 R100, desc[UR20][R22.64] ;  /* 0x0000001416640981 */ /* 0x0000a2000c1e1100 */
[----:B------:R-:W-:Y:S01]  /*bb50*/  PRMT R97, RZ, 0x7610, R97 ;  /* 0x00007610ff617816 */ /* 0x000fe20000000061 */
[----:B------:R-:W-:Y:S01]  /*bb60*/  IMAD R20, R15, R29, R20 ;  /* 0x0000001d0f147224 */ /* 0x000fe200078e0214 */
[----:B------:R-:W-:Y:S01]  /*bb70*/  PRMT R95, RZ, 0x7610, R95 ;  /* 0x00007610ff5f7816 */ /* 0x000fe2000000005f */
[----:B------:R1:W-:Y:S01]  /*bb80*/  STL [R1+0x1f8], R3 ;  /* 0x0001f80301007387 */ /* 0x0003e20000100800 */
[----:B------:R-:W-:Y:S01]  /*bb90*/  IMAD R57, R57, UR12, RZ ;  /* 0x0000000c39397c24 */ /* 0x000fe2000f8e02ff */
[----:B------:R-:W-:Y:S01]  /*bba0*/  SEL R55, R92, R55, !P5 ;  /* 0x000000375c377207 */ /* 0x000fe20006800000 */
[----:B------:R-:W-:Y:S01]  /*bbb0*/  @!P6 IMAD.MOV R9, RZ, RZ, -R9 ;  /* 0x000000ffff09e224 */ /* 0x000fe200078e0a09 */
[----:B------:R-:W-:Y:S01]  /*bbc0*/  PRMT R94, RZ, 0x7610, R94 ;  /* 0x00007610ff5e7816 */ /* 0x000fe2000000005e */
[----:B------:R-:W-:Y:S01]  /*bbd0*/  IMAD.MOV.U32 R50, RZ, RZ, R27 ;  /* 0x000000ffff327224 */ /* 0x000fe200078e001b */
[----:B------:R-:W-:Y:S01]  /*bbe0*/  PRMT R93, RZ, 0x7610, R93 ;  /* 0x00007610ff5d7816 */ /* 0x000fe2000000005d */
[----:B0-----:R-:W-:Y:S01]  /*bbf0*/  @P0 IMAD.MOV.U32 R22, RZ, RZ, R3 ;  /* 0x000000ffff160224 */ /* 0x001fe200078e0003 */
[----:B------:R-:W-:Y:S01]  /*bc00*/  PRMT R89, RZ, 0x7610, R89 ;  /* 0x00007610ff597816 */ /* 0x000fe20000000059 */
[----:B------:R-:W-:-:S02]  /*bc10*/  @P0 IMAD.MOV.U32 R23, RZ, RZ, R4 ;  /* 0x000000ffff170224 */ /* 0x000fc400078e0004 */
[----:B------:R-:W-:Y:S01]  /*bc20*/  @!P4 IMAD.IADD R18, R18, 0x1, -R15 ;  /* 0x000000011212c824 */ /* 0x000fe200078e0a0f */
[C---:B-1----:R-:W-:Y:S01]  /*bc30*/  IADD3 R3, P4, PT, R58.reuse, R14, RZ ;  /* 0x0000000e3a037210 */ /* 0x042fe20007f9e0ff */
[----:B------:R-:W-:Y:S01]  /*bc40*/  STL [R1+0x1f4], R4 ;  /* 0x0001f40401007387 */ /* 0x000fe20000100800 */
[----:B------:R-:W-:Y:S01]  /*bc50*/  PRMT R88, RZ, 0x7610, R88 ;  /* 0x00007610ff587816 */ /* 0x000fe20000000058 */
[----:B------:R-:W-:Y:S01]  /*bc60*/  IMAD.MOV.U32 R112, RZ, RZ, R69 ;  /* 0x000000ffff707224 */ /* 0x000fe200078e0045 */
[----:B------:R-:W-:Y:S01]  /*bc70*/  LOP3.LUT R33, R17, 0xac, RZ, 0xfc, !PT ;  /* 0x000000ac11217812 */ /* 0x000fe200078efcff */
[----:B------:R0:W2:Y:S01]  /*bc80*/  @P0 LDG.E.U8 R97, desc[UR20][R22.64] ;  /* 0x0000001416610981 */ /* 0x0000a2000c1e1100 */
[----:B------:R-:W-:Y:S01]  /*bc90*/  LEA.HI.X.SX32 R5, R58, R11, 0x1, P4 ;  /* 0x0000000b3a057211 */ /* 0x000fe200020f0eff */
[----:B------:R-:W-:Y:S01]  /*bca0*/  IMAD.MOV.U32 R12, RZ, RZ, R13 ;  /* 0x000000ffff0c7224 */ /* 0x000fe200078e000d */
[----:B------:R-:W-:Y:S01]  /*bcb0*/  ISETP.GT.U32.AND P4, PT, R15, R20, PT ;  /* 0x000000140f00720c */ /* 0x000fe20003f84070 */
[----:B------:R1:W-:Y:S01]  /*bcc0*/  STL [R1+0x218], R0 ;  /* 0x0002180001007387 */ /* 0x0003e20000100800 */
[----:B------:R-:W-:Y:S01]  /*bcd0*/  IMAD R55, R55, UR13, RZ ;  /* 0x0000000d37377c24 */ /* 0x000fe2000f8e02ff */
[----:B------:R-:W-:Y:S01]  /*bce0*/  LOP3.LUT R32, R17, 0xb2, RZ, 0xfc, !PT ;  /* 0x000000b211207812 */ /* 0x000fe200078efcff */
[----:B------:R-:W-:Y:S01]  /*bcf0*/  IMAD.MOV.U32 R116, RZ, RZ, R53 ;  /* 0x000000ffff747224 */ /* 0x000fe200078e0035 */
[----:B------:R-:W2:Y:S01]  /*bd00*/  LDCU UR4, c[0x0][0x3b0] ;  /* 0x00007600ff0477ac */ /* 0x000ea20008000800 */
[----:B0-----:R-:W-:-:S02]  /*bd10*/  @P0 IMAD.MOV.U32 R22, RZ, RZ, R0 ;  /* 0x000000ffff160224 */ /* 0x001fc400078e0000 */
[----:B------:R-:W-:Y:S01]  /*bd20*/  @P0 IMAD.MOV.U32 R23, RZ, RZ, R2 ;  /* 0x000000ffff170224 */ /* 0x000fe200078e0002 */
[----:B------:R-:W-:Y:S01]  /*bd30*/  SEL R9, R92, R9, !P5 ;  /* 0x000000095c097207 */ /* 0x000fe20006800000 */
[----:B------:R0:W-:Y:S01]  /*bd40*/  STL [R1+0x214], R2 ;  /* 0x0002140201007387 */ /* 0x0001e20000100800 */
[CC--:B-1----:R-:W-:Y:S02]  /*bd50*/  IADD3 R0, P6, PT, R57.reuse, R14.reuse, RZ ;  /* 0x0000000e39007210 */ /* 0x0c2fe40007fde0ff */
[----:B------:R-:W-:Y:S02]  /*bd60*/  @!P4 IMAD.IADD R20, R20, 0x1, -R15 ;  /* 0x000000011414c824 */ /* 0x000fe400078e0a0f */
[----:B------:R-:W-:Y:S01]  /*bd70*/  IMAD.MOV.U32 R120, RZ, RZ, R43 ;  /* 0x000000ffff787224 */ /* 0x000fe200078e002b */
[----:B------:R1:W2:Y:S01]  /*bd80*/  @P0 LDG.E.U8 R95, desc[UR20][R22.64] ;  /* 0x00000014165f0981 */ /* 0x0002a2000c1e1100 */
[-C--:B------:R-:W-:Y:S01]  /*bd90*/  LEA.HI.X.SX32 R4, R57, R11.reuse, 0x1, P6 ;  /* 0x0000000b39047211 */ /* 0x080fe200030f0eff */
[----:B----4-:R-:W-:Y:S01]  /*bda0*/  IMAD R9, R9, UR14, RZ ;  /* 0x0000000e09097c24 */ /* 0x010fe2000f8e02ff */
[----:B------:R-:W4:Y:S01]  /*bdb0*/  S2R R124, SR_TID.X ;  /* 0x00000000007c7919 */ /* 0x000f220000002100 */
[----:B0-----:R-:W-:Y:S01]  /*bdc0*/  IADD3 R2, P6, PT, R55, R14, RZ ;  /* 0x0000000e37027210 */ /* 0x001fe20007fde0ff */
[----:B------:R-:W-:Y:S01]  /*bdd0*/  @!P3 IMAD.MOV R50, RZ, RZ, -R50 ;  /* 0x000000ffff32b224 */ /* 0x000fe200078e0a32 */
[----:B------:R-:W0:Y:S01]  /*bde0*/  S2R R105, SR_TID.X ;  /* 0x0000000000697919 */ /* 0x000e220000002100 */
[----:B------:R-:W-:Y:S01]  /*bdf0*/  IMAD.MOV.U32 R13, RZ, RZ, R64 ;  /* 0x000000ffff0d7224 */ /* 0x000fe200078e0040 */
[----:B------:R-:W-:Y:S01]  /*be00*/  PRMT R85, RZ, 0x7610, R85 ;  /* 0x00007610ff557816 */ /* 0x000fe20000000055 */
[----:B-1----:R-:W-:Y:S01]  /*be10*/  @P0 IMAD.MOV.U32 R22, RZ, RZ, R3 ;  /* 0x000000ffff160224 */ /* 0x002fe200078e0003 */
[----:B------:R-:W-:Y:S01]  /*be20*/  LOP3.LUT R45, R17, 0xbc, RZ, 0xfc, !PT ;  /* 0x000000bc112d7812 */ /* 0x000fe200078efcff */
[----:B------:R-:W-:Y:S01]  /*be30*/  @P0 IMAD.MOV.U32 R23, RZ, RZ, R5 ;  /* 0x000000ffff170224 */ /* 0x000fe200078e0005 */
[----:B------:R1:W-:Y:S01]  /*be40*/  STL [R1+0x258], R3 ;  /* 0x0002580301007387 */ /* 0x0003e20000100800 */
[----:B------:R-:W-:Y:S01]  /*be50*/  PRMT R82, RZ, 0x7610, R82 ;  /* 0x00007610ff527816 */ /* 0x000fe20000000052 */
[----:B------:R-:W0:Y:S02]  /*be60*/  LDCU UR12, c[0x0][0x3b0] ;  /* 0x00007600ff0c77ac */ /* 0x000e240008000800 */
[----:B------:R1:W2:Y:S01]  /*be70*/  @P0 LDG.E.U8 R94, desc[UR20][R22.64] ;  /* 0x00000014165e0981 */ /* 0x0002a2000c1e1100 */
[----:B------:R-:W-:Y:S01]  /*be80*/  PRMT R71, RZ, 0x7610, R71 ;  /* 0x00007610ff477816 */ /* 0x000fe20000000047 */
[----:B------:R-:W0:Y:S02]  /*be90*/  LDCU UR13, c[0x0][0x3b0] ;  /* 0x00007600ff0d77ac */ /* 0x000e240008000800 */
[----:B------:R1:W-:Y:S02]  /*bea0*/  STL [R1+0x278], R0 ;  /* 0x0002780001007387 */ /* 0x0003e40000100800 */
[----:B-1----:R-:W-:Y:S01]  /*beb0*/  LEA.HI.X.SX32 R3, R55, R11, 0x1, P6 ;  /* 0x0000000b37037211 */ /* 0x002fe200030f0eff */
[----:B------:R-:W-:-:S02]  /*bec0*/  @P0 IMAD.MOV.U32 R22, RZ, RZ, R0 ;  /* 0x000000ffff160224 */ /* 0x000fc400078e0000 */
[----:B------:R-:W-:Y:S01]  /*bed0*/  @P0 IMAD.MOV.U32 R23, RZ, RZ, R4 ;  /* 0x000000ffff170224 */ /* 0x000fe200078e0004 */
[----:B------:R-:W-:Y:S01]  /*bee0*/  STL [R1+0x254], R5 ;  /* 0x0002540501007387 */ /* 0x000fe20000100800 */
[----:B------:R-:W-:-:S03]  /*bef0*/  IADD3 R0, P6, PT, R9, R14, RZ ;  /* 0x0000000e09007210 */ /* 0x000fc60007fde0ff */
[----:B------:R-:W-:Y:S04]  /*bf00*/  STL [R1+0x274], R4 ;  /* 0x0002740401007387 */ /* 0x000fe80000100800 */
[----:B------:R1:W2:Y:S04]  /*bf10*/  @P0 LDG.E.U8 R93, desc[UR20][R22.64] ;  /* 0x00000014165d0981 */ /* 0x0002a8000c1e1100 */
[----:B------:R0:W-:Y:S01]  /*bf20*/  STL [R1+0x298], R2 ;  /* 0x0002980201007387 */ /* 0x0001e20000100800 */
[----:B-1----:R-:W-:Y:S01]  /*bf30*/  @P0 IMAD.MOV.U32 R22, RZ, RZ, R2 ;  /* 0x000000ffff160224 */ /* 0x002fe200078e0002 */
[----:B0-----:R-:W-:-:S02]  /*bf40*/  LEA.HI.X.SX32 R2, R9, R11, 0x1, P6 ;  /* 0x0000000b09027211 */ /* 0x001fc400030f0eff */
[C---:B------:R-:W-:Y:S02]  /*bf50*/  ISETP.GT.U32.AND P6, PT, R15.reuse, R20, PT ;  /* 0x000000140f00720c */ /* 0x040fe40003fc4070 */
[C---:B------:R-:W-:Y:S01]  /*bf60*/  ISETP.GT.U32.AND P4, PT, R15.reuse, R18, PT ;  /* 0x000000120f00720c */ /* 0x040fe20003f84070 */
[----:B------:R-:W-:Y:S02]  /*bf70*/  @P0 IMAD.MOV.U32 R23, RZ, RZ, R3 ;  /* 0x000000ffff170224 */ /* 0x000fe400078e0003 */
[----:B------:R-:W-:Y:S02]  /*bf80*/  @P0 IMAD.MOV.U32 R24, RZ, RZ, R0 ;  /* 0x000000ffff180224 */ /* 0x000fe400078e0000 */
[----:B------:R-:W-:Y:S01]  /*bf90*/  @P0 IMAD.MOV.U32 R25, RZ, RZ, R2 ;  /* 0x000000ffff190224 */ /* 0x000fe200078e0002 */
[----:B------:R0:W2:Y:S01]  /*bfa0*/  @P0 LDG.E.U8 R89, desc[UR20][R22.64] ;  /* 0x0000001416590981 */ /* 0x0000a2000c1e1100 */
[----:B------:R-:W-:-:S03]  /*bfb0*/  ISETP.GT.U32.AND P3, PT, R15, R19, PT ;  /* 0x000000130f00720c */ /* 0x000fc60003f64070 */
[----:B------:R1:W2:Y:S01]  /*bfc0*/  @P0 LDG.E.U8 R88, desc[UR20][R24.64] ;  /* 0x0000001418580981 */ /* 0x0002a2000c1e1100 */
[--C-:B------:R-:W-:Y:S01]  /*bfd0*/  @!P6 IMAD.IADD R20, R20, 0x1, -R15.reuse ;  /* 0x000000011414e824 */ /* 0x100fe200078e0a0f */
[----:B------:R-:W-:Y:S02]  /*bfe0*/  ISETP.GT.U32.AND P6, PT, R15, R21, PT ;  /* 0x000000150f00720c */ /* 0x000fe40003fc4070 */
[----:B0-----:R-:W-:Y:S01]  /*bff0*/  LOP3.LUT R22, R17, 0x46, RZ, 0xfc, !PT ;  /* 0x0000004611167812 */ /* 0x001fe200078efcff */
[----:B------:R-:W-:-:S03]  /*c000*/  @!P4 IMAD.IADD R18, R18, 0x1, -R15 ;  /* 0x000000011212c824 */ /* 0x000fc600078e0a0f */
[----:B------:R-:W-:Y:S02]  /*c010*/  IABS R10, R22 ;  /* 0x00000016000a7213 */ /* 0x000fe40000000000 */
[----:B-1----:R-:W-:Y:S01]  /*c020*/  LOP3.LUT R24, R17, 0x4c, RZ, 0xfc, !PT ;  /* 0x0000004c11187812 */ /* 0x002fe200078efcff */
[----:B------:R-:W-:Y:S01]  /*c030*/  IMAD.MOV.U32 R70, RZ, RZ, R18 ;  /* 0x000000ffff467224 */ /* 0x000fe200078e0012 */
[----:B------:R-:W-:Y:S01]  /*c040*/  ISETP.GE.AND P4, PT, R51, RZ, PT ;  /* 0x000000ff3300720c */ /* 0x000fe20003f86270 */
[----:B------:R-:W-:Y:S01]  /*c050*/  IMAD.HI.U32 R23, R16, R10, RZ ;  /* 0x0000000a10177227 */ /* 0x000fe200078e00ff */
[----:B------:R-:W-:-:S03]  /*c060*/  IABS R9, R24 ;  /* 0x0000001800097213 */ /* 0x000fc60000000000 */
[----:B------:R-:W-:Y:S02]  /*c070*/  @!P6 IMAD.IADD R21, R21, 0x1, -R15 ;  /* 0x000000011515e824 */ /* 0x000fe400078e0a0f */
[----:B------:R-:W-:Y:S02]  /*c080*/  IMAD.MOV R23, RZ, RZ, -R23 ;  /* 0x000000ffff177224 */ /* 0x000fe400078e0a17 */
[----:B------:R-:W-:Y:S01]  /*c090*/  @!P2 IMAD.MOV R70, RZ, RZ, -R70 ;  /* 0x000000ffff46a224 */ /* 0x000fe200078e0a46 */
[----:B------:R-:W-:Y:S01]  /*c0a0*/  ISETP.GT.U32.AND P2, PT, R15, R21, PT ;  /* 0x000000150f00720c */ /* 0x000fe20003f44070 */
[----:B------:R-:W-:-:S04]  /*c0b0*/  IMAD.HI.U32 R25, R16, R9, RZ ;  /* 0x0000000910197227 */ /* 0x000fc800078e00ff */
[----:B------:R-:W-:Y:S02]  /*c0c0*/  IMAD R10, R15, R23, R10 ;  /* 0x000000170f0a7224 */ /* 0x000fe400078e020a */
[----:B------:R-:W-:Y:S02]  /*c0d0*/  IMAD.MOV.U32 R69, RZ, RZ, R20 ;  /* 0x000000ffff457224 */ /* 0x000fe400078e0014 */
[----:B------:R-:W-:Y:S02]  /*c0e0*/  @!P3 IMAD.IADD R19, R19, 0x1, -R15 ;  /* 0x000000011313b824 */ /* 0x000fe400078e0a0f */
[----:B------:R-:W-:Y:S02]  /*c0f0*/  IMAD.MOV R18, RZ, RZ, -R25 ;  /* 0x000000ffff127224 */ /* 0x000fe400078e0a19 */
[----:B------:R-:W-:Y:S01]  /*c100*/  @!P4 IMAD.MOV R69, RZ, RZ, -R69 ;  /* 0x000000ffff45c224 */ /* 0x000fe200078e0a45 */
[C---:B------:R-:W-:Y:S01]  /*c110*/  ISETP.GT.U32.AND P4, PT, R15.reuse, R10, PT ;  /* 0x0000000a0f00720c */ /* 0x040fe20003f84070 */
[C---:B------:R-:W-:Y:S01]  /*c120*/  IMAD R9, R15.reuse, R18, R9 ;  /* 0x000000120f097224 */ /* 0x040fe200078e0209 */
[----:B------:R-:W-:Y:S01]  /*c130*/  ISETP.GT.U32.AND P6, PT, R15, R19, PT ;  /* 0x000000130f00720c */ /* 0x000fe20003fc4070 */
[----:B------:R-:W-:-:S03]  /*c140*/  @!P2 IMAD.IADD R21, R21, 0x1, -R15 ;  /* 0x000000011515a824 */ /* 0x000fc600078e0a0f */
[----:B------:R-:W-:Y:S02]  /*c150*/  ISETP.GT.U32.AND P2, PT, R15, R9, PT ;  /* 0x000000090f00720c */ /* 0x000fe40003f44070 */
[----:B------:R-:W-:Y:S02]  /*c160*/  ISETP.GE.AND P3, PT, R52, RZ, PT ;  /* 0x000000ff3400720c */ /* 0x000fe40003f66270 */
[----:B------:R-:W-:-:S03]  /*c170*/  LOP3.LUT R23, R17, 0x4e, RZ, 0xfc, !PT ;  /* 0x0000004e11177812 */ /* 0x000fc600078efcff */
[--C-:B------:R-:W-:Y:S01]  /*c180*/  @!P4 IMAD.IADD R10, R10, 0x1, -R15.reuse ;  /* 0x000000010a0ac824 */ /* 0x100fe200078e0a0f */
[----:B------:R-:W-:Y:S01]  /*c190*/  IABS R18, R23 ;  /* 0x0000001700127213 */ /* 0x000fe20000000000 */
[----:B------:R-:W-:Y:S01]  /*c1a0*/  @!P6 IMAD.IADD R19, R19, 0x1, -R15 ;  /* 0x000000011313e824 */ /* 0x000fe200078e0a0f */
[----:B------:R-:W-:Y:S02]  /*c1b0*/  ISETP.GE.AND P6, PT, R61, RZ, PT ;  /* 0x000000ff3d00720c */ /* 0x000fe40003fc6270 */
[----:B------:R-:W-:Y:S01]  /*c1c0*/  ISETP.GT.U32.AND P4, PT, R15, R10, PT ;  /* 0x0000000a0f00720c */ /* 0x000fe20003f84070 */
[----:B------:R-:W-:-:S04]  /*c1d0*/  IMAD.HI.U32 R20, R16, R18, RZ ;  /* 0x0000001210147227 */ /* 0x000fc800078e00ff */
[----:B------:R-:W-:Y:S02]  /*c1e0*/  IMAD.MOV.U32 R67, RZ, RZ, R19 ;  /* 0x000000ffff437224 */ /* 0x000fe400078e0013 */
[----:B------:R-:W-:Y:S02]  /*c1f0*/  @!P2 IMAD.IADD R9, R9, 0x1, -R15 ;  /* 0x000000010909a824 */ /* 0x000fe400078e0a0f */
[----:B------:R-:W-:Y:S02]  /*c200*/  IMAD.MOV R19, RZ, RZ, -R20 ;  /* 0x000000ffff137224 */ /* 0x000fe400078e0a14 */
[----:B------:R-:W-:Y:S01]  /*c210*/  @!P3 IMAD.MOV R67, RZ, RZ, -R67 ;  /* 0x000000ffff43b224 */ /* 0x000fe200078e0a43 */
[----:B------:R-:W-:Y:S02]  /*c220*/  ISETP.GE.AND P3, PT, R22, RZ, PT ;  /* 0x000000ff1600720c */ /* 0x000fe40003f66270 */
[----:B------:R-:W-:Y:S02]  /*c230*/  LOP3.LUT R22, R17, 0x54, RZ, 0xfc, !PT ;  /* 0x0000005411167812 */ /* 0x000fe400078efcff */
[C---:B------:R-:W-:Y:S01]  /*c240*/  ISETP.GT.U32.AND P2, PT, R15.reuse, R9, PT ;  /* 0x000000090f00720c */ /* 0x040fe20003f44070 */
[----:B------:R-:W-:-:S02]  /*c250*/  IMAD R18, R15, R19, R18 ;  /* 0x000000130f127224 */ /* 0x000fc400078e0212 */
[----:B------:R-:W-:Y:S01]  /*c260*/  IMAD.MOV.U32 R65, RZ, RZ, R21 ;  /* 0x000000ffff417224 */ /* 0x000fe200078e0015 */
[----:B------:R-:W-:Y:S01]  /*c270*/  IABS R19, R22 ;  /* 0x0000001600137213 */ /* 0x000fe20000000000 */
[----:B------:R-:W-:Y:S02]  /*c280*/  @!P4 IMAD.IADD R10, R10, 0x1, -R15 ;  /* 0x000000010a0ac824 */ /* 0x000fe400078e0a0f */
[----:B------:R-:W-:Y:S01]  /*c290*/  @!P6 IMAD.MOV R65, RZ, RZ, -R65 ;  /* 0x000000ffff41e224 */ /* 0x000fe200078e0a41 */
[----:B------:R-:W-:Y:S01]  /*c2a0*/  ISETP.GT.U32.AND P6, PT, R15, R18, PT ;  /* 0x000000120f00720c */ /* 0x000fe20003fc4070 */
[----:B------:R-:W-:Y:S01]  /*c2b0*/  IMAD.HI.U32 R21, R16, R19, RZ ;  /* 0x0000001310157227 */ /* 0x000fe200078e00ff */
[----:B------:R-:W-:-:S03]  /*c2c0*/  ISETP.GE.AND P4, PT, R24, RZ, PT ;  /* 0x000000ff1800720c */ /* 0x000fc60003f86270 */
[----:B------:R-:W-:Y:S02]  /*c2d0*/  @!P2 IMAD.IADD R9, R9, 0x1, -R15 ;  /* 0x000000010909a824 */ /* 0x000fe400078e0a0f */
[----:B------:R-:W-:Y:S02]  /*c2e0*/  IMAD.MOV R21, RZ, RZ, -R21 ;  /* 0x000000ffff157224 */ /* 0x000fe400078e0a15 */
[----:B------:R-:W-:Y:S02]  /*c2f0*/  IMAD.MOV.U32 R64, RZ, RZ, R9 ;  /* 0x000000ffff407224 */ /* 0x000fe400078e0009 */
[----:B------:R-:W-:Y:S02]  /*c300*/  IMAD R19, R15, R21, R19 ;  /* 0x000000150f137224 */ /* 0x000fe400078e0213 */
[----:B------:R-:W-:Y:S01]  /*c310*/  @!P6 IMAD.IADD R18, R18, 0x1, -R15 ;  /* 0x000000011212e824 */ /* 0x000fe200078e0a0f */
[----:B------:R-:W-:Y:S01]  /*c320*/  LOP3.LUT R20, R17, 0x56, RZ, 0xfc, !PT ;  /* 0x0000005611147812 */ /* 0x000fe200078efcff */
[----:B------:R-:W-:Y:S01]  /*c330*/  @!P4 IMAD.MOV R64, RZ, RZ, -R64 ;  /* 0x000000ffff40c224 */ /* 0x000fe200078e0a40 */
[----:B------:R-:W-:-:S02]  /*c340*/  ISETP.GT.U32.AND P4, PT, R15, R19, PT ;  /* 0x000000130f00720c */ /* 0x000fc40003f84070 */
[----:B------:R-:W-:Y:S02]  /*c350*/  ISETP.GT.U32.AND P6, PT, R15, R18, PT ;  /* 0x000000120f00720c */ /* 0x000fe40003fc4070 */
[----:B------:R-:W-:Y:S01]  /*c360*/  IABS R21, R20 ;  /* 0x0000001400157213 */ /* 0x000fe20000000000 */
[----:B------:R-:W-:Y:S04]  /*c370*/  STL [R1+0x294], R3 ;  /* 0x0002940301007387 */ /* 0x000fe80000100800 */
[----:B------:R-:W-:Y:S01]  /*c380*/  STL [R1+0x2b8], R0 ;  /* 0x0002b80001007387 */ /* 0x000fe20000100800 */
[----:B------:R-:W-:-:S03]  /*c390*/  IMAD.MOV.U32 R9, RZ, RZ, R21 ;  /* 0x000000ffff097224 */ /* 0x000fc600078e0015 */
[----:B------:R0:W-:Y:S01]  /*c3a0*/  STL [R1+0x2b4], R2 ;  /* 0x0002b40201007387 */ /* 0x0001e20000100800 */
[--C-:B------:R-:W-:Y:S01]  /*c3b0*/  @!P4 IMAD.IADD R19, R19, 0x1, -R15.reuse ;  /* 0x000000011313c824 */ /* 0x100fe200078e0a0f */
[----:B------:R-:W-:Y:S01]  /*c3c0*/  ISETP.GE.AND P2, PT, R23, RZ, PT ;  /* 0x000000ff1700720c */ /* 0x000fe20003f46270 */
[----:B------:R-:W-:Y:S01]  /*c3d0*/  @!P6 IMAD.IADD R18, R18, 0x1, -R15 ;  /* 0x000000011212e824 */ /* 0x000fe200078e0a0f */
[----:B------:R-:W-:Y:S01]  /*c3e0*/  ISETP.GE.AND P6, PT, R20, RZ, PT ;  /* 0x000000ff1400720c */ /* 0x000fe20003fc6270 */
[----:B0-----:R-:W-:Y:S02]  /*c3f0*/  IMAD.MOV.U32 R2, RZ, RZ, R62 ;  /* 0x000000ffff027224 */ /* 0x001fe400078e003e */
[----:B------:R-:W-:Y:S02]  /*c400*/  IMAD.MOV.U32 R62, RZ, RZ, R10 ;  /* 0x000000ffff3e7224 */ /* 0x000fe400078e000a */
[----:B------:R-:W-:Y:S01]  /*c410*/  IMAD.HI.U32 R10, R16, R9, RZ ;  /* 0x00000009100a7227 */ /* 0x000fe200078e00ff */
[----:B------:R-:W-:-:S02]  /*c420*/  LOP3.LUT R20, R17, 0x5c, RZ, 0xfc, !PT ;  /* 0x0000005c11147812 */ /* 0x000fc400078efcff */
[C---:B------:R-:W-:Y:S01]  /*c430*/  ISETP.GT.U32.AND P4, PT, R15.reuse, R19, PT ;  /* 0x000000130f00720c */ /* 0x040fe20003f84070 */
[----:B------:R-:W-:Y:S02]  /*c440*/  IMAD.MOV R10, RZ, RZ, -R10 ;  /* 0x000000ffff0a7224 */ /* 0x000fe400078e0a0a */
[----:B------:R-:W-:Y:S02]  /*c450*/  IMAD.MOV.U32 R66, RZ, RZ, R18 ;  /* 0x000000ffff427224 */ /* 0x000fe400078e0012 */
[C---:B------:R-:W-:Y:S01]  /*c460*/  IMAD R9, R15.reuse, R10, R9 ;  /* 0x0000000a0f097224 */ /* 0x040fe200078e0209 */
[----:B------:R-:W-:Y:S01]  /*c470*/  IABS R10, R20 ;  /* 0x00000014000a7213 */ /* 0x000fe20000000000 */
[----:B------:R-:W-:Y:S01]  /*c480*/  @!P3 IMAD.MOV R62, RZ, RZ, -R62 ;  /* 0x000000ffff3eb224 */ /* 0x000fe200078e0a3e */
[----:B------:R-:W-:Y:S01]  /*c490*/  ISETP.GE.AND P3, PT, R22, RZ, PT ;  /* 0x000000ff1600720c */ /* 0x000fe20003f66270 */
[----:B------:R-:W-:Y:S01]  /*c4a0*/  @!P2 IMAD.MOV R66, RZ, RZ, -R66 ;  /* 0x000000ffff42a224 */ /* 0x000fe200078e0a42 */
[----:B------:R-:W-:Y:S01]  /*c4b0*/  ISETP.GT.U32.AND P2, PT, R15, R9, PT ;  /* 0x000000090f00720c */ /* 0x000fe20003f44070 */
[----:B------:R-:W-:-:S04]  /*c4c0*/  IMAD.HI.U32 R18, R16, R10, RZ ;  /* 0x0000000a10127227 */ /* 0x000fc800078e00ff */
[----:B------:R-:W-:Y:S02]  /*c4d0*/  IMAD.MOV R18, RZ, RZ, -R18 ;  /* 0x000000ffff127224 */ /* 0x000fe400078e0a12 */
[----:B------:R-:W-:Y:S02]  /*c4e0*/  @!P4 IMAD.IADD R19, R19, 0x1, -R15 ;  /* 0x000000011313c824 */ /* 0x000fe400078e0a0f */
[----:B------:R-:W-:Y:S02]  /*c4f0*/  IMAD.MOV.U32 R3, RZ, RZ, R63 ;  /* 0x000000ffff037224 */ /* 0x000fe400078e003f */
[----:B------:R-:W-:Y:S02]  /*c500*/  IMAD R10, R15, R18, R10 ;  /* 0x000000120f0a7224 */ /* 0x000fe400078e020a */
[----:B------:R-:W-:Y:S02]  /*c510*/  IMAD.MOV.U32 R63, RZ, RZ, R19 ;  /* 0x000000ffff3f7224 */ /* 0x000fe400078e0013 */
[----:B------:R-:W-:-:S02]  /*c520*/  @!P2 IMAD.IADD R9, R9, 0x1, -R15 ;  /* 0x000000010909a824 */ /* 0x000fc400078e0a0f */
[----:B------:R-:W-:Y:S01]  /*c530*/  @!P3 IMAD.MOV R63, RZ, RZ, -R63 ;  /* 0x000000ffff3fb224 */ /* 0x000fe200078e0a3f */
[C---:B------:R-:W-:Y:S02]  /*c540*/  ISETP.GT.U32.AND P3, PT, R15.reuse, R10, PT ;  /* 0x0000000a0f00720c */ /* 0x040fe40003f64070 */
[----:B------:R-:W-:Y:S02]  /*c550*/  ISETP.GT.U32.AND P2, PT, R15, R9, PT ;  /* 0x000000090f00720c */ /* 0x000fe40003f44070 */
[----:B------:R-:W-:Y:S02]  /*c560*/  ISETP.GE.AND P4, PT, R20, RZ, PT ;  /* 0x000000ff1400720c */ /* 0x000fe40003f86270 */
[----:B------:R-:W-:-:S04]  /*c570*/  LOP3.LUT R20, R17, 0x5e, RZ, 0xfc, !PT ;  /* 0x0000005e11147812 */ /* 0x000fc800078efcff */
[----:B------:R-:W-:-:S03]  /*c580*/  IABS R18, R20 ;  /* 0x0000001400127213 */ /* 0x000fc60000000000 */
[----:B------:R-:W-:Y:S02]  /*c590*/  @!P3 IMAD.IADD R10, R10, 0x1, -R15 ;  /* 0x000000010a0ab824 */ /* 0x000fe400078e0a0f */
[----:B------:R-:W-:-:S03]  /*c5a0*/  IMAD.HI.U32 R19, R16, R18, RZ ;  /* 0x0000001210137227 */ /* 0x000fc600078e00ff */
[----:B------:R-:W-:Y:S01]  /*c5b0*/  ISETP.GT.U32.AND P3, PT, R15, R10, PT ;  /* 0x0000000a0f00720c */ /* 0x000fe20003f64070 */
[----:B------:R-:W-:Y:S02]  /*c5c0*/  @!P2 IMAD.IADD R9, R9, 0x1, -R15 ;  /* 0x000000010909a824 */ /* 0x000fe400078e0a0f */
[----:B------:R-:W-:Y:S02]  /*c5d0*/  IMAD.MOV R19, RZ, RZ, -R19 ;  /* 0x000000ffff137224 */ /* 0x000fe400078e0a13 */
[----:B------:R-:W-:Y:S01]  /*c5e0*/  IMAD.MOV.U32 R61, RZ, RZ, R9 ;  /* 0x000000ffff3d7224 */ /* 0x000fe200078e0009 */
[----:B------:R-:W-:Y:S01]  /*c5f0*/  LOP3.LUT R9, R17, 0x62, RZ, 0xfc, !PT ;  /* 0x0000006211097812 */ /* 0x000fe200078efcff */
[----:B------:R-:W-:-:S03]  /*c600*/  IMAD R18, R15, R19, R18 ;  /* 0x000000130f127224 */ /* 0x000fc600078e0212 */
[----:B------:R-:W-:-:S03]  /*c610*/  IABS R19, R9 ;  /* 0x0000000900137213 */ /* 0x000fc60000000000 */
[----:B------:R-:W-:Y:S01]  /*c620*/  @!P3 IMAD.IADD R10, R10, 0x1, -R15 ;  /* 0x000000010a0ab824 */ /* 0x000fe200078e0a0f */
[----:B------:R-:W-:Y:S01]  /*c630*/  ISETP.GE.AND P3, PT, R9, RZ, PT ;  /* 0x000000ff0900720c */ /* 0x000fe20003f66270 */
[----:B------:R-:W-:Y:S02]  /*c640*/  IMAD.MOV.U32 R9, RZ, RZ, R19 ;  /* 0x000000ffff097224 */ /* 0x000fe400078e0013 */
[----:B------:R-:W-:Y:S01]  /*c650*/  @!P6 IMAD.MOV R61, RZ, RZ, -R61 ;  /* 0x000000ffff3de224 */ /* 0x000fe200078e0a3d */
[----:B------:R-:W-:Y:S01]  /*c660*/  ISETP.GT.U32.AND P6, PT, R15, R18, PT ;  /* 0x000000120f00720c */ /* 0x000fe20003fc4070 */
[----:B------:R-:W-:-:S04]  /*c670*/  IMAD.HI.U32 R21, R16, R9, RZ ;  /* 0x0000000910157227 */ /* 0x000fc800078e00ff */
[----:B------:R-:W-:Y:S02]  /*c680*/  IMAD.MOV R21, RZ, RZ, -R21 ;  /* 0x000000ffff157224 */ /* 0x000fe400078e0a15 */
[----:B------:R-:W-:Y:S02]  /*c690*/  IMAD.MOV.U32 R60, RZ, RZ, R10 ;  /* 0x000000ffff3c7224 */ /* 0x000fe400078e000a */
[C---:B------:R-:W-:Y:S02]  /*c6a0*/  IMAD R9, R15.reuse, R21, R9 ;  /* 0x000000150f097224 */ /* 0x040fe400078e0209 */
[----:B------:R-:W-:Y:S02]  /*c6b0*/  @!P4 IMAD.MOV R60, RZ, RZ, -R60 ;  /* 0x000000ffff3cc224 */ /* 0x000fe400078e0a3c */
[----:B------:R-:W-:Y:S01]  /*c6c0*/  @!P6 IMAD.IADD R18, R18, 0x1, -R15 ;  /* 0x000000011212e824 */ /* 0x000fe200078e0a0f */
[----:B------:R-:W-:Y:S02]  /*c6d0*/  ISETP.GT.U32.AND P4, PT, R15, R9, PT ;  /* 0x000000090f00720c */ /* 0x000fe40003f84070 */
[----:B------:R-:W-:-:S02]  /*c6e0*/  LOP3.LUT R19, R17, 0x64, RZ, 0xfc, !PT ;  /* 0x0000006411137812 */ /* 0x000fc400078efcff */
[----:B------:R-:W-:Y:S02]  /*c6f0*/  ISETP.GT.U32.AND P6, PT, R15, R18, PT ;  /* 0x000000120f00720c */ /* 0x000fe40003fc4070 */
[----:B------:R-:W-:Y:S02]  /*c700*/  ISETP.GE.AND P2, PT, R20, RZ, PT ;  /* 0x000000ff1400720c */ /* 0x000fe40003f46270 */
[----:B------:R-:W-:-:S05]  /*c710*/  IABS R20, R19 ;  /* 0x0000001300147213 */ /* 0x000fca0000000000 */
[----:B------:R-:W-:-:S04]  /*c720*/  IMAD.HI.U32 R10, R16, R20, RZ ;  /* 0x00000014100a7227 */ /* 0x000fc800078e00ff */
[--C-:B------:R-:W-:Y:S02]  /*c730*/  @!P4 IMAD.IADD R9, R9, 0x1, -R15.reuse ;  /* 0x000000010909c824 */ /* 0x100fe400078e0a0f */
[----:B------:R-:W-:Y:S01]  /*c740*/  @!P6 IMAD.IADD R18, R18, 0x1, -R15 ;  /* 0x000000011212e824 */ /* 0x000fe200078e0a0f */
[----:B------:R-:W-:Y:S01]  /*c750*/  ISETP.GE.AND P6, PT, R19, RZ, PT ;  /* 0x000000ff1300720c */ /* 0x000fe20003fc6270 */
[----:B------:R-:W-:Y:S01]  /*c760*/  IMAD.MOV R10, RZ, RZ, -R10 ;  /* 0x000000ffff0a7224 */ /* 0x000fe200078e0a0a */
[----:B------:R-:W-:Y:S02]  /*c770*/  LOP3.LUT R19, R17, 0x66, RZ, 0xfc, !PT ;  /* 0x0000006611137812 */ /* 0x000fe400078efcff */
[C---:B------:R-:W-:Y:S01]  /*c780*/  ISETP.GT.U32.AND P4, PT, R15.reuse, R9, PT ;  /* 0x000000090f00720c */ /* 0x040fe20003f84070 */
[----:B------:R-:W-:Y:S01]  /*c790*/  IMAD R10, R15, R10, R20 ;  /* 0x0000000a0f0a7224 */ /* 0x000fe200078e0214 */
[----:B------:R-:W-:Y:S01]  /*c7a0*/  IABS R20, R19 ;  /* 0x0000001300147213 */ /* 0x000fe20000000000 */
[----:B------:R-:W-:-:S04]  /*c7b0*/  IMAD.MOV.U32 R59, RZ, RZ, R18 ;  /* 0x000000ffff3b7224 */ /* 0x000fc800078e0012 */
[----:B------:R-:W-:Y:S01]  /*c7c0*/  @!P2 IMAD.MOV R59, RZ, RZ, -R59 ;  /* 0x000000ffff3ba224 */ /* 0x000fe200078e0a3b */
[----:B------:R-:W-:Y:S01]  /*c7d0*/  ISETP.GT.U32.AND P2, PT, R15, R10, PT ;  /* 0x0000000a0f00720c */ /* 0x000fe20003f44070 */
[----:B------:R-:W-:-:S04]  /*c7e0*/  IMAD.HI.U32 R18, R16, R20, RZ ;  /* 0x0000001410127227 */ /* 0x000fc800078e00ff */
[----:B------:R-:W-:Y:S02]  /*c7f0*/  IMAD.MOV R18, RZ, RZ, -R18 ;  /* 0x000000ffff127224 */ /* 0x000fe400078e0a12 */
[----:B------:R-:W-:Y:S02]  /*c800*/  @!P4 IMAD.IADD R9, R9, 0x1, -R15 ;  /* 0x000000010909c824 */ /* 0x000fe400078e0a0f */
[C---:B------:R-:W-:Y:S02]  /*c810*/  IMAD R18, R15.reuse, R18, R20 ;  /* 0x000000120f127224 */ /* 0x040fe400078e0214 */
[----:B------:R-:W-:Y:S02]  /*c820*/  IMAD.MOV.U32 R21, RZ, RZ, R9 ;  /* 0x000000ffff157224 */ /* 0x000fe400078e0009 */
[----:B------:R-:W-:Y:S02]  /*c830*/  @!P2 IMAD.IADD R10, R10, 0x1, -R15 ;  /* 0x000000010a0aa824 */ /* 0x000fe400078e0a0f */
[----:B------:R-:W-:Y:S01]  /*c840*/  @!P3 IMAD.MOV R21, RZ, RZ, -R21 ;  /* 0x000000ffff15b224 */ /* 0x000fe200078e0a15 */
[----:B------:R-:W-:-:S02]  /*c850*/  ISETP.GT.U32.AND P3, PT, R15, R18, PT ;  /* 0x000000120f00720c */ /* 0x000fc40003f64070 */
[----:B------:R-:W-:Y:S02]  /*c860*/  ISETP.GT.U32.AND P2, PT, R15, R10, PT ;  /* 0x0000000a0f00720c */ /* 0x000fe40003f44070 */
[----:B------:R-:W-:Y:S02]  /*c870*/  ISETP.GE.AND P4, PT, R19, RZ, PT ;  /* 0x000000ff1300720c */ /* 0x000fe40003f86270 */
[----:B------:R-:W-:-:S04]  /*c880*/  LOP3.LUT R19, R17, 0x6a, RZ, 0xfc, !PT ;  /* 0x0000006a11137812 */ /* 0x000fc800078efcff */
[----:B------:R-:W-:-:S03]  /*c890*/  IABS R20, R19 ;  /* 0x0000001300147213 */ /* 0x000fc60000000000 */
[--C-:B------:R-:W-:Y:S02]  /*c8a0*/  @!P3 IMAD.IADD R18, R18, 0x1, -R15.reuse ;  /* 0x000000011212b824 */ /* 0x100fe400078e0a0f */
[----:B------:R-:W-:Y:S02]  /*c8b0*/  IMAD.MOV.U32 R9, RZ, RZ, R20 ;  /* 0x000000ffff097224 */ /* 0x000fe400078e0014 */
[----:B------:R-:W-:Y:S01]  /*c8c0*/  @!P2 IMAD.IADD R10, R10, 0x1, -R15 ;  /* 0x000000010a0aa824 */ /* 0x000fe200078e0a0f */
[----:B------:R-:W-:Y:S01]  /*c8d0*/  ISETP.GT.U32.AND P3, PT, R15, R18, PT ;  /* 0x000000120f00720c */ /* 0x000fe20003f64070 */
[----:B------:R-:W-:-:S04]  /*c8e0*/  IMAD.HI.U32 R20, R16, R9, RZ ;  /* 0x0000000910147227 */ /* 0x000fc800078e00ff */
[----:B------:R-:W-:Y:S01]  /*c8f0*/  IMAD.MOV.U32 R57, RZ, RZ, R10 ;  /* 0x000000ffff397224 */ /* 0x000fe200078e000a */
[----:B------:R-:W-:Y:S01]  /*c900*/  LOP3.LUT R10, R17, 0x6c, RZ, 0xfc, !PT ;  /* 0x0000006c110a7812 */ /* 0x000fe200078efcff */
[----:B------:R-:W-:Y:S01]  /*c910*/  IMAD.MOV R20, RZ, RZ, -R20 ;  /* 0x000000ffff147224 */ /* 0x000fe200078e0a14 */
[----:B------:R-:W-:Y:S02]  /*c920*/  ISETP.GE.AND P2, PT, R19, RZ, PT ;  /* 0x000000ff1300720c */ /* 0x000fe40003f46270 */
[----:B------:R-:W-:Y:S01]  /*c930*/  IABS R19, R10 ;  /* 0x0000000a00137213 */ /* 0x000fe20000000000 */
[----:B------:R-:W-:Y:S02]  /*c940*/  IMAD R9, R15, R20, R9 ;  /* 0x000000140f097224 */ /* 0x000fe400078e0209 */
[----:B------:R-:W-:Y:S01]  /*c950*/  @!P3 IMAD.IADD R18, R18, 0x1, -R15 ;  /* 0x000000011212b824 */ /* 0x000fe200078e0a0f */
[----:B------:R-:W-:Y:S01]  /*c960*/  ISETP.GE.AND P3, PT, R10, RZ, PT ;  /* 0x000000ff0a00720c */ /* 0x000fe20003f66270 */
[----:B------:R-:W-:-:S02]  /*c970*/  IMAD.MOV.U32 R10, RZ, RZ, R19 ;  /* 0x000000ffff0a7224 */ /* 0x000fc400078e0013 */
[----:B------:R-:W-:Y:S01]  /*c980*/  @!P6 IMAD.MOV R57, RZ, RZ, -R57 ;  /* 0x000000ffff39e224 */ /* 0x000fe200078e0a39 */
[----:B------:R-:W-:Y:S01]  /*c990*/  ISETP.GT.U32.AND P6, PT, R15, R9, PT ;  /* 0x000000090f00720c */ /* 0x000fe20003fc4070 */
[----:B------:R-:W-:-:S04]  /*c9a0*/  IMAD.HI.U32 R22, R16, R10, RZ ;  /* 0x0000000a10167227 */ /* 0x000fc800078e00ff */
[----:B------:R-:W-:Y:S02]  /*c9b0*/  IMAD.MOV R22, RZ, RZ, -R22 ;  /* 0x000000ffff167224 */ /* 0x000fe400078e0a16 */
[----:B------:R-:W-:Y:S02]  /*c9c0*/  IMAD.MOV.U32 R55, RZ, RZ, R18 ;  /* 0x000000ffff377224 */ /* 0x000fe400078e0012 */
[----:B------:R-:W-:Y:S02]  /*c9d0*/  IMAD R10, R15, R22, R10 ;  /* 0x000000160f0a7224 */ /* 0x000fe400078e020a */
[----:B------:R-:W-:Y:S02]  /*c9e0*/  @!P4 IMAD.MOV R55, RZ, RZ, -R55 ;  /* 0x000000ffff37c224 */ /* 0x000fe400078e0a37 */
[----:B------:R-:W-:Y:S01]  /*c9f0*/  @!P6 IMAD.IADD R9, R9, 0x1, -R15 ;  /* 0x000000010909e824 */ /* 0x000fe200078e0a0f */
[----:B------:R-:W-:Y:S02]  /*ca00*/  ISETP.GT.U32.AND P4, PT, R15, R10, PT ;  /* 0x0000000a0f00720c */ /* 0x000fe40003f84070 */
[----:B------:R-:W-:-:S02]  /*ca10*/  LOP3.LUT R19, R17, 0x6e, RZ, 0xfc, !PT ;  /* 0x0000006e11137812 */ /* 0x000fc400078efcff */
[----:B------:R-:W-:Y:S02]  /*ca20*/  ISETP.GT.U32.AND P6, PT, R15, R9, PT ;  /* 0x000000090f00720c */ /* 0x000fe40003fc4070 */
        /* <DEDUP_REMOVED lines=15> */
[--C-:B------:R-:W-:Y:S02]  /*cb20*/  @!P4 IMAD.IADD R10, R10, 0x1, -R15.reuse ;  /* 0x000000010a0ac824 */ /* 0x100fe400078e0a0f */
        /* <DEDUP_REMOVED lines=50> */
[----:B------:R-:W-:Y:S02]  /*ce50*/  IMAD R10, R15, R10, R20 ;  /* 0x0000000a0f0a7224 */ /* 0x000fe400078e0214 */
[----:B------:R-:W-:Y:S02]  /*ce60*/  IMAD.MOV.U32 R48, RZ, RZ, R18 ;  /* 0x000000ffff307224 */ /* 0x000fe400078e0012 */
[----:B------:R-:W-:Y:S02]  /*ce70*/  @!P2 IMAD.IADD R9, R9, 0x1, -R15 ;  /* 0x000000010909a824 */ /* 0x000fe400078e0a0f */
[----:B------:R-:W-:Y:S01]  /*ce80*/  @!P3 IMAD.MOV R48, RZ, RZ, -R48 ;  /* 0x000000ffff30b224 */ /* 0x000fe200078e0a30 */
[----:B------:R-:W-:-:S02]  /*ce90*/  ISETP.GT.U32.AND P3, PT, R15, R10, PT ;  /* 0x0000000a0f00720c */ /* 0x000fc40003f64070 */
[----:B------:R-:W-:Y:S02]  /*cea0*/  ISETP.GE.AND P4, PT, R19, RZ, PT ;  /* 0x000000ff1300720c */ /* 0x000fe40003f86270 */
[----:B------:R-:W-:Y:S02]  /*ceb0*/  LOP3.LUT R19, R17, 0x7e, RZ, 0xfc, !PT ;  /* 0x0000007e11137812 */ /* 0x000fe400078efcff */
[----:B------:R-:W-:Y:S02]  /*cec0*/  ISETP.GT.U32.AND P2, PT, R15, R9, PT ;  /* 0x000000090f00720c */ /* 0x000fe40003f44070 */
[----:B------:R-:W-:-:S05]  /*ced0*/  IABS R20, R19 ;  /* 0x0000001300147213 */ /* 0x000fca0000000000 */
[----:B------:R-:W-:Y:S02]  /*cee0*/  @!P3 IMAD.IADD R10, R10, 0x1, -R15 ;  /* 0x000000010a0ab824 */ /* 0x000fe400078e0a0f */
[----:B------:R-:W-:-:S03]  /*cef0*/  IMAD.MOV.U32 R18, RZ, RZ, R20 ;  /* 0x000000ffff127224 */ /* 0x000fc600078e0014 */
[----:B------:R-:W-:Y:S01]  /*cf00*/  ISETP.GT.U32.AND P3, PT, R15, R10, PT ;  /* 0x0000000a0f00720c */ /* 0x000fe20003f64070 */
[----:B------:R-:W-:-:S04]  /*cf10*/  IMAD.HI.U32 R20, R16, R18, RZ ;  /* 0x0000001210147227 */ /* 0x000fc800078e00ff */
[----:B------:R-:W-:Y:S02]  /*cf20*/  @!P2 IMAD.IADD R9, R9, 0x1, -R15 ;  /* 0x000000010909a824 */ /* 0x000fe400078e0a0f */
[----:B------:R-:W-:Y:S02]  /*cf30*/  IMAD.MOV R20, RZ, RZ, -R20 ;  /* 0x000000ffff147224 */ /* 0x000fe400078e0a14 */
[----:B------:R-:W-:Y:S01]  /*cf40*/  IMAD.MOV.U32 R31, RZ, RZ, R9 ;  /* 0x000000ffff1f7224 */ /* 0x000fe200078e0009 */
[----:B------:R-:W-:Y:S01]  /*cf50*/  LOP3.LUT R9, R17, 0x82, RZ, 0xfc, !PT ;  /* 0x0000008211097812 */ /* 0x000fe200078efcff */
[----:B------:R-:W-:Y:S01]  /*cf60*/  IMAD R18, R15, R20, R18 ;  /* 0x000000140f127224 */ /* 0x000fe200078e0212 */
[----:B------:R-:W-:Y:S02]  /*cf70*/  ISETP.GE.AND P2, PT, R19, RZ, PT ;  /* 0x000000ff1300720c */ /* 0x000fe40003f46270 */
[----:B------:R-:W-:Y:S01]  /*cf80*/  IABS R19, R9 ;  /* 0x0000000900137213 */ /* 0x000fe20000000000 */
[----:B------:R-:W-:Y:S01]  /*cf90*/  @!P6 IMAD.MOV R31, RZ, RZ, -R31 ;  /* 0x000000ffff1fe224 */ /* 0x000fe200078e0a1f */
[----:B------:R-:W-:Y:S01]  /*cfa0*/  ISETP.GT.U32.AND P6, PT, R15, R18, PT ;  /* 0x000000120f00720c */ /* 0x000fe20003fc4070 */
[----:B------:R-:W-:Y:S01]  /*cfb0*/  @!P3 IMAD.IADD R10, R10, 0x1, -R15 ;  /* 0x000000010a0ab824 */ /* 0x000fe200078e0a0f */
[----:B------:R-:W-:Y:S01]  /*cfc0*/  ISETP.GE.AND P3, PT, R9, RZ, PT ;  /* 0x000000ff0900720c */ /* 0x000fe20003f66270 */
[----:B------:R-:W-:-:S04]  /*cfd0*/  IMAD.MOV.U32 R9, RZ, RZ, R19 ;  /* 0x000000ffff097224 */ /* 0x000fc800078e0013 */
[----:B------:R-:W-:-:S04]  /*cfe0*/  IMAD.HI.U32 R22, R16, R9, RZ ;  /* 0x0000000910167227 */ /* 0x000fc800078e00ff */
[----:B------:R-:W-:Y:S02]  /*cff0*/  IMAD.MOV R22, RZ, RZ, -R22 ;  /* 0x000000ffff167224 */ /* 0x000fe400078e0a16 */
[----:B------:R-:W-:Y:S02]  /*d000*/  @!P6 IMAD.IADD R18, R18, 0x1, -R15 ;  /* 0x000000011212e824 */ /* 0x000fe400078e0a0f */
[----:B------:R-:W-:Y:S02]  /*d010*/  IMAD R9, R15, R22, R9 ;  /* 0x000000160f097224 */ /* 0x000fe400078e0209 */
[----:B------:R-:W-:Y:S01]  /*d020*/  IMAD.MOV.U32 R46, RZ, RZ, R10 ;  /* 0x000000ffff2e7224 */ /* 0x000fe200078e000a */
[----:B------:R-:W-:Y:S02]  /*d030*/  LOP3.LUT R19, R17, 0x84, RZ, 0xfc, !PT ;  /* 0x0000008411137812 */ /* 0x000fe400078efcff */
[C---:B------:R-:W-:Y:S01]  /*d040*/  ISETP.GT.U32.AND P6, PT, R15.reuse, R18, PT ;  /* 0x000000120f00720c */ /* 0x040fe20003fc4070 */
[----:B------:R-:W-:Y:S01]  /*d050*/  @!P4 IMAD.MOV R46, RZ, RZ, -R46 ;  /* 0x000000ffff2ec224 */ /* 0x000fe200078e0a2e */
[----:B------:R-:W-:-:S02]  /*d060*/  ISETP.GT.U32.AND P4, PT, R15, R9, PT ;  /* 0x000000090f00720c */ /* 0x000fc40003f84070 */
[----:B------:R-:W-:-:S05]  /*d070*/  IABS R20, R19 ;  /* 0x0000001300147213 */ /* 0x000fca0000000000 */
[----:B------:R-:W-:-:S04]  /*d080*/  IMAD.HI.U32 R10, R16, R20, RZ ;  /* 0x00000014100a7227 */ /* 0x000fc800078e00ff */
[----:B------:R-:W-:Y:S02]  /*d090*/  IMAD.MOV R10, RZ, RZ, -R10 ;  /* 0x000000ffff0a7224 */ /* 0x000fe400078e0a0a */
[--C-:B------:R-:W-:Y:S02]  /*d0a0*/  @!P6 IMAD.IADD R18, R18, 0x1, -R15.reuse ;  /* 0x000000011212e824 */ /* 0x100fe400078e0a0f */
[----:B------:R-:W-:Y:S01]  /*d0b0*/  @!P4 IMAD.IADD R9, R9, 0x1, -R15 ;  /* 0x000000010909c824 */ /* 0x000fe200078e0a0f */
[----:B------:R-:W-:Y:S01]  /*d0c0*/  ISETP.GE.AND P6, PT, R19, RZ, PT ;  /* 0x000000ff1300720c */ /* 0x000fe20003fc6270 */
[----:B------:R-:W-:Y:S01]  /*d0d0*/  IMAD R10, R15, R10, R20 ;  /* 0x0000000a0f0a7224 */ /* 0x000fe200078e0214 */
[----:B------:R-:W-:Y:S01]  /*d0e0*/  LOP3.LUT R19, R17, 0x86, RZ, 0xfc, !PT ;  /* 0x0000008611137812 */ /* 0x000fe200078efcff */
[----:B------:R-:W-:Y:S01]  /*d0f0*/  IMAD.MOV.U32 R44, RZ, RZ, R18 ;  /* 0x000000ffff2c7224 */ /* 0x000fe200078e0012 */
[C---:B------:R-:W-:Y:S02]  /*d100*/  ISETP.GT.U32.AND P4, PT, R15.reuse, R9, PT ;  /* 0x000000090f00720c */ /* 0x040fe40003f84070 */
[----:B------:R-:W-:Y:S01]  /*d110*/  IABS R20, R19 ;  /* 0x0000001300147213 */ /* 0x000fe20000000000 */
[----:B------:R-:W-:Y:S01]  /*d120*/  @!P2 IMAD.MOV R44, RZ, RZ, -R44 ;  /* 0x000000ffff2ca224 */ /* 0x000fe200078e0a2c */
[----:B------:R-:W-:-:S03]  /*d130*/  ISETP.GT.U32.AND P2, PT, R15, R10, PT ;  /* 0x0000000a0f00720c */ /* 0x000fc60003f44070 */
[----:B------:R-:W-:-:S04]  /*d140*/  IMAD.HI.U32 R18, R16, R20, RZ ;  /* 0x0000001410127227 */ /* 0x000fc800078e00ff */
[----:B------:R-:W-:Y:S02]  /*d150*/  IMAD.MOV R18, RZ, RZ, -R18 ;  /* 0x000000ffff127224 */ /* 0x000fe400078e0a12 */
[--C-:B------:R-:W-:Y:S01]  /*d160*/  @!P4 IMAD.IADD R9, R9, 0x1, -R15.reuse ;  /* 0x000000010909c824 */ /* 0x100fe200078e0a0f */
[----:B------:R-:W-:Y:S01]  /*d170*/  ISETP.GE.AND P4, PT, R19, RZ, PT ;  /* 0x000000ff1300720c */ /* 0x000fe20003f86270 */
[----:B------:R-:W-:Y:S02]  /*d180*/  IMAD R19, R15, R18, R20 ;  /* 0x000000120f137224 */ /* 0x000fe400078e0214 */
[----:B------:R-:W-:Y:S02]  /*d190*/  @!P2 IMAD.IADD R10, R10, 0x1, -R15 ;  /* 0x000000010a0aa824 */ /* 0x000fe400078e0a0f */
[----:B------:R-:W-:Y:S01]  /*d1a0*/  IMAD.MOV.U32 R30, RZ, RZ, R9 ;  /* 0x000000ffff1e7224 */ /* 0x000fe200078e0009 */
[----:B------:R-:W-:Y:S02]  /*d1b0*/  LOP3.LUT R18, R17, 0x8a, RZ, 0xfc, !PT ;  /* 0x0000008a11127812 */ /* 0x000fe400078efcff */
[C---:B------:R-:W-:Y:S01]  /*d1c0*/  ISETP.GT.U32.AND P2, PT, R15.reuse, R10, PT ;  /* 0x0000000a0f00720c */ /* 0x040fe20003f44070 */
[----:B------:R-:W-:Y:S01]  /*d1d0*/  @!P3 IMAD.MOV R30, RZ, RZ, -R30 ;  /* 0x000000ffff1eb224 */ /* 0x000fe200078e0a1e */
[----:B------:R-:W-:-:S02]  /*d1e0*/  ISETP.GT.U32.AND P3, PT, R15, R19, PT ;  /* 0x000000130f00720c */ /* 0x000fc40003f64070 */
[----:B------:R-:W-:-:S05]  /*d1f0*/  IABS R20, R18 ;  /* 0x0000001200147213 */ /* 0x000fca0000000000 */
[----:B------:R-:W-:-:S04]  /*d200*/  IMAD.MOV.U32 R9, RZ, RZ, R20 ;  /* 0x000000ffff097224 */ /* 0x000fc800078e0014 */
[----:B------:R-:W-:-:S04]  /*d210*/  IMAD.HI.U32 R20, R16, R9, RZ ;  /* 0x0000000910147227 */ /* 0x000fc800078e00ff */
[--C-:B------:R-:W-:Y:S02]  /*d220*/  @!P2 IMAD.IADD R10, R10, 0x1, -R15.reuse ;  /* 0x000000010a0aa824 */ /* 0x100fe400078e0a0f */
[----:B------:R-:W-:Y:S02]  /*d230*/  @!P3 IMAD.IADD R19, R19, 0x1, -R15 ;  /* 0x000000011313b824 */ /* 0x000fe400078e0a0f */
[----:B------:R-:W-:Y:S02]  /*d240*/  IMAD.MOV R20, RZ, RZ, -R20 ;  /* 0x000000ffff147224 */ /* 0x000fe400078e0a14 */
[----:B------:R-:W-:Y:S01]  /*d250*/  IMAD.MOV.U32 R0, RZ, RZ, R42 ;  /* 0x000000ffff007224 */ /* 0x000fe200078e002a */
[----:B------:R-:W-:Y:S01]  /*d260*/  ISETP.GT.U32.AND P3, PT, R15, R19, PT ;  /* 0x000000130f00720c */ /* 0x000fe20003f64070 */
[----:B------:R-:W-:Y:S01]  /*d270*/  IMAD.MOV.U32 R42, RZ, RZ, R10 ;  /* 0x000000ffff2a7224 */ /* 0x000fe200078e000a */
[----:B------:R-:W-:Y:S01]  /*d280*/  LOP3.LUT R10, R17, 0x8c, RZ, 0xfc, !PT ;  /* 0x0000008c110a7812 */ /* 0x000fe200078efcff */
[----:B------:R-:W-:Y:S01]  /*d290*/  IMAD R9, R15, R20, R9 ;  /* 0x000000140f097224 */ /* 0x000fe200078e0209 */
[----:B------:R-:W-:Y:S01]  /*d2a0*/  ISETP.GE.AND P2, PT, R18, RZ, PT ;  /* 0x000000ff1200720c */ /* 0x000fe20003f46270 */
[----:B------:R-:W-:Y:S01]  /*d2b0*/  @!P6 IMAD.MOV R42, RZ, RZ, -R42 ;  /* 0x000000ffff2ae224 */ /* 0x000fe200078e0a2a */
[----:B------:R-:W-:-:S02]  /*d2c0*/  IABS R18, R10 ;  /* 0x0000000a00127213 */ /* 0x000fc40000000000 */
[----:B------:R-:W-:-:S03]  /*d2d0*/  ISETP.GT.U32.AND P6, PT, R15, R9, PT ;  /* 0x000000090f00720c */ /* 0x000fc60003fc4070 */
[----:B------:R-:W-:-:S04]  /*d2e0*/  IMAD.HI.U32 R22, R16, R18, RZ ;  /* 0x0000001210167227 */ /* 0x000fc800078e00ff */
[----:B------:R-:W-:Y:S02]  /*d2f0*/  @!P3 IMAD.IADD R19, R19, 0x1, -R15 ;  /* 0x000000011313b824 */ /* 0x000fe400078e0a0f */
[----:B------:R-:W-:Y:S02]  /*d300*/  IMAD.MOV R22, RZ, RZ, -R22 ;  /* 0x000000ffff167224 */ /* 0x000fe400078e0a16 */
[----:B------:R-:W-:Y:S02]  /*d310*/  IMAD.MOV.U32 R43, RZ, RZ, R19 ;  /* 0x000000ffff2b7224 */ /* 0x000fe400078e0013 */
[----:B------:R-:W-:Y:S02]  /*d320*/  IMAD R18, R15, R22, R18 ;  /* 0x000000160f127224 */ /* 0x000fe400078e0212 */
[----:B------:R-:W-:Y:S01]  /*d330*/  @!P6 IMAD.IADD R9, R9, 0x1, -R15 ;  /* 0x000000010909e824 */ /* 0x000fe200078e0a0f */
[----:B------:R-:W-:Y:S01]  /*d340*/  ISETP.GE.AND P3, PT, R10, RZ, PT ;  /* 0x000000ff0a00720c */ /* 0x000fe20003f66270 */
[----:B------:R-:W-:Y:S01]  /*d350*/  @!P4 IMAD.MOV R43, RZ, RZ, -R43 ;  /* 0x000000ffff2bc224 */ /* 0x000fe200078e0a2b */
[----:B------:R-:W-:-:S02]  /*d360*/  ISETP.GT.U32.AND P4, PT, R15, R18, PT ;  /* 0x000000120f00720c */ /* 0x000fc40003f84070 */
[----:B------:R-:W-:Y:S02]  /*d370*/  LOP3.LUT R10, R17, 0x8e, RZ, 0xfc, !PT ;  /* 0x0000008e110a7812 */ /* 0x000fe400078efcff */
[----:B------:R-:W-:Y:S02]  /*d380*/  ISETP.GT.U32.AND P6, PT, R15, R9, PT ;  /* 0x000000090f00720c */ /* 0x000fe40003fc4070 */
[----:B------:R-:W-:-:S05]  /*d390*/  IABS R20, R10 ;  /* 0x0000000a00147213 */ /* 0x000fca0000000000 */
[----:B------:R-:W-:-:S04]  /*d3a0*/  IMAD.HI.U32 R19, R16, R20, RZ ;  /* 0x0000001410137227 */ /* 0x000fc800078e00ff */
[----:B------:R-:W-:Y:S02]  /*d3b0*/  @!P4 IMAD.IADD R18, R18, 0x1, -R15 ;  /* 0x000000011212c824 */ /* 0x000fe400078e0a0f */
[----:B------:R-:W-:Y:S02]  /*d3c0*/  IMAD.MOV R19, RZ, RZ, -R19 ;  /* 0x000000ffff137224 */ /* 0x000fe400078e0a13 */
        /* <DEDUP_REMOVED lines=14> */
[----:B------:R-:W-:Y:S02]  /*d4b0*/  IMAD.MOV.U32 R41, RZ, RZ, R18 ;  /* 0x000000ffff297224 */ /* 0x000fe400078e0012 */
[----:B------:R-:W-:Y:S01]  /*d4c0*/  @!P2 IMAD.IADD R19, R19, 0x1, -R15 ;  /* 0x000000011313a824 */ /* 0x000fe200078e0a0f */
[----:B------:R-:W-:Y:S01]  /*d4d0*/  LOP3.LUT R20, R17, 0x94, RZ, 0xfc, !PT ;  /* 0x0000009411147812 */ /* 0x000fe200078efcff */
[----:B------:R-:W-:Y:S01]  /*d4e0*/  @!P3 IMAD.MOV R41, RZ, RZ, -R41 ;  /* 0x000000ffff29b224 */ /* 0x000fe200078e0a29 */
[----:B------:R-:W-:-:S02]  /*d4f0*/  ISETP.GT.U32.AND P3, PT, R15, R10, PT ;  /* 0x0000000a0f00720c */ /* 0x000fc40003f64070 */
[----:B------:R-:W-:Y:S02]  /*d500*/  ISETP.GT.U32.AND P2, PT, R15, R19, PT ;  /* 0x000000130f00720c */ /* 0x000fe40003f44070 */
[----:B------:R-:W-:-:S05]  /*d510*/  IABS R9, R20 ;  /* 0x0000001400097213 */ /* 0x000fca0000000000 */
[----:B------:R-:W-:-:S04]  /*d520*/  IMAD.HI.U32 R18, R16, R9, RZ ;  /* 0x0000000910127227 */ /* 0x000fc800078e00ff */
[----:B------:R-:W-:Y:S02]  /*d530*/  IMAD.MOV R18, RZ, RZ, -R18 ;  /* 0x000000ffff127224 */ /* 0x000fe400078e0a12 */
[--C-:B------:R-:W-:Y:S02]  /*d540*/  @!P3 IMAD.IADD R10, R10, 0x1, -R15.reuse ;  /* 0x000000010a0ab824 */ /* 0x100fe400078e0a0f */
[----:B------:R-:W-:Y:S02]  /*d550*/  @!P2 IMAD.IADD R19, R19, 0x1, -R15 ;  /* 0x000000011313a824 */ /* 0x000fe400078e0a0f */
[C---:B------:R-:W-:Y:S01]  /*d560*/  IMAD R9, R15.reuse, R18, R9 ;  /* 0x000000120f097224 */ /* 0x040fe200078e0209 */
[----:B------:R-:W-:Y:S01]  /*d570*/  ISETP.GT.U32.AND P3, PT, R15, R10, PT ;  /* 0x0000000a0f00720c */ /* 0x000fe20003f64070 */
[----:B------:R-:W-:Y:S01]  /*d580*/  IMAD.MOV.U32 R40, RZ, RZ, R19 ;  /* 0x000000ffff287224 */ /* 0x000fe200078e0013 */
[----:B------:R-:W-:-:S03]  /*d590*/  LOP3.LUT R18, R17, 0x96, RZ, 0xfc, !PT ;  /* 0x0000009611127812 */ /* 0x000fc600078efcff */
[----:B------:R-:W-:Y:S01]  /*d5a0*/  @!P6 IMAD.MOV R40, RZ, RZ, -R40 ;  /* 0x000000ffff28e224 */ /* 0x000fe200078e0a28 */
[----:B------:R-:W-:Y:S02]  /*d5b0*/  IABS R19, R18 ;  /* 0x0000001200137213 */ /* 0x000fe40000000000 */
        /* <DEDUP_REMOVED lines=9> */
[----:B------:R-:W-:-:S02]  /*d650*/  LOP3.LUT R18, R17, 0x9a, RZ, 0xfc, !PT ;  /* 0x0000009a11127812 */ /* 0x000fc400078efcff */
[C---:B------:R-:W-:Y:S02]  /*d660*/  ISETP.GT.U32.AND P4, PT, R15.reuse, R19, PT ;  /* 0x000000130f00720c */ /* 0x040fe40003f84070 */
[----:B------:R-:W-:Y:S02]  /*d670*/  ISETP.GT.U32.AND P6, PT, R15, R9, PT ;  /* 0x000000090f00720c */ /* 0x000fe40003fc4070 */
[----:B------:R-:W-:Y:S02]  /*d680*/  ISETP.GE.AND P2, PT, R20, RZ, PT ;  /* 0x000000ff1400720c */ /* 0x000fe40003f46270 */
        /* <DEDUP_REMOVED lines=15> */
[----:B------:R-:W-:Y:S01]  /*d780*/  @!P4 IMAD.IADD R19, R19, 0x1, -R15 ;  /* 0x000000011313c824 */ /* 0x000fe200078e0a0f */
[----:B------:R-:W-:Y:S01]  /*d790*/  ISETP.GE.AND P4, PT, R10, RZ, PT ;  /* 0x000000ff0a00720c */ /* 0x000fe20003f86270 */
[C---:B------:R-:W-:Y:S02]  /*d7a0*/  IMAD R10, R15.reuse, R9, R20 ;  /* 0x000000090f0a7224 */ /* 0x040fe400078e0214 */
[----:B------:R-:W-:Y:S02]  /*d7b0*/  IMAD.MOV.U32 R38, RZ, RZ, R19 ;  /* 0x000000ffff267224 */ /* 0x000fe400078e0013 */
[----:B------:R-:W-:Y:S02]  /*d7c0*/  @!P2 IMAD.IADD R18, R18, 0x1, -R15 ;  /* 0x000000011212a824 */ /* 0x000fe400078e0a0f */
[----:B------:R-:W-:Y:S01]  /*d7d0*/  @!P3 IMAD.MOV R38, RZ, RZ, -R38 ;  /* 0x000000ffff26b224 */ /* 0x000fe200078e0a26 */
[----:B------:R-:W-:-:S02]  /*d7e0*/  ISETP.GT.U32.AND P3, PT, R15, R10, PT ;  /* 0x0000000a0f00720c */ /* 0x000fc40003f64070 */
[----:B------:R-:W-:Y:S02]  /*d7f0*/  ISETP.GT.U32.AND P2, PT, R15, R18, PT ;  /* 0x000000120f00720c */ /* 0x000fe40003f44070 */
[----:B------:R-:W-:-:S04]  /*d800*/  LOP3.LUT R20, R17, 0x9e, RZ, 0xfc, !PT ;  /* 0x0000009e11147812 */ /* 0x000fc800078efcff */
[----:B------:R-:W-:-:S05]  /*d810*/  IABS R9, R20 ;  /* 0x0000001400097213 */ /* 0x000fca0000000000 */
[--C-:B------:R-:W-:Y:S02]  /*d820*/  @!P3 IMAD.IADD R10, R10, 0x1, -R15.reuse ;  /* 0x000000010a0ab824 */ /* 0x100fe400078e0a0f */
[----:B------:R-:W-:Y:S02]  /*d830*/  @!P2 IMAD.IADD R18, R18, 0x1, -R15 ;  /* 0x000000011212a824 */ /* 0x000fe400078e0a0f */
[----:B------:R-:W-:Y:S01]  /*d840*/  IMAD.HI.U32 R19, R16, R9, RZ ;  /* 0x0000000910137227 */ /* 0x000fe200078e00ff */
[----:B------:R-:W-:-:S03]  /*d850*/  ISETP.GT.U32.AND P3, PT, R15, R10, PT ;  /* 0x0000000a0f00720c */ /* 0x000fc60003f64070 */
[----:B------:R-:W-:Y:S01]  /*d860*/  IMAD.MOV.U32 R27, RZ, RZ, R18 ;  /* 0x000000ffff1b7224 */ /* 0x000fe200078e0012 */
[----:B------:R-:W-:Y:S01]  /*d870*/  LOP3.LUT R18, R17, 0xa2, RZ, 0xfc, !PT ;  /* 0x000000a211127812 */ /* 0x000fe200078efcff */
[----:B------:R-:W-:Y:S01]  /*d880*/  IMAD.MOV R19, RZ, RZ, -R19 ;  /* 0x000000ffff137224 */ /* 0x000fe200078e0a13 */
[----:B------:R-:W-:Y:S02]  /*d890*/  ISETP.GE.AND P2, PT, R20, RZ, PT ;  /* 0x000000ff1400720c */ /* 0x000fe40003f46270 */
[----:B------:R-:W-:Y:S01]  /*d8a0*/  IABS R20, R18 ;  /* 0x0000001200147213 */ /* 0x000fe20000000000 */
[C---:B------:R-:W-:Y:S02]  /*d8b0*/  IMAD R9, R15.reuse, R19, R9 ;  /* 0x000000130f097224 */ /* 0x040fe400078e0209 */
[----:B------:R-:W-:Y:S02]  /*d8c0*/  @!P6 IMAD.MOV R27, RZ, RZ, -R27 ;  /* 0x000000ffff1be224 */ /* 0x000fe400078e0a1b */
[----:B------:R-:W-:Y:S01]  /*d8d0*/  IMAD.HI.U32 R22, R16, R20, RZ ;  /* 0x0000001410167227 */ /* 0x000fe200078e00ff */
[----:B------:R-:W-:-:S03]  /*d8e0*/  ISETP.GT.U32.AND P6, PT, R15, R9, PT ;  /* 0x000000090f00720c */ /* 0x000fc60003fc4070 */
[----:B------:R-:W-:Y:S01]  /*d8f0*/  @!P3 IMAD.IADD R10, R10, 0x1, -R15 ;  /* 0x000000010a0ab824 */ /* 0x000fe200078e0a0f */
[----:B------:R-:W-:Y:S01]  /*d900*/  ISETP.GE.AND P3, PT, R18, RZ, PT ;  /* 0x000000ff1200720c */ /* 0x000fe20003f66270 */
[----:B------:R-:W-:Y:S01]  /*d910*/  IMAD.MOV R22, RZ, RZ, -R22 ;  /* 0x000000ffff167224 */ /* 0x000fe200078e0a16 */
[----:B------:R-:W-:Y:S01]  /*d920*/  LOP3.LUT R18, R17, 0xa4, RZ, 0xfc, !PT ;  /* 0x000000a411127812 */ /* 0x000fe200078efcff */
[----:B------:R-:W-:Y:S02]  /*d930*/  IMAD.MOV.U32 R36, RZ, RZ, R10 ;  /* 0x000000ffff247224 */ /* 0x000fe400078e000a */
[----:B------:R-:W-:Y:S01]  /*d940*/  IMAD R20, R15, R22, R20 ;  /* 0x000000160f147224 */ /* 0x000fe200078e0214 */
[----:B------:R-:W-:Y:S01]  /*d950*/  IABS R19, R18 ;  /* 0x0000001200137213 */ /* 0x000fe20000000000 */
[----:B------:R-:W-:-:S03]  /*d960*/  @!P4 IMAD.MOV R36, RZ, RZ, -R36 ;  /* 0x000000ffff24c224 */ /* 0x000fc600078e0a24 */
[----:B------:R-:W-:Y:S01]  /*d970*/  ISETP.GT.U32.AND P4, PT, R15, R20, PT ;  /* 0x000000140f00720c */ /* 0x000fe20003f84070 */
[----:B------:R-:W-:-:S04]  /*d980*/  IMAD.HI.U32 R10, R16, R19, RZ ;  /* 0x00000013100a7227 */ /* 0x000fc800078e00ff */
[----:B------:R-:W-:Y:S02]  /*d990*/  @!P6 IMAD.IADD R9, R9, 0x1, -R15 ;  /* 0x000000010909e824 */ /* 0x000fe400078e0a0f */
[----:B------:R-:W-:-:S03]  /*d9a0*/  IMAD.MOV R10, RZ, RZ, -R10 ;  /* 0x000000ffff0a7224 */ /* 0x000fc600078e0a0a */
[C---:B------:R-:W-:Y:S01]  /*d9b0*/  ISETP.GT.U32.AND P6, PT, R15.reuse, R9, PT ;  /* 0x000000090f00720c */ /* 0x040fe20003fc4070 */
[----:B------:R-:W-:Y:S02]  /*d9c0*/  IMAD R19, R15, R10, R19 ;  /* 0x0000000a0f137224 */ /* 0x000fe400078e0213 */
[----:B------:R-:W-:-:S03]  /*d9d0*/  @!P4 IMAD.IADD R20, R20, 0x1, -R15 ;  /* 0x000000011414c824 */ /* 0x000fc600078e0a0f */
[----:B------:R-:W-:Y:S02]  /*d9e0*/  ISETP.GT.U32.AND P4, PT, R15, R19, PT ;  /* 0x000000130f00720c */ /* 0x000fe40003f84070 */
[----:B------:R-:W-:-:S05]  /*d9f0*/  LOP3.LUT R22, R17, 0xa6, RZ, 0xfc, !PT ;  /* 0x000000a611167812 */ /* 0x000fca00078efcff */
[--C-:B------:R-:W-:Y:S01]  /*da00*/  @!P6 IMAD.IADD R9, R9, 0x1, -R15.reuse ;  /* 0x000000010909e824 */ /* 0x100fe200078e0a0f */
[----:B------:R-:W-:Y:S02]  /*da10*/  ISETP.GE.AND P6, PT, R18, RZ, PT ;  /* 0x000000ff1200720c */ /* 0x000fe40003fc6270 */
[----:B------:R-:W-:Y:S02]  /*da20*/  IABS R18, R22 ;  /* 0x0000001600127213 */ /* 0x000fe40000000000 */
[----:B------:R-:W-:Y:S01]  /*da30*/  LOP3.LUT R24, R17, 0xaa, RZ, 0xfc, !PT ;  /* 0x000000aa11187812 */ /* 0x000fe200078efcff */
[----:B------:R-:W-:Y:S01]  /*da40*/  @!P4 IMAD.IADD R19, R19, 0x1, -R15 ;  /* 0x000000011313c824 */ /* 0x000fe200078e0a0f */
[----:B------:R-:W-:Y:S01]  /*da50*/  ISETP.GT.U32.AND P4, PT, R15, R20, PT ;  /* 0x000000140f00720c */ /* 0x000fe20003f84070 */
[----:B------:R-:W-:Y:S01]  /*da60*/  IMAD.HI.U32 R25, R16, R18, RZ ;  /* 0x0000001210197227 */ /* 0x000fe200078e00ff */
[----:B------:R-:W-:-:S03]  /*da70*/  IABS R10, R24 ;  /* 0x00000018000a7213 */ /* 0x000fc60000000000 */
[----:B------:R-:W-:Y:S02]  /*da80*/  IMAD.MOV.U32 R37, RZ, RZ, R9 ;  /* 0x000000ffff257224 */ /* 0x000fe400078e0009 */
[----:B------:R-:W-:-:S04]  /*da90*/  IMAD.MOV R9, RZ, RZ, -R25 ;  /* 0x000000ffff097224 */ /* 0x000fc800078e0a19 */
[----:B------:R-:W-:Y:S02]  /*daa0*/  IMAD R18, R15, R9, R18 ;  /* 0x000000090f127224 */ /* 0x000fe400078e0212 */
[----:B------:R-:W-:-:S04]  /*dab0*/  IMAD.HI.U32 R9, R16, R10, RZ ;  /* 0x0000000a10097227 */ /* 0x000fc800078e00ff */
[----:B------:R-:W-:Y:S02]  /*dac0*/  IMAD.MOV R25, RZ, RZ, -R9 ;  /* 0x000000ffff197224 */ /* 0x000fe400078e0a09 */
[----:B------:R-:W-:Y:S01]  /*dad0*/  @!P4 IMAD.IADD R20, R20, 0x1, -R15 ;  /* 0x000000011414c824 */ /* 0x000fe200078e0a0f */
[C---:B------:R-:W-:Y:S01]  /*dae0*/  ISETP.GT.U32.AND P4, PT, R15.reuse, R18, PT ;  /* 0x000000120f00720c */ /* 0x040fe20003f84070 */
[C---:B------:R-:W-:Y:S02]  /*daf0*/  IMAD R10, R15.reuse, R25, R10 ;  /* 0x000000190f0a7224 */ /* 0x040fe400078e020a */
[----:B------:R-:W-:Y:S01]  /*db00*/  @!P2 IMAD.MOV R37, RZ, RZ, -R37 ;  /* 0x000000ffff25a224 */ /* 0x000fe200078e0a25 */
[----:B------:R-:W-:Y:S01]  /*db10*/  ISETP.GT.U32.AND P2, PT, R15, R19, PT ;  /* 0x000000130f00720c */ /* 0x000fe20003f44070 */
[----:B------:R-:W-:-:S04]  /*db20*/  IMAD.MOV.U32 R25, RZ, RZ, R20 ;  /* 0x000000ffff197224 */ /* 0x000fc800078e0014 */
[----:B------:R-:W-:Y:S01]  /*db30*/  @!P3 IMAD.MOV R25, RZ, RZ, -R25 ;  /* 0x000000ffff19b224 */ /* 0x000fe200078e0a19 */
[----:B------:R-:W-:Y:S02]  /*db40*/  ISETP.GT.U32.AND P3, PT, R15, R10, PT ;  /* 0x0000000a0f00720c */ /* 0x000fe40003f64070 */
[----:B------:R-:W-:Y:S01]  /*db50*/  IABS R9, R33 ;  /* 0x0000002100097213 */ /* 0x000fe20000000000 */
[----:B------:R-:W-:-:S04]  /*db60*/  @!P4 IMAD.IADD R18, R18, 0x1, -R15 ;  /* 0x000000011212c824 */ /* 0x000fc800078e0a0f */
[----:B------:R-:W-:Y:S01]  /*db70*/  @!P2 IMAD.IADD R19, R19, 0x1, -R15 ;  /* 0x000000011313a824 */ /* 0x000fe200078e0a0f */
[----:B------:R-:W-:Y:S01]  /*db80*/  ISETP.GE.AND P2, PT, R22, RZ, PT ;  /* 0x000000ff1600720c */ /* 0x000fe20003f46270 */
[----:B------:R-:W-:Y:S01]  /*db90*/  IMAD.HI.U32 R22, R16, R9, RZ ;  /* 0x0000000910167227 */ /* 0x000fe200078e00ff */
[----:B------:R-:W-:-:S03]  /*dba0*/  ISETP.GT.U32.AND P4, PT, R15, R18, PT ;  /* 0x000000120f00720c */ /* 0x000fc60003f84070 */
[----:B------:R-:W-:Y:S01]  /*dbb0*/  IMAD.MOV.U32 R35, RZ, RZ, R19 ;  /* 0x000000ffff237224 */ /* 0x000fe200078e0013 */
[----:B------:R-:W-:Y:S01]  /*dbc0*/  IABS R19, R32 ;  /* 0x0000002000137213 */ /* 0x000fe20000000000 */
[----:B------:R-:W-:Y:S02]  /*dbd0*/  @!P3 IMAD.IADD R10, R10, 0x1, -R15 ;  /* 0x000000010a0ab824 */ /* 0x000fe400078e0a0f */
[----:B------:R-:W-:Y:S02]  /*dbe0*/  IMAD.MOV R22, RZ, RZ, -R22 ;  /* 0x000000ffff167224 */ /* 0x000fe400078e0a16 */
[----:B------:R-:W-:Y:S01]  /*dbf0*/  IMAD.HI.U32 R20, R16, R19, RZ ;  /* 0x0000001310147227 */ /* 0x000fe200078e00ff */
[----:B------:R-:W-:-:S03]  /*dc00*/  ISETP.GT.U32.AND P3, PT, R15, R10, PT ;  /* 0x0000000a0f00720c */ /* 0x000fc60003f64070 */
[C---:B------:R-:W-:Y:S02]  /*dc10*/  IMAD R9, R15.reuse, R22, R9 ;  /* 0x000000160f097224 */ /* 0x040fe400078e0209 */
[----:B------:R-:W-:Y:S02]  /*dc20*/  @!P4 IMAD.IADD R18, R18, 0x1, -R15 ;  /* 0x000000011212c824 */ /* 0x000fe400078e0a0f */
[----:B------:R-:W-:Y:S01]  /*dc30*/  IMAD.MOV R20, RZ, RZ, -R20 ;  /* 0x000000ffff147224 */ /* 0x000fe200078e0a14 */
[----:B------:R-:W-:-:S03]  /*dc40*/  ISETP.GT.U32.AND P4, PT, R15, R9, PT ;  /* 0x000000090f00720c */ /* 0x000fc60003f84070 */
[----:B------:R-:W-:Y:S01]  /*dc50*/  IMAD R19, R15, R20, R19 ;  /* 0x000000140f137224 */ /* 0x000fe200078e0213 */
[----:B------:R-:W-:Y:S01]  /*dc60*/  LOP3.LUT R22, R17, 0xae, RZ, 0xfc, !PT ;  /* 0x000000ae11167812 */ /* 0x000fe200078efcff */
[----:B------:R-:W-:-:S03]  /*dc70*/  @!P3 IMAD.IADD R10, R10, 0x1, -R15 ;  /* 0x000000010a0ab824 */ /* 0x000fc600078e0a0f */
[----:B------:R-:W-:Y:S02]  /*dc80*/  ISETP.GT.U32.AND P3, PT, R15, R19, PT ;  /* 0x000000130f00720c */ /* 0x000fe40003f64070 */
[----:B------:R-:W-:Y:S01]  /*dc90*/  IABS R20, R22 ;  /* 0x0000001600147213 */ /* 0x000fe20000000000 */
[----:B------:R-:W-:Y:S02]  /*dca0*/  @!P6 IMAD.MOV R35, RZ, RZ, -R35 ;  /* 0x000000ffff23e224 */ /* 0x000fe400078e0a23 */
[----:B------:R-:W-:Y:S01]  /*dcb0*/  @!P4 IMAD.IADD R9, R9, 0x1, -R15 ;  /* 0x000000010909c824 */ /* 0x000fe200078e0a0f */
[----:B------:R-:W-:Y:S01]  /*dcc0*/  ISETP.GE.AND P6, PT, R24, RZ, PT ;  /* 0x000000ff1800720c */ /* 0x000fe20003fc6270 */
[----:B------:R-:W-:Y:S02]  /*dcd0*/  IMAD.MOV.U32 R34, RZ, RZ, R18 ;  /* 0x000000ffff227224 */ /* 0x000fe400078e0012 */
[----:B------:R-:W-:Y:S01]  /*dce0*/  IMAD.HI.U32 R18, R16, R20, RZ ;  /* 0x0000001410127227 */ /* 0x000fe200078e00ff */
[----:B------:R-:W-:-:S03]  /*dcf0*/  ISETP.GT.U32.AND P4, PT, R15, R9, PT ;  /* 0x000000090f00720c */ /* 0x000fc60003f84070 */
[----:B------:R-:W-:Y:S02]  /*dd00*/  IMAD.MOV R18, RZ, RZ, -R18 ;  /* 0x000000ffff127224 */ /* 0x000fe400078e0a12 */
[----:B------:R-:W-:Y:S02]  /*dd10*/  @!P3 IMAD.IADD R19, R19, 0x1, -R15 ;  /* 0x000000011313b824 */ /* 0x000fe400078e0a0f */
[C---:B------:R-:W-:Y:S02]  /*dd20*/  IMAD R20, R15.reuse, R18, R20 ;  /* 0x000000120f147224 */ /* 0x040fe400078e0214 */
[----:B------:R-:W-:Y:S01]  /*dd30*/  IMAD.MOV.U32 R24, RZ, RZ, R10 ;  /* 0x000000ffff187224 */ /* 0x000fe200078e000a */
[----:B------:R-:W-:-:S03]  /*dd40*/  ISETP.GT.U32.AND P3, PT, R15, R19, PT ;  /* 0x000000130f00720c */ /* 0x000fc60003f64070 */
[----:B------:R-:W-:Y:S01]  /*dd50*/  @!P6 IMAD.MOV R24, RZ, RZ, -R24 ;  /* 0x000000ffff18e224 */ /* 0x000fe200078e0a18 */
[----:B------:R-:W-:Y:S01]  /*dd60*/  ISETP.GT.U32.AND P6, PT, R15, R20, PT ;  /* 0x000000140f00720c */ /* 0x000fe20003fc4070 */
[----:B------:R-:W-:Y:S01]  /*dd70*/  @!P4 IMAD.IADD R9, R9, 0x1, -R15 ;  /* 0x000000010909c824 */ /* 0x000fe200078e0a0f */
[----:B------:R-:W-:Y:S01]  /*dd80*/  SEL R21, R92, R21, !P5 ;  /* 0x000000155c157207 */ /* 0x000fe20006800000 */
[----:B------:R-:W-:Y:S01]  /*dd90*/  @!P2 IMAD.MOV R34, RZ, RZ, -R34 ;  /* 0x000000ffff22a224 */ /* 0x000fe200078e0a22 */
[----:B------:R-:W-:Y:S01]  /*dda0*/  ISETP.GE.AND P2, PT, R33, RZ, PT ;  /* 0x000000ff2100720c */ /* 0x000fe20003f46270 */
[----:B------:R-:W-:Y:S01]  /*ddb0*/  IMAD.MOV.U32 R33, RZ, RZ, R9 ;  /* 0x000000ffff217224 */ /* 0x000fe200078e0009 */
[----:B------:R-:W-:Y:S01]  /*ddc0*/  LOP3.LUT R9, R17, 0xb4, RZ, 0xfc, !PT ;  /* 0x000000b411097812 */ /* 0x000fe200078efcff */
[----:B--2---:R-:W-:Y:S02]  /*ddd0*/  IMAD R10, R21, UR4, RZ ;  /* 0x00000004150a7c24 */ /* 0x004fe4000f8e02ff */
[----:B------:R-:W-:Y:S01]  /*dde0*/  @!P3 IMAD.IADD R19, R19, 0x1, -R15 ;  /* 0x000000011313b824 */ /* 0x000fe200078e0a0f */
[----:B------:R-:W-:-:S02]  /*ddf0*/  IABS R21, R9 ;  /* 0x0000000900157213 */ /* 0x000fc40000000000 */
[----:B------:R-:W-:Y:S01]  /*de00*/  IADD3 R4, P3, PT, R10, R14, RZ ;  /* 0x0000000e0a047210 */ /* 0x000fe20007f7e0ff */
[----:B------:R-:W-:Y:S01]  /*de10*/  @!P6 IMAD.IADD R20, R20, 0x1, -R15 ;  /* 0x000000011414e824 */ /* 0x000fe200078e0a0f */
[----:B------:R-:W-:Y:S02]  /*de20*/  ISETP.GE.AND P6, PT, R9, RZ, PT ;  /* 0x000000ff0900720c */ /* 0x000fe40003fc6270 */
[----:B------:R-:W-:Y:S01]  /*de30*/  LEA.HI.X.SX32 R5, R10, R11, 0x1, P3 ;  /* 0x0000000b0a057211 */ /* 0x000fe200018f0eff */
[----:B------:R-:W-:Y:S01]  /*de40*/  IMAD.HI.U32 R10, R16, R21, RZ ;  /* 0x00000015100a7227 */ /* 0x000fe200078e00ff */
[----:B------:R-:W-:Y:S02]  /*de50*/  LOP3.LUT R9, R17, 0xb6, RZ, 0xfc, !PT ;  /* 0x000000b611097812 */ /* 0x000fe400078efcff */
[----:B------:R-:W-:Y:S02]  /*de60*/  ISETP.GE.AND P4, PT, R22, RZ, PT ;  /* 0x000000ff1600720c */ /* 0x000fe40003f86270 */
[----:B------:R-:W-:-:S02]  /*de70*/  ISETP.GE.AND P3, PT, R9, RZ, PT ;  /* 0x000000ff0900720c */ /* 0x000fc40003f66270 */
[----:B------:R-:W-:Y:S01]  /*de80*/  IABS R22, R9 ;  /* 0x0000000900167213 */ /* 0x000fe20000000000 */
[----:B------:R-:W-:Y:S01]  /*de90*/  IMAD.MOV R9, RZ, RZ, -R10 ;  /* 0x000000ffff097224 */ /* 0x000fe200078e0a0a */
[----:B------:R-:W-:-:S04]  /*dea0*/  @!UP1 UIADD3 UR4, UPT, UPT, -UR5, 0x100000, URZ ;  /* 0x0010000005049890 */ /* 0x000fc8000fffe1ff */
[----:B------:R-:W-:Y:S02]  /*deb0*/  @!UP1 USHF.L.U32 UR5, UR4, 0xb, URZ ;  /* 0x0000000b04059899 */ /* 0x000fe400080006ff */
[----:B------:R-:W-:Y:S01]  /*dec0*/  @!UP1 USHF.L.U32 UR4, UR4, 0x1, URZ ;  /* 0x0000000104049899 */ /* 0x000fe200080006ff */
[----:B------:R-:W-:Y:S01]  /*ded0*/  LOP3.LUT R105, R105, 0x7f, RZ, 0xc0, !PT ;  /* 0x0000007f69697812 */ /* 0x000fe200078ec0ff */
[----:B------:R-:W-:Y:S01]  /*dee0*/  IMAD R21, R15, R9, R21 ;  /* 0x000000090f157224 */ /* 0x000fe200078e0215 */
[----:B----4-:R-:W-:Y:S01]  /*def0*/  LOP3.LUT R18, R124, 0x80, RZ, 0xc0, !PT ;  /* 0x000000807c127812 */ /* 0x010fe200078ec0ff */
[----:B------:R-:W-:Y:S01]  /*df00*/  IMAD.HI.U32 R9, R16, R22, RZ ;  /* 0x0000001610097227 */ /* 0x000fe200078e00ff */
[----:B------:R-:W-:-:S03]  /*df10*/  VOTEU.ALL UP1, P1 ;  /* 0x0000000000ff7886 */ /* 0x000fc60000820000 */
[----:B------:R-:W-:Y:S02]  /*df20*/  IMAD.MOV R10, RZ, RZ, -R9 ;  /* 0x000000ffff0a7224 */ /* 0x000fe400078e0a09 */
[----:B------:R-:W-:Y:S01]  /*df30*/  IMAD R9, R18, 0x80, R105 ;  /* 0x0000008012097824 */ /* 0x000fe200078e0269 */
[----:B------:R-:W-:Y:S01]  /*df40*/  LOP3.LUT R18, R17, 0xba, RZ, 0xfc, !PT ;  /* 0x000000ba11127812 */ /* 0x000fe200078efcff */
[----:B------:R-:W-:Y:S01]  /*df50*/  IMAD R22, R15, R10, R22 ;  /* 0x0000000a0f167224 */ /* 0x000fe200078e0216 */
[----:B------:R0:W1:Y:S02]  /*df60*/  @!UP1 SYNCS.EXCH.64 URZ, [UR9+0x20008], UR4 ;  /* 0x0200080409ff95b2 */ /* 0x0000640008000100 */
[----:B------:R-:W-:Y:S01]  /*df70*/  IABS R10, R18 ;  /* 0x00000012000a7213 */ /* 0x000fe20000000000 */
[----:B------:R-:W-:Y:S01]  /*df80*/  @!P2 IMAD.MOV R33, RZ, RZ, -R33 ;  /* 0x000000ffff21a224 */ /* 0x000fe200078e0a21 */
[----:B------:R-:W-:-:S03]  /*df90*/  ISETP.GE.AND P2, PT, R32, RZ, PT ;  /* 0x000000ff2000720c */ /* 0x000fc60003f46270 */
[----:B------:R-:W-:Y:S01]  /*dfa0*/  IMAD.HI.U32 R32, R16, R10, RZ ;  /* 0x0000000a10207227 */ /* 0x000fe200078e00ff */
[----:B0-----:R-:W0:Y:S03]  /*dfb0*/  LDCU UR4, c[0x0][0x3b0] ;  /* 0x00007600ff0477ac */ /* 0x001e260008000800 */
[----:B------:R-:W-:Y:S01]  /*dfc0*/  IMAD.MOV R32, RZ, RZ, -R32 ;  /* 0x000000ffff207224 */ /* 0x000fe200078e0a20 */
[----:B------:R-:W-:Y:S01]  /*dfd0*/  STL [R1+0x2d8], R4 ;  /* 0x0002d80401007387 */ /* 0x000fe20000100800 */
[C---:B------:R-:W-:Y:S02]  /*dfe0*/  SEL R26, R92.reuse, R26, !P5 ;  /* 0x0000001a5c1a7207 */ /* 0x040fe40006800000 */
[C---:B------:R-:W-:Y:S01]  /*dff0*/  SEL R31, R92.reuse, R31, !P5 ;  /* 0x0000001f5c1f7207 */ /* 0x040fe20006800000 */
[----:B------:R-:W-:Y:S01]  /*e000*/  IMAD R10, R15, R32, R10 ;  /* 0x000000200f0a7224 */ /* 0x000fe200078e020a */
[C---:B------:R-:W-:Y:S01]  /*e010*/  SEL R32, R92.reuse, R23, !P5 ;  /* 0x000000175c207207 */ /* 0x040fe20006800000 */
[----:B------:R-:W-:Y:S01]  /*e020*/  IMAD.MOV.U32 R23, RZ, RZ, R19 ;  /* 0x000000ffff177224 */ /* 0x000fe200078e0013 */
[----:B------:R2:W-:Y:S01]  /*e030*/  STS.U8 [R9+UR9], R72 ;  /* 0x0000004809007988 */ /* 0x0005e20008000009 */
[----:B------:R-:W-:Y:S01]  /*e040*/  IMAD.MOV.U32 R105, RZ, RZ, R12 ;  /* 0x000000ffff697224 */ /* 0x000fe200078e000c */
[C---:B------:R-:W-:Y:S01]  /*e050*/  SEL R30, R92.reuse, R30, !P5 ;  /* 0x0000001e5c1e7207 */ /* 0x040fe20006800000 */
[----:B------:R-:W-:Y:S01]  /*e060*/  @!P2 IMAD.MOV R23, RZ, RZ, -R23 ;  /* 0x000000ffff17a224 */ /* 0x000fe200078e0a17 */
[----:B------:R-:W-:Y:S01]  /*e070*/  SEL R28, R92, R28, !P5 ;  /* 0x0000001c5c1c7207 */ /* 0x000fe20006800000 */
[----:B------:R-:W4:Y:S01]  /*e080*/  LDCU UR5, c[0x0][0x3b0] ;  /* 0x00007600ff0577ac */ /* 0x000f220008000800 */
[----:B0-----:R-:W-:Y:S01]  /*e090*/  IMAD R32, R32, UR4, RZ ;  /* 0x0000000420207c24 */ /* 0x001fe2000f8e02ff */
[----:B------:R0:W-:Y:S01]  /*e0a0*/  STS.U8 [R9+UR9+0x800], R73 ;  /* 0x0008004909007988 */ /* 0x0001e20008000009 */
[----:B--2---:R-:W-:Y:S01]  /*e0b0*/  @P0 IMAD.MOV.U32 R72, RZ, RZ, R4 ;  /* 0x000000ffff480224 */ /* 0x004fe200078e0004 */
[----:B------:R-:W2:Y:S02]  /*e0c0*/  LDCU UR4, c[0x0][0x3b0] ;  /* 0x00007600ff0477ac */ /* 0x000ea40008000800 */
[----:B------:R-:W-:Y:S01]  /*e0d0*/  IADD3 R4, P2, PT, R32, R14, RZ ;  /* 0x0000000e20047210 */ /* 0x000fe20007f5e0ff */
[----:B------:R1:W-:Y:S01]  /*e0e0*/  STL [R1+0x2d4], R5 ;  /* 0x0002d40501007387 */ /* 0x0003e20000100800 */
[----:B0-----:R-:W-:-:S02]  /*e0f0*/  @P0 IMAD.MOV.U32 R73, RZ, RZ, R5 ;  /* 0x000000ffff490224 */ /* 0x001fc400078e0005 */
[----:B-1----:R-:W-:-:S03]  /*e100*/  LEA.HI.X.SX32 R5, R32, R11, 0x1, P2 ;  /* 0x0000000b20057211 */ /* 0x002fc600010f0eff */
[----:B------:R0:W3:Y:S01]  /*e110*/  @P0 LDG.E.U8 R85, desc[UR20][R72.64] ;  /* 0x0000001448550981 */ /* 0x0000e2000c1e1100 */
[----:B------:R-:W-:-:S13]  /*e120*/  ISETP.GT.U32.AND P2, PT, R15, R10, PT ;  /* 0x0000000a0f00720c */ /* 0x000fda0003f44070 */
[----:B------:R-:W-:-:S05]  /*e130*/  @!P2 IMAD.IADD R10, R10, 0x1, -R15 ;  /* 0x000000010a0aa824 */ /* 0x000fca00078e0a0f */
[----:B------:R-:W-:Y:S01]  /*e140*/  ISETP.GT.U32.AND P2, PT, R15, R10, PT ;  /* 0x0000000a0f00720c */ /* 0x000fe20003f44070 */
[----:B--2---:R-:W-:Y:S01]  /*e150*/  IMAD R26, R26, UR4, RZ ;  /* 0x000000041a1a7c24 */ /* 0x004fe2000f8e02ff */
[----:B------:R1:W-:Y:S01]  /*e160*/  STL [R1+0x2f8], R4 ;  /* 0x0002f80401007387 */ /* 0x0003e20000100800 */
[----:B0-----:R-:W-:Y:S01]  /*e170*/  @P0 IMAD.MOV.U32 R72, RZ, RZ, R4 ;  /* 0x000000ffff480224 */ /* 0x001fe200078e0004 */
[----:B------:R-:W-:Y:S01]  /*e180*/  IABS R19, R45 ;  /* 0x0000002d00137213 */ /* 0x000fe20000000000 */
[----:B------:R-:W-:Y:S01]  /*e190*/  @P0 IMAD.MOV.U32 R73, RZ, RZ, R5 ;  /* 0x000000ffff490224 */ /* 0x000fe200078e0005 */
[----:B------:R0:W-:Y:S01]  /*e1a0*/  STL [R1+0x2f4], R5 ;  /* 0x0002f40501007387 */ /* 0x0001e20000100800 */
[----:B------:R-:W-:Y:S01]  /*e1b0*/  LOP3.LUT R32, R17, 0xc2, RZ, 0xfc, !PT ;  /* 0x000000c211207812 */ /* 0x000fe200078efcff */
[----:B------:R-:W2:Y:S01]  /*e1c0*/  LDCU UR4, c[0x0][0x3b0] ;  /* 0x00007600ff0477ac */ /* 0x000ea20008000800 */
[----:B------:R-:W-:Y:S01]  /*e1d0*/  IMAD.MOV.U32 R12, RZ, RZ, R2 ;  /* 0x000000ffff0c7224 */ /* 0x000fe200078e0002 */
[----:B------:R2:W-:Y:S03]  /*e1e0*/  STS.U8 [R9+UR9+0x2800], R3 ;  /* 0x0028000309007988 */ /* 0x0005e60008000009 */
[----:B------:R-:W-:Y:S01]  /*e1f0*/  @!P2 IMAD.IADD R10, R10, 0x1, -R15 ;  /* 0x000000010a0aa824 */ /* 0x000fe200078e0a0f */
[C---:B-1----:R-:W-:Y:S01]  /*e200*/  IADD3 R4, P2, PT, R26.reuse, R14, RZ ;  /* 0x0000000e1a047210 */ /* 0x042fe20007f5e0ff */
[----:B------:R1:W-:Y:S03]  /*e210*/  STS.U8 [R9+UR9+0x2000], R81 ;  /* 0x0020005109007988 */ /* 0x0003e60008000009 */
[----:B0-----:R-:W-:Y:S01]  /*e220*/  LEA.HI.X.SX32 R5, R26, R11, 0x1, P2 ;  /* 0x0000000b1a057211 */ /* 0x001fe200010f0eff */
[----:B------:R0:W3:Y:S01]  /*e230*/  @P0 LDG.E.U8 R82, desc[UR20][R72.64] ;  /* 0x0000001448520981 */ /* 0x0000e2000c1e1100 */
[----:B------:R-:W-:Y:S01]  /*e240*/  ISETP.GE.AND P2, PT, R18, RZ, PT ;  /* 0x000000ff1200720c */ /* 0x000fe20003f46270 */
[----:B------:R-:W-:-:S04]  /*e250*/  IMAD.HI.U32 R18, R16, R19, RZ ;  /* 0x0000001310127227 */ /* 0x000fc800078e00ff */
[----:B------:R-:W-:-:S04]  /*e260*/  IMAD.MOV R18, RZ, RZ, -R18 ;  /* 0x000000ffff127224 */ /* 0x000fc800078e0a12 */
[----:B------:R-:W-:Y:S01]  /*e270*/  IMAD R19, R15, R18, R19 ;  /* 0x000000120f137224 */ /* 0x000fe200078e0213 */
[----:B------:R-:W-:-:S05]  /*e280*/  IABS R18, R32 ;  /* 0x0000002000127213 */ /* 0x000fca0000000000 */
[----:B------:R-:W-:-:S04]  /*e290*/  IMAD.HI.U32 R26, R16, R18, RZ ;  /* 0x00000012101a7227 */ /* 0x000fc800078e00ff */
[----:B------:R-:W-:Y:S02]  /*e2a0*/  IMAD.MOV R26, RZ, RZ, -R26 ;  /* 0x000000ffff1a7224 */ /* 0x000fe400078e0a1a */
[----:B--2---:R-:W-:Y:S01]  /*e2b0*/  IMAD R31, R31, UR4, RZ ;  /* 0x000000041f1f7c24 */ /* 0x004fe2000f8e02ff */
[----:B------:R-:W2:Y:S01]  /*e2c0*/  LDCU UR4, c[0x0][0x3b0] ;  /* 0x00007600ff0477ac */ /* 0x000ea20008000800 */
[----:B------:R-:W-:Y:S02]  /*e2d0*/  IMAD R18, R15, R26, R18 ;  /* 0x0000001a0f127224 */ /* 0x000fe400078e0212 */
[----:B------:R-:W-:-:S04]  /*e2e0*/  IMAD.MOV.U32 R26, RZ, RZ, R10 ;  /* 0x000000ffff1a7224 */ /* 0x000fc800078e000a */
[----:B------:R-:W-:Y:S01]  /*e2f0*/  @!P2 IMAD.MOV R26, RZ, RZ, -R26 ;  /* 0x000000ffff1aa224 */ /* 0x000fe200078e0a1a */
[----:B------:R-:W-:-:S04]  /*e300*/  IADD3 R2, P2, PT, R31, R14, RZ ;  /* 0x0000000e1f027210 */ /* 0x000fc80007f5e0ff */
[----:B------:R-:W-:Y:S02]  /*e310*/  LEA.HI.X.SX32 R3, R31, R11, 0x1, P2 ;  /* 0x0000000b1f037211 */ /* 0x000fe400010f0eff */
[----:B------:R-:W-:Y:S01]  /*e320*/  ISETP.GT.U32.AND P2, PT, R15, R18, PT ;  /* 0x000000120f00720c */ /* 0x000fe20003f44070 */
[----:B0-----:R-:W-:Y:S01]  /*e330*/  @P0 IMAD.MOV.U32 R72, RZ, RZ, R4 ;  /* 0x000000ffff480224 */ /* 0x001fe200078e0004 */
[----:B-1----:R-:W-:-:S11]  /*e340*/  PRMT R81, RZ, 0x7610, R81 ;  /* 0x00007610ff517816 */ /* 0x002fd60000000051 */
[----:B------:R-:W-:-:S05]  /*e350*/  @!P2 IMAD.IADD R18, R18, 0x1, -R15 ;  /* 0x000000011212a824 */ /* 0x000fca00078e0a0f */
[----:B------:R-:W-:Y:S01]  /*e360*/  ISETP.GT.U32.AND P2, PT, R15, R18, PT ;  /* 0x000000120f00720c */ /* 0x000fe20003f44070 */
[----:B------:R-:W-:Y:S02]  /*e370*/  @P0 IMAD.MOV.U32 R73, RZ, RZ, R5 ;  /* 0x000000ffff490224 */ /* 0x000fe400078e0005 */
[----:B--2---:R-:W-:Y:S01]  /*e380*/  IMAD R30, R30, UR4, RZ ;  /* 0x000000041e1e7c24 */ /* 0x004fe2000f8e02ff */
[----:B------:R-:W-:Y:S01]  /*e390*/  STL [R1+0x318], R4 ;  /* 0x0003180401007387 */ /* 0x000fe20000100800 */
[----:B------:R-:W0:Y:S03]  /*e3a0*/  LDCU UR4, c[0x0][0x3b0] ;  /* 0x00007600ff0477ac */ /* 0x000e260008000800 */
[----:B------:R-:W-:Y:S04]  /*e3b0*/  STL [R1+0x314], R5 ;  /* 0x0003140501007387 */ /* 0x000fe80000100800 */
[----:B------:R1:W2:Y:S01]  /*e3c0*/  @P0 LDG.E.U8 R81, desc[UR20][R72.64] ;  /* 0x0000001448510981 */ /* 0x0002a2000c1e1100 */
[----:B------:R-:W-:-:S03]  /*e3d0*/  @!P2 IMAD.IADD R18, R18, 0x1, -R15 ;  /* 0x000000011212a824 */ /* 0x000fc600078e0a0f */
[----:B------:R0:W-:Y:S01]  /*e3e0*/  STL [R1+0x338], R2 ;  /* 0x0003380201007387 */ /* 0x0001e20000100800 */
[----:B-1----:R-:W-:-:S03]  /*e3f0*/  @P0 IMAD.MOV.U32 R72, RZ, RZ, R2 ;  /* 0x000000ffff480224 */ /* 0x002fc600078e0002 */
[----:B------:R1:W-:Y:S01]  /*e400*/  STL [R1+0x334], R3 ;  /* 0x0003340301007387 */ /* 0x0003e20000100800 */
[C---:B0-----:R-:W-:Y:S01]  /*e410*/  IADD3 R2, P2, PT, R30.reuse, R14, RZ ;  /* 0x0000000e1e027210 */ /* 0x041fe20007f5e0ff */
[----:B------:R-:W-:Y:S02]  /*e420*/  @P0 IMAD.MOV.U32 R73, RZ, RZ, R3 ;  /* 0x000000ffff490224 */ /* 0x000fe400078e0003 */
[----:B------:R0:W-:Y:S01]  /*e430*/  STS.U8 [R9+UR9+0x3400], R120 ;  /* 0x0034007809007988 */ /* 0x0001e20008000009 */
[----:B-1----:R-:W-:-:S03]  /*e440*/  LEA.HI.X.SX32 R3, R30, R11, 0x1, P2 ;  /* 0x0000000b1e037211 */ /* 0x002fc600010f0eff */
[----:B------:R-:W-:Y:S04]  /*e450*/  STL [R1+0x358], R2 ;  /* 0x0003580201007387 */ /* 0x000fe80000100800 */
[----:B------:R-:W-:Y:S04]  /*e460*/  STL [R1+0x354], R3 ;  /* 0x0003540301007387 */ /* 0x000fe80000100800 */
[----:B------:R1:W-:Y:S04]  /*e470*/  STS.U8 [R9+UR9+0x3000], R12 ;  /* 0x0030000c09007988 */ /* 0x0003e80008000009 */
[----:B0-----:R-:W2:Y:S04]  /*e480*/  LDL.LU R120, [R1+0x1bc] ;  /* 0x0001bc0001787983 */ /* 0x001ea80000300800 */
[----:B------:R0:W-:Y:S01]  /*e490*/  STS.U8 [R9+UR9+0x3c00], R13 ;  /* 0x003c000d09007988 */ /* 0x0001e20008000009 */
[----:B-1----:R-:W-:-:S03]  /*e4a0*/  IMAD.MOV.U32 R12, RZ, RZ, R112 ;  /* 0x000000ffff0c7224 */ /* 0x002fc600078e0070 */
[----:B------:R-:W3:Y:S04]  /*e4b0*/  LDL.LU R112, [R1+0x1dc] ;  /* 0x0001dc0001707983 */ /* 0x000ee80000300800 */
[----:B0-----:R-:W4:Y:S04]  /*e4c0*/  LDL.LU R13, [R1+0x1a0] ;  /* 0x0001a000010d7983 */ /* 0x001f280000300800 */
[----:B------:R0:W-:Y:S04]  /*e4d0*/  STS.U8 [R9+UR9+0x3800], R116 ;  /* 0x0038007409007988 */ /* 0x0001e80008000009 */
[----:B------:R-:W-:Y:S01]  /*e4e0*/  STS.U8 [R9+UR9+0x400], R74 ;  /* 0x0004004a09007988 */ /* 0x000fe20008000009 */
[----:B0-----:R-:W-:Y:S01]  /*e4f0*/  IMAD.MOV.U32 R116, RZ, RZ, R0 ;  /* 0x000000ffff747224 */ /* 0x001fe200078e0000 */
[----:B------:R-:W-:-:S02]  /*e500*/  LOP3.LUT R0, R9, 0x10, RZ, 0x3c, !PT ;  /* 0x0000001009007812 */ /* 0x000fc400078e3cff */
[----:B------:R-:W-:Y:S04]  /*e510*/  STS.U8 [R9+UR9+0xc00], R75 ;  /* 0x000c004b09007988 */ /* 0x000fe80008000009 */
[----:B------:R-:W-:Y:S04]  /*e520*/  STS.U8 [R9+UR9+0x1000], R77 ;  /* 0x0010004d09007988 */ /* 0x000fe80008000009 */
[----:B------:R-:W-:Y:S04]  /*e530*/  STS.U8 [R9+UR9+0x1400], R76 ;  /* 0x0014004c09007988 */ /* 0x000fe80008000009 */
[----:B------:R-:W-:Y:S04]  /*e540*/  STS.U8 [R9+UR9+0x1800], R79 ;  /* 0x0018004f09007988 */ /* 0x000fe80008000009 */
[----:B------:R-:W-:Y:S04]  /*e550*/  STS.U8 [R9+UR9+0x1c00], R78 ;  /* 0x001c004e09007988 */ /* 0x000fe80008000009 */
[----:B------:R-:W-:Y:S04]  /*e560*/  STS.U8 [R9+UR9+0x2400], R80 ;  /* 0x0024005009007988 */ /* 0x000fe80008000009 */
[----:B------:R-:W-:Y:S04]  /*e570*/  STS.U8 [R9+UR9+0x2c00], R105 ;  /* 0x002c006909007988 */ /* 0x000fe80008000009 */
[----:B------:R0:W-:Y:S04]  /*e580*/  STS.U8 [R0+UR9+0x480], R118 ;  /* 0x0004807600007988 */ /* 0x0001e80008000009 */
[----:B0-----:R-:W4:Y:S01]  /*e590*/  LDL.LU R118, [R1+0x1e0] ;  /* 0x0001e00001767983 */ /* 0x001f220000300800 */
[----:B------:R-:W-:-:S04]  /*e5a0*/  LOP3.LUT R30, R17, 0xca, RZ, 0xfc, !PT ;  /* 0x000000ca111e7812 */ /* 0x000fc800078efcff */
[----:B------:R-:W-:-:S05]  /*e5b0*/  IABS R10, R30 ;  /* 0x0000001e000a7213 */ /* 0x000fca0000000000 */
[----:B------:R-:W-:Y:S01]  /*e5c0*/  IMAD.HI.U32 R31, R16, R10, RZ ;  /* 0x0000000a101f7227 */ /* 0x000fe200078e00ff */
[----:B------:R-:W-:-:S03]  /*e5d0*/  ISETP.GE.AND P2, PT, R32, RZ, PT ;  /* 0x000000ff2000720c */ /* 0x000fc60003f46270 */
[----:B------:R-:W-:Y:S01]  /*e5e0*/  IMAD.MOV R31, RZ, RZ, -R31 ;  /* 0x000000ffff1f7224 */ /* 0x000fe200078e0a1f */
[----:B------:R-:W-:-:S03]  /*e5f0*/  PRMT R80, RZ, 0x7610, R80 ;  /* 0x00007610ff507816 */ /* 0x000fc60000000050 */
[----:B------:R-:W-:Y:S01]  /*e600*/  IMAD R10, R15, R31, R10 ;  /* 0x0000001f0f0a7224 */ /* 0x000fe200078e020a */
[----:B------:R-:W-:Y:S01]  /*e610*/  SEL R31, R92, R29, !P5 ;  /* 0x0000001d5c1f7207 */ /* 0x000fe20006800000 */
[----:B------:R-:W-:Y:S01]  /*e620*/  IMAD.MOV.U32 R29, RZ, RZ, R18 ;  /* 0x000000ffff1d7224 */ /* 0x000fe200078e0012 */
[----:B------:R0:W4:Y:S03]  /*e630*/  @P0 LDG.E.U8 R80, desc[UR20][R72.64] ;  /* 0x0000001448500981 */ /* 0x000126000c1e1100 */
[----:B------:R-:W-:Y:S01]  /*e640*/  IMAD R31, R31, UR4, RZ ;  /* 0x000000041f1f7c24 */ /* 0x000fe2000f8e02ff */
[----:B------:R-:W1:Y:S01]  /*e650*/  LDCU UR4, c[0x0][0x3b0] ;  /* 0x00007600ff0477ac */ /* 0x000e620008000800 */
[----:B------:R-:W-:Y:S02]  /*e660*/  @!P2 IMAD.MOV R29, RZ, RZ, -R29 ;  /* 0x000000ffff1da224 */ /* 0x000fe400078e0a1d */
[----:B0-----:R-:W-:Y:S01]  /*e670*/  @P0 IMAD.MOV.U32 R72, RZ, RZ, R2 ;  /* 0x000000ffff480224 */ /* 0x001fe200078e0002 */
[----:B------:R-:W-:Y:S01]  /*e680*/  IADD3 R2, P2, PT, R31, R14, RZ ;  /* 0x0000000e1f027210 */ /* 0x000fe20007f5e0ff */
[----:B------:R-:W-:-:S03]  /*e690*/  @P0 IMAD.MOV.U32 R73, RZ, RZ, R3 ;  /* 0x000000ffff490224 */ /* 0x000fc600078e0003 */
[----:B------:R-:W-:Y:S02]  /*e6a0*/  LEA.HI.X.SX32 R3, R31, R11, 0x1, P2 ;  /* 0x0000000b1f037211 */ /* 0x000fe400010f0eff */
[----:B------:R-:W-:Y:S02]  /*e6b0*/  ISETP.GT.U32.AND P2, PT, R15, R10, PT ;  /* 0x0000000a0f00720c */ /* 0x000fe40003f44070 */
[----:B------:R-:W-:Y:S01]  /*e6c0*/  PRMT R79, RZ, 0x7610, R79 ;  /* 0x00007610ff4f7816 */ /* 0x000fe2000000004f */
[----:B-1----:R-:W-:Y:S01]  /*e6d0*/  IMAD R28, R28, UR4, RZ ;  /* 0x000000041c1c7c24 */ /* 0x002fe2000f8e02ff */
[----:B------:R0:W-:Y:S01]  /*e6e0*/  STL [R1+0x378], R2 ;  /* 0x0003780201007387 */ /* 0x0001e20000100800 */
[----:B------:R-:W1:Y:S03]  /*e6f0*/  LDCU UR4, c[0x0][0x3b0] ;  /* 0x00007600ff0477ac */ /* 0x000e660008000800 */
[----:B------:R0:W4:Y:S05]  /*e700*/  @P0 LDG.E.U8 R79, desc[UR20][R72.64] ;  /* 0x00000014484f0981 */ /* 0x00012a000c1e1100 */
[----:B------:R-:W-:-:S05]  /*e710*/  @!P2 IMAD.IADD R10, R10, 0x1, -R15 ;  /* 0x000000010a0aa824 */ /* 0x000fca00078e0a0f */
[----:B------:R-:W-:Y:S01]  /*e720*/  ISETP.GT.U32.AND P2, PT, R15, R10, PT ;  /* 0x0000000a0f00720c */ /* 0x000fe20003f44070 */
[----:B0-----:R-:W-:Y:S01]  /*e730*/  @P0 IMAD.MOV.U32 R72, RZ, RZ, R2 ;  /* 0x000000ffff480224 */ /* 0x001fe200078e0002 */
[----:B------:R0:W-:Y:S01]  /*e740*/  STL [R1+0x374], R3 ;  /* 0x0003740301007387 */ /* 0x0001e20000100800 */
[----:B------:R-:W-:-:S10]  /*e750*/  @P0 IMAD.MOV.U32 R73, RZ, RZ, R3 ;  /* 0x000000ffff490224 */ /* 0x000fd400078e0003 */
[----:B------:R-:W-:Y:S01]  /*e760*/  @!P2 IMAD.IADD R10, R10, 0x1, -R15 ;  /* 0x000000010a0aa824 */ /* 0x000fe200078e0a0f */
[C---:B------:R-:W-:Y:S01]  /*e770*/  IADD3 R2, P2, PT, R28.reuse, R14, RZ ;  /* 0x0000000e1c027210 */ /* 0x040fe20007f5e0ff */
[----:B------:R-:W-:Y:S03]  /*e780*/  STS.U8 [R0+UR9+0x880], R12 ;  /* 0x0008800c00007988 */ /* 0x000fe60008000009 */
[----:B0-----:R-:W-:Y:S01]  /*e790*/  LEA.HI.X.SX32 R3, R28, R11, 0x1, P2 ;  /* 0x0000000b1c037211 */ /* 0x001fe200010f0eff */
[----:B------:R-:W-:Y:S04]  /*e7a0*/  STL [R1+0x398], R2 ;  /* 0x0003980201007387 */ /* 0x000fe80000100800 */
[----:B------:R-:W-:Y:S04]  /*e7b0*/  STL [R1+0x394], R3 ;  /* 0x0003940301007387 */ /* 0x000fe80000100800 */
[----:B--2---:R0:W-:Y:S04]  /*e7c0*/  STS.U8 [R0+UR9+0xc80], R120 ;  /* 0x000c807800007988 */ /* 0x0041e80008000009 */
[----:B---3--:R2:W-:Y:S01]  /*e7d0*/  STS.U8 [R0+UR9+0x1080], R112 ;  /* 0x0010807000007988 */ /* 0x0085e20008000009 */
[----:B0-----:R-:W-:-:S03]  /*e7e0*/  IMAD.MOV.U32 R120, RZ, RZ, R116 ;  /* 0x000000ffff787224 */ /* 0x001fc600078e0074 */
[----:B------:R-:W3:Y:S04]  /*e7f0*/  LDL.LU R116, [R1+0x1fc] ;  /* 0x0001fc0001747983 */ /* 0x000ee80000300800 */
[----:B----4-:R0:W-:Y:S04]  /*e800*/  STS.U8 [R0+UR9+0x1480], R13 ;  /* 0x0014800d00007988 */ /* 0x0101e80008000009 */
[----:B--2---:R-:W2:Y:S04]  /*e810*/  LDL.LU R112, [R1+0x238] ;  /* 0x0002380001707983 */ /* 0x004ea80000300800 */
[----:B0-----:R-:W4:Y:S04]  /*e820*/  LDL.LU R13, [R1+0x200] ;  /* 0x00020000010d7983 */ /* 0x001f280000300800 */
[----:B------:R0:W-:Y:S04]  /*e830*/  STS.U8 [R0+UR9+0x1880], R118 ;  /* 0x0018807600007988 */ /* 0x0001e80008000009 */
[----:B0-----:R-:W4:Y:S01]  /*e840*/  LDL.LU R118, [R1+0x244] ;  /* 0x0002440001767983 */ /* 0x001f220000300800 */
[----:B------:R-:W-:-:S04]  /*e850*/  LOP3.LUT R28, R17, 0xd2, RZ, 0xfc, !PT ;  /* 0x000000d2111c7812 */ /* 0x000fc800078efcff */
[----:B------:R-:W-:Y:S02]  /*e860*/  IABS R18, R28 ;  /* 0x0000001c00127213 */ /* 0x000fe40000000000 */
[----:B------:R-:W-:-:S03]  /*e870*/  ISETP.GE.AND P2, PT, R30, RZ, PT ;  /* 0x000000ff1e00720c */ /* 0x000fc60003f46270 */
[----:B------:R-:W-:-:S04]  /*e880*/  IMAD.HI.U32 R30, R16, R18, RZ ;  /* 0x00000012101e7227 */ /* 0x000fc800078e00ff */
[----:B------:R-:W-:Y:S01]  /*e890*/  IMAD.MOV R30, RZ, RZ, -R30 ;  /* 0x000000ffff1e7224 */ /* 0x000fe200078e0a1e */
[----:B------:R-:W-:Y:S01]  /*e8a0*/  PRMT R77, RZ, 0x7610, R77 ;  /* 0x00007610ff4d7816 */ /* 0x000fe2000000004d */
[----:B------:R-:W-:Y:S02]  /*e8b0*/  @P0 IMAD.MOV.U32 R31, RZ, RZ, R3 ;  /* 0x000000ffff1f0224 */ /* 0x000fe400078e0003 */
[----:B------:R-:W-:Y:S02]  /*e8c0*/  IMAD R18, R15, R30, R18 ;  /* 0x0000001e0f127224 */ /* 0x000fe400078e0212 */
[----:B------:R-:W-:-:S05]  /*e8d0*/  @P0 IMAD.MOV.U32 R30, RZ, RZ, R2 ;  /* 0x000000ffff1e0224 */ /* 0x000fca00078e0002 */
[----:B------:R0:W4:Y:S02]  /*e8e0*/  @P0 LDG.E.U8 R77, desc[UR20][R30.64] ;  /* 0x000000141e4d0981 */ /* 0x000124000c1e1100 */
[----:B0-----:R-:W-:Y:S01]  /*e8f0*/  SEL R30, R92, R27, !P5 ;  /* 0x0000001b5c1e7207 */ /* 0x001fe20006800000 */
[----:B------:R-:W-:-:S04]  /*e900*/  IMAD.MOV.U32 R27, RZ, RZ, R10 ;  /* 0x000000ffff1b7224 */ /* 0x000fc800078e000a */
[----:B-1----:R-:W-:Y:S01]  /*e910*/  IMAD R30, R30, UR4, RZ ;  /* 0x000000041e1e7c24 */ /* 0x002fe2000f8e02ff */
[----:B------:R-:W0:Y:S01]  /*e920*/  LDCU UR4, c[0x0][0x3b0] ;  /* 0x00007600ff0477ac */ /* 0x000e220008000800 */
[----:B------:R-:W-:-:S03]  /*e930*/  @!P2 IMAD.MOV R27, RZ, RZ, -R27 ;  /* 0x000000ffff1ba224 */ /* 0x000fc600078e0a1b */
[----:B------:R-:W-:-:S04]  /*e940*/  IADD3 R2, P2, PT, R30, R14, RZ ;  /* 0x0000000e1e027210 */ /* 0x000fc80007f5e0ff */
[----:B------:R-:W-:Y:S02]  /*e950*/  LEA.HI.X.SX32 R3, R30, R11, 0x1, P2 ;  /* 0x0000000b1e037211 */ /* 0x000fe400010f0eff */
[----:B------:R-:W-:Y:S02]  /*e960*/  ISETP.GT.U32.AND P2, PT, R15, R18, PT ;  /* 0x000000120f00720c */ /* 0x000fe40003f44070 */
[----:B------:R-:W-:-:S11]  /*e970*/  SEL R25, R92, R25, !P5 ;  /* 0x000000195c197207 */ /* 0x000fd60006800000 */
[----:B------:R-:W-:-:S05]  /*e980*/  @!P2 IMAD.IADD R18, R18, 0x1, -R15 ;  /* 0x000000011212a824 */ /* 0x000fca00078e0a0f */
[----:B------:R-:W-:Y:S01]  /*e990*/  ISETP.GT.U32.AND P2, PT, R15, R18, PT ;  /* 0x000000120f00720c */ /* 0x000fe20003f44070 */
[----:B0-----:R-:W-:Y:S01]  /*e9a0*/  IMAD R25, R25, UR4, RZ ;  /* 0x0000000419197c24 */ /* 0x001fe2000f8e02ff */
[----:B------:R0:W-:Y:S01]  /*e9b0*/  STL [R1+0x3b8], R2 ;  /* 0x0003b80201007387 */ /* 0x0001e20000100800 */
[----:B------:R-:W-:Y:S01]  /*e9c0*/  @P0 IMAD.MOV.U32 R30, RZ, RZ, R2 ;  /* 0x000000ffff1e0224 */ /* 0x000fe200078e0002 */
[----:B------:R-:W1:Y:S01]  /*e9d0*/  LDCU UR4, c[0x0][0x3b0] ;  /* 0x00007600ff0477ac */ /* 0x000e620008000800 */
[----:B------:R-:W-:Y:S01]  /*e9e0*/  @P0 IMAD.MOV.U32 R31, RZ, RZ, R3 ;  /* 0x000000ffff1f0224 */ /* 0x000fe200078e0003 */
[----:B------:R0:W-:Y:S07]  /*e9f0*/  STL [R1+0x3b4], R3 ;  /* 0x0003b40301007387 */ /* 0x0001ee0000100800 */
[----:B------:R-:W-:Y:S01]  /*ea00*/  @!P2 IMAD.IADD R18, R18, 0x1, -R15 ;  /* 0x000000011212a824 */ /* 0x000fe200078e0a0f */
[----:B0-----:R-:W-:-:S04]  /*ea10*/  IADD3 R2, P2, PT, R25, R14, RZ ;  /* 0x0000000e19027210 */ /* 0x001fc80007f5e0ff */
[----:B------:R-:W-:Y:S02]  /*ea20*/  LEA.HI.X.SX32 R3, R25, R11, 0x1, P2 ;  /* 0x0000000b19037211 */ /* 0x000fe400010f0eff */
[----:B------:R-:W-:-:S04]  /*ea30*/  LOP3.LUT R25, R17, 0xda, RZ, 0xfc, !PT ;  /* 0x000000da11197812 */ /* 0x000fc800078efcff */
[----:B------:R-:W-:Y:S02]  /*ea40*/  IABS R10, R25 ;  /* 0x00000019000a7213 */ /* 0x000fe40000000000 */
[----:B------:R-:W-:-:S03]  /*ea50*/  ISETP.GE.AND P2, PT, R28, RZ, PT ;  /* 0x000000ff1c00720c */ /* 0x000fc60003f46270 */
[----:B------:R-:W-:-:S04]  /*ea60*/  IMAD.HI.U32 R28, R16, R10, RZ ;  /* 0x0000000a101c7227 */ /* 0x000fc800078e00ff */
[----:B------:R-:W-:Y:S01]  /*ea70*/  IMAD.MOV R28, RZ, RZ, -R28 ;  /* 0x000000ffff1c7224 */ /* 0x000fe200078e0a1c */
[----:B------:R-:W-:Y:S03]  /*ea80*/  STL [R1+0x3d8], R2 ;  /* 0x0003d80201007387 */ /* 0x000fe60000100800 */
[----:B------:R-:W-:Y:S01]  /*ea90*/  IMAD R10, R15, R28, R10 ;  /* 0x0000001c0f0a7224 */ /* 0x000fe200078e020a */
[----:B------:R-:W-:Y:S01]  /*eaa0*/  SEL R28, R92, R24, !P5 ;  /* 0x000000185c1c7207 */ /* 0x000fe20006800000 */
[----:B------:R-:W-:Y:S01]  /*eab0*/  STL [R1+0x3d4], R3 ;  /* 0x0003d40301007387 */ /* 0x000fe20000100800 */
[----:B------:R-:W-:-:S03]  /*eac0*/  PRMT R76, RZ, 0x7610, R76 ;  /* 0x00007610ff4c7816 */ /* 0x000fc6000000004c */
[----:B------:R0:W-:Y:S01]  /*ead0*/  STS.U8 [R0+UR9+0x1c80], R120 ;  /* 0x001c807800007988 */ /* 0x0001e20008000009 */
[----:B------:R-:W-:-:S03]  /*eae0*/  IMAD.MOV.U32 R24, RZ, RZ, R18 ;  /* 0x000000ffff187224 */ /* 0x000fc600078e0012 */
[----:B------:R-:W4:Y:S01]  /*eaf0*/  LDL.LU R12, [R1+0x27c] ;  /* 0x00027c00010c7983 */ /* 0x000f220000300800 */
[----:B-1----:R-:W-:Y:S01]  /*eb00*/  IMAD R28, R28, UR4, RZ ;  /* 0x000000041c1c7c24 */ /* 0x002fe2000f8e02ff */
[----:B------:R-:W1:Y:S02]  /*eb10*/  LDCU UR4, c[0x0][0x3b0] ;  /* 0x00007600ff0477ac */ /* 0x000e640008000800 */
[----:B------:R0:W4:Y:S04]  /*eb20*/  @P0 LDG.E.U8 R76, desc[UR20][R30.64] ;  /* 0x000000141e4c0981 */ /* 0x000128000c1e1100 */
[----:B0-----:R-:W4:Y:S01]  /*eb30*/  LDL.LU R120, [R1+0x25c] ;  /* 0x00025c0001787983 */ /* 0x001f220000300800 */
[----:B------:R-:W-:Y:S02]  /*eb40*/  @!P2 IMAD.MOV R24, RZ, RZ, -R24 ;  /* 0x000000ffff18a224 */ /* 0x000fe400078e0a18 */
[----:B------:R-:W-:Y:S01]  /*eb50*/  @P0 IMAD.MOV.U32 R30, RZ, RZ, R2 ;  /* 0x000000ffff1e0224 */ /* 0x000fe200078e0002 */
[----:B------:R-:W-:Y:S01]  /*eb60*/  IADD3 R2, P2, PT, R28, R14, RZ ;  /* 0x0000000e1c027210 */ /* 0x000fe20007f5e0ff */
[----:B------:R-:W-:-:S03]  /*eb70*/  @P0 IMAD.MOV.U32 R31, RZ, RZ, R3 ;  /* 0x000000ffff1f0224 */ /* 0x000fc600078e0003 */
[----:B------:R-:W-:Y:S01]  /*eb80*/  LEA.HI.X.SX32 R3, R28, R11, 0x1, P2 ;  /* 0x0000000b1c037211 */ /* 0x000fe200010f0eff */
[----:B---3--:R0:W-:Y:S04]  /*eb90*/  STS.U8 [R0+UR9+0x2080], R116 ;  /* 0x0020807400007988 */ /* 0x0081e80008000009 */
[----:B--2---:R2:W-:Y:S04]  /*eba0*/  STS.U8 [R0+UR9+0x2480], R112 ;  /* 0x0024807000007988 */ /* 0x0045e80008000009 */
[----:B0-----:R-:W3:Y:S04]  /*ebb0*/  LDL.LU R116, [R1+0x288] ;  /* 0x0002880001747983 */ /* 0x001ee80000300800 */
[----:B----4-:R0:W-:Y:S04]  /*ebc0*/  STS.U8 [R0+UR9+0x2880], R13 ;  /* 0x0028800d00007988 */ /* 0x0101e80008000009 */
[----:B--2---:R-:W2:Y:S04]  /*ebd0*/  LDL.LU R112, [R1+0x264] ;  /* 0x0002640001707983 */ /* 0x004ea80000300800 */
[----:B0-----:R-:W4:Y:S04]  /*ebe0*/  LDL.LU R13, [R1+0x284] ;  /* 0x00028400010d7983 */ /* 0x001f280000300800 */
[----:B------:R-:W-:Y:S04]  /*ebf0*/  STL [R1+0x3f8], R2 ;  /* 0x0003f80201007387 */ /* 0x000fe80000100800 */
[----:B------:R-:W-:Y:S04]  /*ec00*/  STL [R1+0x3f4], R3 ;  /* 0x0003f40301007387 */ /* 0x000fe80000100800 */
[----:B------:R0:W-:Y:S04]  /*ec10*/  STS.U8 [R0+UR9+0x2c80], R118 ;  /* 0x002c807600007988 */ /* 0x0001e80008000009 */
[----:B0-----:R-:W4:Y:S01]  /*ec20*/  LDL.LU R118, [R1+0x29c] ;  /* 0x00029c0001767983 */ /* 0x001f220000300800 */
[----:B------:R-:W-:-:S02]  /*ec30*/  ISETP.GT.U32.AND P2, PT, R15, R10, PT ;  /* 0x0000000a0f00720c */ /* 0x000fc40003f44070 */
[----:B------:R-:W-:-:S11]  /*ec40*/  SEL R23, R92, R23, !P5 ;  /* 0x000000175c177207 */ /* 0x000fd60006800000 */
[----:B------:R-:W-:-:S05]  /*ec50*/  @!P2 IMAD.IADD R10, R10, 0x1, -R15 ;  /* 0x000000010a0aa824 */ /* 0x000fca00078e0a0f */
[----:B------:R-:W-:Y:S02]  /*ec60*/  ISETP.GT.U32.AND P2, PT, R15, R10, PT ;  /* 0x0000000a0f00720c */ /* 0x000fe40003f44070 */
[----:B------:R-:W-:Y:S01]  /*ec70*/  PRMT R75, RZ, 0x7610, R75 ;  /* 0x00007610ff4b7816 */ /* 0x000fe2000000004b */
[----:B-1----:R-:W-:Y:S01]  /*ec80*/  IMAD R23, R23, UR4, RZ ;  /* 0x0000000417177c24 */ /* 0x002fe2000f8e02ff */
[----:B------:R-:W-:Y:S01]  /*ec90*/  PRMT R74, RZ, 0x7610, R74 ;  /* 0x00007610ff4a7816 */ /* 0x000fe2000000004a */
[----:B------:R-:W0:Y:S03]  /*eca0*/  LDCU UR4, c[0x0][0x3b0] ;  /* 0x00007600ff0477ac */ /* 0x000e260008000800 */
[----:B------:R1:W4:Y:S05]  /*ecb0*/  @P0 LDG.E.U8 R75, desc[UR20][R30.64] ;  /* 0x000000141e4b0981 */ /* 0x00032a000c1e1100 */
[----:B------:R-:W-:-:S02]  /*ecc0*/  @!P2 IMAD.IADD R10, R10, 0x1, -R15 ;  /* 0x000000010a0aa824 */ /* 0x000fc400078e0a0f */
[----:B-1----:R-:W-:Y:S01]  /*ecd0*/  @P0 IMAD.MOV.U32 R30, RZ, RZ, R2 ;  /* 0x000000ffff1e0224 */ /* 0x002fe200078e0002 */
[----:B------:R-:W-:Y:S01]  /*ece0*/  IADD3 R2, P2, PT, R23, R14, RZ ;  /* 0x0000000e17027210 */ /* 0x000fe20007f5e0ff */
[----:B------:R-:W-:-:S03]  /*ecf0*/  @P0 IMAD.MOV.U32 R31, RZ, RZ, R3 ;  /* 0x000000ffff1f0224 */ /* 0x000fc600078e0003 */
[----:B------:R-:W-:Y:S01]  /*ed00*/  LEA.HI.X.SX32 R3, R23, R11, 0x1, P2 ;  /* 0x0000000b17037211 */ /* 0x000fe200010f0eff */
[----:B------:R1:W-:Y:S04]  /*ed10*/  STL [R1+0x418], R2 ;  /* 0x0004180201007387 */ /* 0x0003e80000100800 */
[----:B------:R-:W-:Y:S04]  /*ed20*/  STL [R1+0x414], R3 ;  /* 0x0004140301007387 */ /* 0x000fe80000100800 */
[----:B------:R0:W4:Y:S02]  /*ed30*/  @P0 LDG.E.U8 R74, desc[UR20][R30.64] ;  /* 0x000000141e4a0981 */ /* 0x000124000c1e1100 */
[----:B0-----:R-:W-:Y:S01]  /*ed40*/  @P0 IMAD.MOV.U32 R30, RZ, RZ, R2 ;  /* 0x000000ffff1e0224 */ /* 0x001fe200078e0002 */
[----:B-1----:R-:W-:Y:S01]  /*ed50*/  LOP3.LUT R2, R9, 0x20, RZ, 0x3c, !PT ;  /* 0x0000002009027812 */ /* 0x002fe200078e3cff */
[----:B------:R-:W-:Y:S04]  /*ed60*/  STS.U8 [R0+UR9+0x3080], R12 ;  /* 0x0030800c00007988 */ /* 0x000fe80008000009 */
[----:B------:R0:W-:Y:S04]  /*ed70*/  STS.U8 [R0+UR9+0x3480], R120 ;  /* 0x0034807800007988 */ /* 0x0001e80008000009 */
[----:B0-----:R-:W4:Y:S04]  /*ed80*/  LDL.LU R120, [R1+0x2dc] ;  /* 0x0002dc0001787983 */ /* 0x001f280000300800 */
[----:B---3--:R0:W-:Y:S04]  /*ed90*/  STS.U8 [R0+UR9+0x3880], R116 ;  /* 0x0038807400007988 */ /* 0x0081e80008000009 */
[----:B--2---:R1:W-:Y:S04]  /*eda0*/  STS.U8 [R0+UR9+0x3c80], R112 ;  /* 0x003c807000007988 */ /* 0x0043e80008000009 */
[----:B0-----:R-:W2:Y:S04]  /*edb0*/  LDL.LU R116, [R1+0x2a8] ;  /* 0x0002a80001747983 */ /* 0x001ea80000300800 */
[----:B----4-:R0:W-:Y:S04]  /*edc0*/  STS.U8 [R0+UR9+0x80], R13 ;  /* 0x0000800d00007988 */ /* 0x0101e80008000009 */
[----:B-1----:R-:W3:Y:S04]  /*edd0*/  LDL.LU R112, [R1+0x2c8] ;  /* 0x0002c80001707983 */ /* 0x002ee80000300800 */
[----:B0-----:R-:W4:Y:S04]  /*ede0*/  LDL.LU R13, [R1+0x2c0] ;  /* 0x0002c000010d7983 */ /* 0x001f280000300800 */
[----:B------:R0:W-:Y:S04]  /*edf0*/  STS.U8 [R2+UR9+0x100], R118 ;  /* 0x0001007602007988 */ /* 0x0001e80008000009 */
[----:B0-----:R-:W4:Y:S01]  /*ee00*/  LDL.LU R118, [R1+0x2e4] ;  /* 0x0002e40001767983 */ /* 0x001f220000300800 */
[----:B------:R-:W-:-:S02]  /*ee10*/  ISETP.GE.AND P2, PT, R25, RZ, PT ;  /* 0x000000ff1900720c */ /* 0x000fc40003f46270 */
[----:B------:R-:W-:-:S04]  /*ee20*/  LOP3.LUT R25, R17, 0xe2, RZ, 0xfc, !PT ;  /* 0x000000e211197812 */ /* 0x000fc800078efcff */
[----:B------:R-:W-:-:S05]  /*ee30*/  IABS R18, R25 ;  /* 0x0000001900127213 */ /* 0x000fca0000000000 */
[----:B------:R-:W-:Y:S01]  /*ee40*/  IMAD.HI.U32 R23, R16, R18, RZ ;  /* 0x0000001210177227 */ /* 0x000fe200078e00ff */
[----:B------:R-:W-:-:S03]  /*ee50*/  SEL R26, R92, R26, !P5 ;  /* 0x0000001a5c1a7207 */ /* 0x000fc60006800000 */
[----:B------:R-:W-:Y:S02]  /*ee60*/  IMAD.MOV R23, RZ, RZ, -R23 ;  /* 0x000000ffff177224 */ /* 0x000fe400078e0a17 */
[----:B------:R-:W-:Y:S01]  /*ee70*/  IMAD R26, R26, UR4, RZ ;  /* 0x000000041a1a7c24 */ /* 0x000fe2000f8e02ff */
[----:B------:R-:W0:Y:S01]  /*ee80*/  LDCU UR4, c[0x0][0x3b0] ;  /* 0x00007600ff0477ac */ /* 0x000e220008000800 */
[----:B------:R-:W-:Y:S02]  /*ee90*/  IMAD R18, R15, R23, R18 ;  /* 0x000000170f127224 */ /* 0x000fe400078e0212 */
[----:B------:R-:W-:-:S04]  /*eea0*/  IMAD.MOV.U32 R23, RZ, RZ, R10 ;  /* 0x000000ffff177224 */ /* 0x000fc800078e000a */
[----:B------:R-:W-:Y:S01]  /*eeb0*/  @!P2 IMAD.MOV R23, RZ, RZ, -R23 ;  /* 0x000000ffff17a224 */ /* 0x000fe200078e0a17 */
[----:B------:R-:W-:Y:S01]  /*eec0*/  IADD3 R0, P2, PT, R26, R14, RZ ;  /* 0x0000000e1a007210 */ /* 0x000fe20007f5e0ff */
[----:B------:R-:W-:-:S03]  /*eed0*/  @P0 IMAD.MOV.U32 R31, RZ, RZ, R3 ;  /* 0x000000ffff1f0224 */ /* 0x000fc600078e0003 */
[----:B------:R-:W-:Y:S02]  /*eee0*/  LEA.HI.X.SX32 R3, R26, R11, 0x1, P2 ;  /* 0x0000000b1a037211 */ /* 0x000fe400010f0eff */
[----:B------:R-:W-:Y:S02]  /*eef0*/  ISETP.GT.U32.AND P2, PT, R15, R18, PT ;  /* 0x000000120f00720c */ /* 0x000fe40003f44070 */
[----:B------:R-:W-:Y:S02]  /*ef00*/  PRMT R78, RZ, 0x7610, R78 ;  /* 0x00007610ff4e7816 */ /* 0x000fe4000000004e */
[----:B------:R-:W-:-:S04]  /*ef10*/  SEL R29, R92, R29, !P5 ;  /* 0x0000001d5c1d7207 */ /* 0x000fc80006800000 */
[----:B------:R1:W4:Y:S05]  /*ef20*/  @P0 LDG.E.U8 R78, desc[UR20][R72.64] ;  /* 0x00000014484e0981 */ /* 0x00032a000c1e1100 */
[----:B------:R-:W-:-:S05]  /*ef30*/  @!P2 IMAD.IADD R18, R18, 0x1, -R15 ;  /* 0x000000011212a824 */ /* 0x000fca00078e0a0f */
[----:B------:R-:W-:Y:S02]  /*ef40*/  ISETP.GT.U32.AND P2, PT, R15, R18, PT ;  /* 0x000000120f00720c */ /* 0x000fe40003f44070 */
[----:B-1----:R-:W-:Y:S01]  /*ef50*/  PRMT R73, RZ, 0x7610, R73 ;  /* 0x00007610ff497816 */ /* 0x002fe20000000049 */
[----:B0-----:R-:W-:Y:S01]  /*ef60*/  IMAD R29, R29, UR4, RZ ;  /* 0x000000041d1d7c24 */ /* 0x001fe2000f8e02ff */
[----:B------:R0:W-:Y:S04]  /*ef70*/  STL [R1+0x438], R0 ;  /* 0x0004380001007387 */ /* 0x0001e80000100800 */
[----:B------:R-:W-:Y:S05]  /*ef80*/  STS.U8 [R2+UR9+0x500], R120 ;  /* 0x0005007802007988 */ /* 0x000fea0008000009 */
[----:B------:R-:W-:Y:S01]  /*ef90*/  @!P2 IMAD.IADD R18, R18, 0x1, -R15 ;  /* 0x000000011212a824 */ /* 0x000fe200078e0a0f */
[----:B------:R-:W-:Y:S01]  /*efa0*/  LOP3.LUT R26, R17, 0xea, RZ, 0xfc, !PT ;  /* 0x000000ea111a7812 */ /* 0x000fe200078efcff */
[----:B------:R-:W1:Y:S01]  /*efb0*/  LDCU UR4, c[0x0][0x3b0] ;  /* 0x00007600ff0477ac */ /* 0x000e620008000800 */
[----:B------:R0:W4:Y:S04]  /*efc0*/  @P0 LDG.E.U8 R73, desc[UR20][R30.64] ;  /* 0x000000141e490981 */ /* 0x000128000c1e1100 */
[----:B------:R1:W-:Y:S01]  /*efd0*/  STL [R1+0x434], R3 ;  /* 0x0004340301007387 */ /* 0x0003e20000100800 */
[----:B0-----:R-:W-:Y:S01]  /*efe0*/  @P0 IMAD.MOV.U32 R30, RZ, RZ, R0 ;  /* 0x000000ffff1e0224 */ /* 0x001fe200078e0000 */
[----:B------:R-:W-:Y:S01]  /*eff0*/  IADD3 R0, P2, PT, R29, R14, RZ ;  /* 0x0000000e1d007210 */ /* 0x000fe20007f5e0ff */
[----:B------:R-:W-:-:S03]  /*f000*/  @P0 IMAD.MOV.U32 R31, RZ, RZ, R3 ;  /* 0x000000ffff1f0224 */ /* 0x000fc600078e0003 */
[----:B-1----:R-:W-:Y:S01]  /*f010*/  LEA.HI.X.SX32 R3, R29, R11, 0x1, P2 ;  /* 0x0000000b1d037211 */ /* 0x002fe200010f0eff */
[----:B------:R-:W-:Y:S04]  /*f020*/  STL [R1+0x458], R0 ;  /* 0x0004580001007387 */ /* 0x000fe80000100800 */
[----:B------:R-:W-:Y:S04]  /*f030*/  STL [R1+0x454], R3 ;  /* 0x0004540301007387 */ /* 0x000fe80000100800 */
[----:B------:R-:W4:Y:S04]  /*f040*/  LDL.LU R120, [R1+0x304] ;  /* 0x0003040001787983 */ /* 0x000f280000300800 */
[----:B--2---:R0:W-:Y:S04]  /*f050*/  STS.U8 [R2+UR9+0x900], R116 ;  /* 0x0009007402007988 */ /* 0x0041e80008000009 */
[----:B---3--:R1:W-:Y:S04]  /*f060*/  STS.U8 [R2+UR9+0xd00], R112 ;  /* 0x000d007002007988 */ /* 0x0083e80008000009 */
[----:B0-----:R-:W2:Y:S04]  /*f070*/  LDL.LU R116, [R1+0x2e0] ;  /* 0x0002e00001747983 */ /* 0x001ea80000300800 */
[----:B----4-:R0:W-:Y:S04]  /*f080*/  STS.U8 [R2+UR9+0x1100], R13 ;  /* 0x0011000d02007988 */ /* 0x0101e80008000009 */
[----:B-1----:R-:W3:Y:S04]  /*f090*/  LDL.LU R112, [R1+0x31c] ;  /* 0x00031c0001707983 */ /* 0x002ee80000300800 */
[----:B0-----:R-:W4:Y:S04]  /*f0a0*/  LDL.LU R13, [R1+0x300] ;  /* 0x00030000010d7983 */ /* 0x001f280000300800 */
[----:B------:R0:W-:Y:S04]  /*f0b0*/  STS.U8 [R2+UR9+0x1500], R118 ;  /* 0x0015007602007988 */ /* 0x0001e80008000009 */
[----:B0-----:R-:W4:Y:S01]  /*f0c0*/  LDL.LU R118, [R1+0x2fc] ;  /* 0x0002fc0001767983 */ /* 0x001f220000300800 */
[----:B------:R-:W-:-:S02]  /*f0d0*/  IABS R10, R26 ;  /* 0x0000001a000a7213 */ /* 0x000fc40000000000 */
[----:B------:R-:W-:-:S03]  /*f0e0*/  ISETP.GE.AND P2, PT, R25, RZ, PT ;  /* 0x000000ff1900720c */ /* 0x000fc60003f46270 */
[----:B------:R-:W-:Y:S01]  /*f0f0*/  IMAD.HI.U32 R25, R16, R10, RZ ;  /* 0x0000000a10197227 */ /* 0x000fe200078e00ff */
[----:B------:R-:W-:-:S03]  /*f100*/  SEL R27, R92, R27, !P5 ;  /* 0x0000001b5c1b7207 */ /* 0x000fc60006800000 */
[----:B------:R-:W-:Y:S02]  /*f110*/  IMAD.MOV R25, RZ, RZ, -R25 ;  /* 0x000000ffff197224 */ /* 0x000fe400078e0a19 */
[----:B------:R-:W-:Y:S01]  /*f120*/  IMAD R27, R27, UR4, RZ ;  /* 0x000000041b1b7c24 */ /* 0x000fe2000f8e02ff */
[----:B------:R-:W0:Y:S01]  /*f130*/  LDCU UR4, c[0x0][0x3b0] ;  /* 0x00007600ff0477ac */ /* 0x000e220008000800 */
[----:B------:R-:W-:Y:S02]  /*f140*/  IMAD R10, R15, R25, R10 ;  /* 0x000000190f0a7224 */ /* 0x000fe400078e020a */
[----:B------:R-:W-:Y:S02]  /*f150*/  IMAD.MOV.U32 R25, RZ, RZ, R18 ;  /* 0x000000ffff197224 */ /* 0x000fe400078e0012 */
[----:B------:R-:W-:Y:S02]  /*f160*/  @P0 IMAD.MOV.U32 R28, RZ, RZ, R0 ;  /* 0x000000ffff1c0224 */ /* 0x000fe400078e0000 */
[----:B------:R-:W-:Y:S01]  /*f170*/  @!P2 IMAD.MOV R25, RZ, RZ, -R25 ;  /* 0x000000ffff19a224 */ /* 0x000fe200078e0a19 */
[----:B------:R-:W-:Y:S01]  /*f180*/  IADD3 R0, P2, PT, R27, R14, RZ ;  /* 0x0000000e1b007210 */ /* 0x000fe20007f5e0ff */
[----:B------:R-:W-:-:S03]  /*f190*/  @P0 IMAD.MOV.U32 R29, RZ, RZ, R3 ;  /* 0x000000ffff1d0224 */ /* 0x000fc600078e0003 */
[----:B------:R-:W-:Y:S02]  /*f1a0*/  LEA.HI.X.SX32 R3, R27, R11, 0x1, P2 ;  /* 0x0000000b1b037211 */ /* 0x000fe400010f0eff */
[----:B------:R-:W-:Y:S01]  /*f1b0*/  ISETP.GT.U32.AND P2, PT, R15, R10, PT ;  /* 0x0000000a0f00720c */ /* 0x000fe20003f44070 */
[----:B------:R1:W4:Y:S01]  /*f1c0*/  @P0 LDG.E.U8 R71, desc[UR20][R28.64] ;  /* 0x000000141c470981 */ /* 0x000322000c1e1100 */
[----:B------:R-:W-:-:S11]  /*f1d0*/  SEL R24, R92, R24, !P5 ;  /* 0x000000185c187207 */ /* 0x000fd60006800000 */
[----:B------:R-:W-:-:S05]  /*f1e0*/  @!P2 IMAD.IADD R10, R10, 0x1, -R15 ;  /* 0x000000010a0aa824 */ /* 0x000fca00078e0a0f */
[----:B------:R-:W-:Y:S01]  /*f1f0*/  ISETP.GT.U32.AND P2, PT, R15, R10, PT ;  /* 0x0000000a0f00720c */ /* 0x000fe20003f44070 */
[----:B0-----:R-:W-:Y:S01]  /*f200*/  IMAD R24, R24, UR4, RZ ;  /* 0x0000000418187c24 */ /* 0x001fe2000f8e02ff */
[----:B------:R0:W-:Y:S01]  /*f210*/  STL [R1+0x478], R0 ;  /* 0x0004780001007387 */ /* 0x0001e20000100800 */
[----:B-1----:R-:W-:Y:S01]  /*f220*/  @P0 IMAD.MOV.U32 R28, RZ, RZ, R0 ;  /* 0x000000ffff1c0224 */ /* 0x002fe200078e0000 */
        /* <DEDUP_REMOVED lines=14> */
[----:B------:R-:W-:Y:S01]  /*f310*/  @P0 IMAD.MOV.U32 R26, RZ, RZ, R0 ;  /* 0x000000ffff1a0224 */ /* 0x000fe200078e0000 */
[----:B------:R-:W-:Y:S04]  /*f320*/  STL [R1+0x498], R0 ;  /* 0x0004980001007387 */ /* 0x000fe80000100800 */
[----:B------:R0:W4:Y:S04]  /*f330*/  @P0 LDG.E.U8 R58, desc[UR20][R26.64] ;  /* 0x000000141a3a0981 */ /* 0x000128000c1e1100 */
[----:B------:R1:W-:Y:S01]  /*f340*/  STL [R1+0x494], R3 ;  /* 0x0004940301007387 */ /* 0x0003e20000100800 */
[----:B0-----:R-:W-:Y:S01]  /*f350*/  SEL R26, R92, R23, !P5 ;  /* 0x000000175c1a7207 */ /* 0x001fe20006800000 */
[----:B------:R-:W-:-:S04]  /*f360*/  IMAD.MOV.U32 R23, RZ, RZ, R10 ;  /* 0x000000ffff177224 */ /* 0x000fc800078e000a */
[----:B-1----:R-:W-:Y:S01]  /*f370*/  IMAD R26, R26, UR4, RZ ;  /* 0x000000041a1a7c24 */ /* 0x002fe2000f8e02ff */
[----:B------:R-:W0:Y:S01]  /*f380*/  LDCU UR4, c[0x0][0x3b0] ;  /* 0x00007600ff0477ac */ /* 0x000e220008000800 */
[----:B------:R-:W-:-:S03]  /*f390*/  @!P2 IMAD.MOV R23, RZ, RZ, -R23 ;  /* 0x000000ffff17a224 */ /* 0x000fc600078e0a17 */
[----:B------:R-:W-:-:S04]  /*f3a0*/  IADD3 R3, P2, PT, R26, R14, RZ ;  /* 0x0000000e1a037210 */ /* 0x000fc80007f5e0ff */
[----:B------:R-:W-:Y:S01]  /*f3b0*/  LEA.HI.X.SX32 R4, R26, R11, 0x1, P2 ;  /* 0x0000000b1a047211 */ /* 0x000fe200010f0eff */
[----:B------:R1:W-:Y:S04]  /*f3c0*/  STS.U8 [R2+UR9+0x1900], R120 ;  /* 0x0019007802007988 */ /* 0x0003e80008000009 */
[----:B-1----:R-:W4:Y:S04]  /*f3d0*/  LDL.LU R120, [R1+0x348] ;  /* 0x0003480001787983 */ /* 0x002f280000300800 */
[----:B--2---:R1:W-:Y:S04]  /*f3e0*/  STS.U8 [R2+UR9+0x1d00], R116 ;  /* 0x001d007402007988 */ /* 0x0043e80008000009 */
[----:B---3--:R2:W-:Y:S04]  /*f3f0*/  STS.U8 [R2+UR9+0x2100], R112 ;  /* 0x0021007002007988 */ /* 0x0085e80008000009 */
[----:B-1----:R-:W3:Y:S04]  /*f400*/  LDL.LU R116, [R1+0x33c] ;  /* 0x00033c0001747983 */ /* 0x002ee80000300800 */
[----:B----4-:R1:W-:Y:S04]  /*f410*/  STS.U8 [R2+UR9+0x2500], R13 ;  /* 0x0025000d02007988 */ /* 0x0103e80008000009 */
[----:B--2---:R-:W2:Y:S04]  /*f420*/  LDL.LU R112, [R1+0x35c] ;  /* 0x00035c0001707983 */ /* 0x004ea80000300800 */
[----:B-1----:R-:W4:Y:S04]  /*f430*/  LDL.LU R13, [R1+0x328] ;  /* 0x00032800010d7983 */ /* 0x002f280000300800 */
[----:B------:R-:W4:Y:S04]  /*f440*/  LDL.LU R0, [R1+0x324] ;  /* 0x0003240001007983 */ /* 0x000f280000300800 */
[----:B------:R-:W-:Y:S04]  /*f450*/  STL [R1+0x4b8], R3 ;  /* 0x0004b80301007387 */ /* 0x000fe80000100800 */
[----:B------:R-:W-:Y:S04]  /*f460*/  STL [R1+0x4b4], R4 ;  /* 0x0004b40401007387 */ /* 0x000fe80000100800 */
[----:B------:R1:W-:Y:S04]  /*f470*/  STS.U8 [R2+UR9+0x2900], R118 ;  /* 0x0029007602007988 */ /* 0x0003e80008000009 */
[----:B-1----:R-:W4:Y:S01]  /*f480*/  LDL.LU R118, [R1+0x344] ;  /* 0x0003440001767983 */ /* 0x002f220000300800 */
[----:B------:R-:W-:-:S02]  /*f490*/  ISETP.GT.U32.AND P2, PT, R15, R18, PT ;  /* 0x000000120f00720c */ /* 0x000fc40003f44070 */
[----:B------:R-:W-:-:S11]  /*f4a0*/  SEL R25, R92, R25, !P5 ;  /* 0x000000195c197207 */ /* 0x000fd60006800000 */
[----:B------:R-:W-:-:S05]  /*f4b0*/  @!P2 IMAD.IADD R18, R18, 0x1, -R15 ;  /* 0x000000011212a824 */ /* 0x000fca00078e0a0f */
[----:B------:R-:W-:Y:S01]  /*f4c0*/  ISETP.GT.U32.AND P2, PT, R15, R18, PT ;  /* 0x000000120f00720c */ /* 0x000fe20003f44070 */
[----:B0-----:R-:W-:Y:S01]  /*f4d0*/  IMAD R25, R25, UR4, RZ ;  /* 0x0000000419197c24 */ /* 0x001fe2000f8e02ff */
[----:B------:R-:W0:Y:S01]  /*f4e0*/  LDCU UR4, c[0x0][0x3b0] ;  /* 0x00007600ff0477ac */ /* 0x000e220008000800 */
[----:B------:R-:W-:Y:S02]  /*f4f0*/  @P0 IMAD.MOV.U32 R26, RZ, RZ, R3 ;  /* 0x000000ffff1a0224 */ /* 0x000fe400078e0003 */
[----:B------:R-:W-:-:S08]  /*f500*/  @P0 IMAD.MOV.U32 R27, RZ, RZ, R4 ;  /* 0x000000ffff1b0224 */ /* 0x000fd000078e0004 */
[----:B------:R-:W-:Y:S01]  /*f510*/  @!P2 IMAD.IADD R18, R18, 0x1, -R15 ;  /* 0x000000011212a824 */ /* 0x000fe200078e0a0f */
[----:B------:R-:W-:-:S04]  /*f520*/  IADD3 R3, P2, PT, R25, R14, RZ ;  /* 0x0000000e19037210 */ /* 0x000fc80007f5e0ff */
[----:B------:R-:W-:Y:S02]  /*f530*/  LEA.HI.X.SX32 R4, R25, R11, 0x1, P2 ;  /* 0x0000000b19047211 */ /* 0x000fe400010f0eff */
[----:B------:R-:W-:Y:S02]  /*f540*/  ISETP.GE.AND P2, PT, R24, RZ, PT ;  /* 0x000000ff1800720c */ /* 0x000fe40003f46270 */
[----:B------:R-:W-:Y:S01]  /*f550*/  SEL R23, R92, R23, !P5 ;  /* 0x000000175c177207 */ /* 0x000fe20006800000 */
[----:B------:R-:W-:Y:S01]  /*f560*/  STL [R1+0x4d8], R3 ;  /* 0x0004d80301007387 */ /* 0x000fe20000100800 */
[----:B------:R-:W-:-:S03]  /*f570*/  PRMT R56, RZ, 0x7610, R56 ;  /* 0x00007610ff387816 */ /* 0x000fc60000000038 */
[----:B------:R1:W-:Y:S01]  /*f580*/  STL [R1+0x4d4], R4 ;  /* 0x0004d40401007387 */ /* 0x0003e20000100800 */
[----:B0-----:R-:W-:-:S03]  /*f590*/  IMAD R23, R23, UR4, RZ ;  /* 0x0000000417177c24 */ /* 0x001fc6000f8e02ff */
[----:B------:R-:W-:Y:S02]  /*f5a0*/  STS.U8 [R2+UR9+0x2d00], R120 ;  /* 0x002d007802007988 */ /* 0x000fe40008000009 */
[----:B------:R-:W-:Y:S01]  /*f5b0*/  @!P2 IMAD.MOV R18, RZ, RZ, -R18 ;  /* 0x000000ffff12a224 */ /* 0x000fe200078e0a12 */
[----:B------:R-:W-:Y:S01]  /*f5c0*/  LOP3.LUT R24, R17, 0xfa, RZ, 0xfc, !PT ;  /* 0x000000fa11187812 */ /* 0x000fe200078efcff */
[----:B------:R-:W0:Y:S01]  /*f5d0*/  LDCU UR4, c[0x0][0x3b0] ;  /* 0x00007600ff0477ac */ /* 0x000e220008000800 */
[----:B------:R1:W4:Y:S02]  /*f5e0*/  @P0 LDG.E.U8 R56, desc[UR20][R26.64] ;  /* 0x000000141a380981 */ /* 0x000324000c1e1100 */
[----:B-1----:R-:W-:Y:S01]  /*f5f0*/  @P0 IMAD.MOV.U32 R27, RZ, RZ, R4 ;  /* 0x000000ffff1b0224 */ /* 0x002fe200078e0004 */
[----:B------:R-:W-:Y:S01]  /*f600*/  LOP3.LUT R4, R9, 0x30, RZ, 0x3c, !PT ;  /* 0x0000003009047812 */ /* 0x000fe200078e3cff */
[----:B---3--:R-:W-:Y:S04]  /*f610*/  STS.U8 [R2+UR9+0x3100], R116 ;  /* 0x0031007402007988 */ /* 0x008fe80008000009 */
[----:B--2---:R-:W-:Y:S04]  /*f620*/  STS.U8 [R2+UR9+0x3500], R112 ;  /* 0x0035007002007988 */ /* 0x004fe80008000009 */
[----:B----4-:R1:W-:Y:S04]  /*f630*/  STS.U8 [R2+UR9+0x3900], R13 ;  /* 0x0039000d02007988 */ /* 0x0103e80008000009 */
[----:B------:R2:W-:Y:S04]  /*f640*/  STS.U8 [R2+UR9+0x3d00], R0 ;  /* 0x003d000002007988 */ /* 0x0005e80008000009 */
[----:B-1----:R-:W3:Y:S01]  /*f650*/  LDL.LU R13, [R1+0x388] ;  /* 0x00038800010d7983 */ /* 0x002ee20000300800 */
[----:B--2---:R-:W-:-:S04]  /*f660*/  IADD3 R0, P2, PT, R23, R14, RZ ;  /* 0x0000000e17007210 */ /* 0x004fc80007f5e0ff */
[----:B------:R-:W-:Y:S01]  /*f670*/  LEA.HI.X.SX32 R2, R23, R11, 0x1, P2 ;  /* 0x0000000b17027211 */ /* 0x000fe200010f0eff */
[----:B------:R-:W-:Y:S04]  /*f680*/  STL [R1+0x4f8], R0 ;  /* 0x0004f80001007387 */ /* 0x000fe80000100800 */
[----:B------:R-:W-:Y:S04]  /*f690*/  STL [R1+0x4f4], R2 ;  /* 0x0004f40201007387 */ /* 0x000fe80000100800 */
[----:B------:R1:W-:Y:S04]  /*f6a0*/  STS.U8 [R4+UR9+0x180], R118 ;  /* 0x0001807604007988 */ /* 0x0003e80008000009 */
[----:B-1----:R-:W2:Y:S01]  /*f6b0*/  LDL.LU R118, [R1+0x3a0] ;  /* 0x0003a00001767983 */ /* 0x002ea20000300800 */
[----:B------:R-:W-:-:S02]  /*f6c0*/  IABS R10, R24 ;  /* 0x00000018000a7213 */ /* 0x000fc40000000000 */
[----:B------:R-:W-:Y:S01]  /*f6d0*/  SEL R18, R92, R18, !P5 ;  /* 0x000000125c127207 */ /* 0x000fe20006800000 */
[----:B------:R-:W-:Y:S01]  /*f6e0*/  @P0 IMAD.MOV.U32 R26, RZ, RZ, R3 ;  /* 0x000000ffff1a0224 */ /* 0x000fe200078e0003 */
[----:B------:R-:W-:Y:S01]  /*f6f0*/  PRMT R54, RZ, 0x7610, R54 ;  /* 0x00007610ff367816 */ /* 0x000fe20000000036 */
[----:B------:R-:W-:Y:S01]  /*f700*/  IMAD.HI.U32 R25, R16, R10, RZ ;  /* 0x0000000a10197227 */ /* 0x000fe200078e00ff */
[----:B------:R-:W4:Y:S03]  /*f710*/  LDL.LU R12, [R1+0x37c] ;  /* 0x00037c00010c7983 */ /* 0x000f260000300800 */
[----:B------:R-:W-:Y:S01]  /*f720*/  IMAD.MOV R25, RZ, RZ, -R25 ;  /* 0x000000ffff197224 */ /* 0x000fe200078e0a19 */
[----:B------:R1:W4:Y:S03]  /*f730*/  @P0 LDG.E.U8 R54, desc[UR20][R26.64] ;  /* 0x000000141a360981 */ /* 0x000326000c1e1100 */
[C---:B------:R-:W-:Y:S01]  /*f740*/  IMAD R10, R15.reuse, R25, R10 ;  /* 0x000000190f0a7224 */ /* 0x040fe200078e020a */
[----:B------:R-:W4:Y:S04]  /*f750*/  LDL.LU R120, [R1+0x3a8] ;  /* 0x0003a80001787983 */ /* 0x000f280000300800 */
[----:B------:R-:W-:Y:S01]  /*f760*/  ISETP.GT.U32.AND P2, PT, R15, R10, PT ;  /* 0x0000000a0f00720c */ /* 0x000fe20003f44070 */
[----:B0-----:R-:W-:Y:S01]  /*f770*/  IMAD R18, R18, UR4, RZ ;  /* 0x0000000412127c24 */ /* 0x001fe2000f8e02ff */
[----:B------:R-:W4:Y:S01]  /*f780*/  LDL.LU R116, [R1+0x39c] ;  /* 0x00039c0001747983 */ /* 0x000f220000300800 */
[----:B-1----:R-:W-:Y:S01]  /*f790*/  @P0 IMAD.MOV.U32 R27, RZ, RZ, R2 ;  /* 0x000000ffff1b0224 */ /* 0x002fe200078e0002 */
[----:B------:R-:W0:Y:S02]  /*f7a0*/  LDCU UR4, c[0x0][0x3b0] ;  /* 0x00007600ff0477ac */ /* 0x000e240008000800 */
[----:B------:R-:W4:Y:S07]  /*f7b0*/  LDL.LU R112, [R1+0xc] ;  /* 0x00000c0001707983 */ /* 0x000f2e0000300800 */
[----:B------:R-:W-:-:S05]  /*f7c0*/  @!P2 IMAD.IADD R10, R10, 0x1, -R15 ;  /* 0x000000010a0aa824 */ /* 0x000fca00078e0a0f */
[----:B------:R-:W-:-:S13]  /*f7d0*/  ISETP.GT.U32.AND P2, PT, R15, R10, PT ;  /* 0x0000000a0f00720c */ /* 0x000fda0003f44070 */
[----:B------:R-:W-:Y:S01]  /*f7e0*/  @!P2 IMAD.IADD R10, R10, 0x1, -R15 ;  /* 0x000000010a0aa824 */ /* 0x000fe200078e0a0f */
[----:B------:R-:W-:-:S04]  /*f7f0*/  IADD3 R2, P2, PT, R18, R14, RZ ;  /* 0x0000000e12027210 */ /* 0x000fc80007f5e0ff */
[----:B------:R-:W-:Y:S02]  /*f800*/  LEA.HI.X.SX32 R3, R18, R11, 0x1, P2 ;  /* 0x0000000b12037211 */ /* 0x000fe400010f0eff */
[----:B------:R-:W-:Y:S01]  /*f810*/  ISETP.GE.AND P2, PT, R24, RZ, PT ;  /* 0x000000ff1800720c */ /* 0x000fe20003f46270 */
[----:B------:R-:W-:Y:S02]  /*f820*/  @P0 IMAD.MOV.U32 R26, RZ, RZ, R0 ;  /* 0x000000ffff1a0224 */ /* 0x000fe400078e0000 */
[----:B------:R-:W4:Y:S10]  /*f830*/  LDL.LU R0, [R1+0x384] ;  /* 0x0003840001007983 */ /* 0x000f340000300800 */
[----:B------:R-:W-:Y:S01]  /*f840*/  @!P2 IMAD.MOV R10, RZ, RZ, -R10 ;  /* 0x000000ffff0aa224 */ /* 0x000fe200078e0a0a */
[----:B------:R-:W-:-:S04]  /*f850*/  ISETP.GT.U32.AND P2, PT, R15, R20, PT ;  /* 0x000000140f00720c */ /* 0x000fc80003f44070 */
[----:B------:R-:W-:Y:S01]  /*f860*/  SEL R10, R92, R10, !P5 ;  /* 0x0000000a5c0a7207 */ /* 0x000fe20006800000 */
[----:B------:R1:W-:Y:S04]  /*f870*/  STL [R1+0x510], R2 ;  /* 0x0005100201007387 */ /* 0x0003e80000100800 */
[----:B------:R1:W-:Y:S01]  /*f880*/  STL [R1+0x50c], R3 ;  /* 0x00050c0301007387 */ /* 0x0003e20000100800 */
[----:B0-----:R-:W-:Y:S01]  /*f890*/  IMAD R10, R10, UR4, RZ ;  /* 0x000000040a0a7c24 */ /* 0x001fe2000f8e02ff */
[----:B------:R-:W-:Y:S01]  /*f8a0*/  PRMT R47, RZ, 0x7610, R47 ;  /* 0x00007610ff2f7816 */ /* 0x000fe2000000002f */
[----:B------:R-:W-:Y:S01]  /*f8b0*/  @P0 IMAD.MOV.U32 R24, RZ, RZ, R2 ;  /* 0x000000ffff180224 */ /* 0x000fe200078e0002 */
[----:B------:R-:W-:Y:S01]  /*f8c0*/  PRMT R51, RZ, 0x7610, R51 ;  /* 0x00007610ff337816 */ /* 0x000fe20000000033 */
[----:B------:R-:W-:Y:S01]  /*f8d0*/  @!P2 IMAD.IADD R20, R20, 0x1, -R15 ;  /* 0x000000011414a824 */ /* 0x000fe200078e0a0f */
[C---:B-1----:R-:W-:Y:S01]  /*f8e0*/  IADD3 R2, P2, PT, R10.reuse, R14, RZ ;  /* 0x0000000e0a027210 */ /* 0x042fe20007f5e0ff */
[----:B------:R-:W-:Y:S01]  /*f8f0*/  @P0 IMAD.MOV.U32 R25, RZ, RZ, R3 ;  /* 0x000000ffff190224 */ /* 0x000fe200078e0003 */
[----:B------:R-:W-:Y:S01]  /*f900*/  PRMT R32, RZ, 0x7610, R32 ;  /* 0x00007610ff207816 */ /* 0x000fe20000000020 */
[----:B------:R-:W0:Y:S01]  /*f910*/  LDCU UR4, c[0x0][0x3b0] ;  /* 0x00007600ff0477ac */ /* 0x000e220008000800 */
[----:B------:R-:W-:Y:S01]  /*f920*/  LEA.HI.X.SX32 R3, R10, R11, 0x1, P2 ;  /* 0x0000000b0a037211 */ /* 0x000fe200010f0eff */
[----:B------:R-:W4:Y:S04]  /*f930*/  @P0 LDG.E.U8 R51, desc[UR20][R26.64] ;  /* 0x000000141a330981 */ /* 0x000f28000c1e1100 */
[----:B---3--:R1:W-:Y:S04]  /*f940*/  STS.U8 [R4+UR9+0x580], R13 ;  /* 0x0005800d04007988 */ /* 0x0083e80008000009 */
[----:B------:R3:W4:Y:S04]  /*f950*/  @P0 LDG.E.U8 R47, desc[UR20][R24.64] ;  /* 0x00000014182f0981 */ /* 0x000728000c1e1100 */
[----:B-1----:R-:W4:Y:S04]  /*f960*/  LDL.LU R13, [R1+0x368] ;  /* 0x00036800010d7983 */ /* 0x002f280000300800 */
[----:B------:R-:W-:Y:S04]  /*f970*/  STL [R1+0x528], R2 ;  /* 0x0005280201007387 */ /* 0x000fe80000100800 */
[----:B------:R-:W-:Y:S04]  /*f980*/  STL [R1+0x524], R3 ;  /* 0x0005240301007387 */ /* 0x000fe80000100800 */
[----:B--2---:R1:W-:Y:S04]  /*f990*/  STS.U8 [R4+UR9+0x980], R118 ;  /* 0x0009807604007988 */ /* 0x0043e80008000009 */
[----:B-1----:R-:W2:Y:S01]  /*f9a0*/  LDL.LU R118, [R1+0x3bc] ;  /* 0x0003bc0001767983 */ /* 0x002ea20000300800 */
[----:B------:R-:W-:-:S04]  /*f9b0*/  LOP3.LUT R10, R17, 0xbe, RZ, 0xfc, !PT ;  /* 0x000000be110a7812 */ /* 0x000fc800078efcff */
[----:B------:R-:W-:-:S05]  /*f9c0*/  IABS R23, R10 ;  /* 0x0000000a00177213 */ /* 0x000fca0000000000 */
[----:B------:R-:W-:Y:S01]  /*f9d0*/  IMAD.HI.U32 R18, R16, R23, RZ ;  /* 0x0000001710127227 */ /* 0x000fe200078e00ff */
[----:B------:R-:W-:-:S03]  /*f9e0*/  ISETP.GE.AND P2, PT, R45, RZ, PT ;  /* 0x000000ff2d00720c */ /* 0x000fc60003f46270 */
[----:B------:R-:W-:Y:S01]  /*f9f0*/  IMAD.MOV R18, RZ, RZ, -R18 ;  /* 0x000000ffff127224 */ /* 0x000fe200078e0a12 */
[----:B------:R-:W-:Y:S01]  /*fa00*/  PRMT R45, RZ, 0x7610, R45 ;  /* 0x00007610ff2d7816 */ /* 0x000fe2000000002d */
[----:B---3--:R-:W-:Y:S02]  /*fa10*/  @P0 IMAD.MOV.U32 R24, RZ, RZ, R2 ;  /* 0x000000ffff180224 */ /* 0x008fe400078e0002 */
[----:B------:R-:W-:Y:S01]  /*fa20*/  IMAD R23, R15, R18, R23 ;  /* 0x000000120f177224 */ /* 0x000fe200078e0217 */
[----:B----4-:R-:W-:Y:S01]  /*fa30*/  SEL R18, R92, R112, !P5 ;  /* 0x000000705c127207 */ /* 0x010fe20006800000 */
[----:B------:R-:W-:Y:S01]  /*fa40*/  @P0 IMAD.MOV.U32 R25, RZ, RZ, R3 ;  /* 0x000000ffff190224 */ /* 0x000fe200078e0003 */
[----:B------:R-:W-:Y:S03]  /*fa50*/  STS.U8 [R4+UR9+0xd80], R12 ;  /* 0x000d800c04007988 */ /* 0x000fe60008000009 */
[----:B------:R-:W-:Y:S01]  /*fa60*/  IMAD R18, R18, UR6, RZ ;  /* 0x0000000612127c24 */ /* 0x000fe2000f8e02ff */
[----:B------:R1:W3:Y:S04]  /*fa70*/  @P0 LDG.E.U8 R45, desc[UR20][R24.64] ;  /* 0x00000014182d0981 */ /* 0x0002e8000c1e1100 */
[----:B------:R-:W-:Y:S01]  /*fa80*/  STS.U8 [R4+UR9+0x1180], R120 ;  /* 0x0011807804007988 */ /* 0x000fe20008000009 */
[----:B-1----:R-:W-:-:S03]  /*fa90*/  IMAD.MOV.U32 R24, RZ, RZ, R20 ;  /* 0x000000ffff187224 */ /* 0x002fc600078e0014 */
[----:B------:R1:W-:Y:S01]  /*faa0*/  STS.U8 [R4+UR9+0x1580], R116 ;  /* 0x0015807404007988 */ /* 0x0003e20008000009 */
[----:B------:R-:W-:-:S03]  /*fab0*/  @!P4 IMAD.MOV R24, RZ, RZ, -R24 ;  /* 0x000000ffff18c224 */ /* 0x000fc600078e0a18 */
[----:B-1----:R-:W4:Y:S04]  /*fac0*/  LDL.LU R116, [R1+0x400] ;  /* 0x0004000001747983 */ /* 0x002f280000300800 */
[----:B------:R1:W-:Y:S04]  /*fad0*/  STS.U8 [R4+UR9+0x1980], R0 ;  /* 0x0019800004007988 */ /* 0x0003e80008000009 */
[----:B------:R-:W3:Y:S01]  /*fae0*/  LDL.LU R112, [R1+0x3c0] ;  /* 0x0003c00001707983 */ /* 0x000ee20000300800 */
[----:B-1----:R-:W-:-:S04]  /*faf0*/  IADD3 R0, P4, PT, R18, R14, RZ ;  /* 0x0000000e12007210 */ /* 0x002fc80007f9e0ff */
[----:B------:R-:W-:Y:S01]  /*fb00*/  LEA.HI.X.SX32 R2, R18, R11, 0x1, P4 ;  /* 0x0000000b12027211 */ /* 0x000fe200020f0eff */
[----:B------:R1:W-:Y:S01]  /*fb10*/  STL [R1+0x140], R0 ;  /* 0x0001400001007387 */ /* 0x0003e20000100800 */
[----:B------:R-:W-:-:S03]  /*fb20*/  @P0 IMAD.MOV.U32 R26, RZ, RZ, R0 ;  /* 0x000000ffff1a0224 */ /* 0x000fc600078e0000 */
[----:B------:R-:W-:Y:S04]  /*fb30*/  STL [R1+0x13c], R2 ;  /* 0x00013c0201007387 */ /* 0x000fe80000100800 */
[----:B-1----:R-:W3:Y:S04]  /*fb40*/  LDL.LU R0, [R1+0x3dc] ;  /* 0x0003dc0001007983 */ /* 0x002ee80000300800 */
[----:B------:R1:W-:Y:S04]  /*fb50*/  STS.U8 [R4+UR9+0x1d80], R13 ;  /* 0x001d800d04007988 */ /* 0x0003e80008000009 */
[----:B-1----:R-:W3:Y:S04]  /*fb60*/  LDL.LU R13, [R1+0x3c4] ;  /* 0x0003c400010d7983 */ /* 0x002ee80000300800 */
[----:B--2---:R1:W-:Y:S04]  /*fb70*/  STS.U8 [R4+UR9+0x2180], R118 ;  /* 0x0021807604007988 */ /* 0x0043e80008000009 */
[----:B-1----:R-:W2:Y:S01]  /*fb80*/  LDL.LU R118, [R1+0x3e8] ;  /* 0x0003e80001767983 */ /* 0x002ea20000300800 */
[----:B------:R-:W-:-:S02]  /*fb90*/  ISETP.GT.U32.AND P4, PT, R15, R21, PT ;  /* 0x000000150f00720c */ /* 0x000fc40003f84070 */
[----:B------:R-:W-:Y:S01]  /*fba0*/  SEL R18, R92, R123, !P5 ;  /* 0x0000007b5c127207 */ /* 0x000fe20006800000 */
[----:B------:R-:W-:-:S04]  /*fbb0*/  @P0 IMAD.MOV.U32 R27, RZ, RZ, R2 ;  /* 0x000000ffff1b0224 */ /* 0x000fc800078e0002 */
[----:B------:R-:W-:Y:S01]  /*fbc0*/  IMAD R18, R18, UR6, RZ ;  /* 0x0000000612127c24 */ /* 0x000fe2000f8e02ff */
[----:B------:R1:W2:Y:S05]  /*fbd0*/  @P0 LDG.E.U8 R32, desc[UR20][R26.64] ;  /* 0x000000141a200981 */ /* 0x0002aa000c1e1100 */
[----:B------:R-:W-:Y:S01]  /*fbe0*/  @!P4 IMAD.IADD R21, R21, 0x1, -R15 ;  /* 0x000000011515c824 */ /* 0x000fe200078e0a0f */
[----:B------:R-:W-:-:S04]  /*fbf0*/  IADD3 R2, P4, PT, R18, R14, RZ ;  /* 0x0000000e12027210 */ /* 0x000fc80007f9e0ff */
[----:B------:R-:W-:Y:S02]  /*fc00*/  LEA.HI.X.SX32 R3, R18, R11, 0x1, P4 ;  /* 0x0000000b12037211 */ /* 0x000fe400020f0eff */
[----:B------:R-:W-:Y:S02]  /*fc10*/  ISETP.GT.U32.AND P4, PT, R15, R21, PT ;  /* 0x000000150f00720c */ /* 0x000fe40003f84070 */
[----:B------:R-:W-:Y:S01]  /*fc20*/  SEL R18, R92, R115, !P5 ;  /* 0x000000735c127207 */ /* 0x000fe20006800000 */
[----:B------:R0:W-:Y:S04]  /*fc30*/  STL [R1+0x160], R2 ;  /* 0x0001600201007387 */ /* 0x0001e80000100800 */
[----:B------:R-:W-:Y:S02]  /*fc40*/  IMAD R18, R18, UR6, RZ ;  /* 0x0000000612127c24 */ /* 0x000fe4000f8e02ff */
[----:B-1----:R-:W-:-:S04]  /*fc50*/  @P0 IMAD.MOV.U32 R26, RZ, RZ, R2 ;  /* 0x000000ffff1a0224 */ /* 0x002fc800078e0002 */
[----:B------:R-:W-:Y:S01]  /*fc60*/  @!P4 IMAD.IADD R21, R21, 0x1, -R15 ;  /* 0x000000011515c824 */ /* 0x000fe200078e0a0f */
[C---:B0-----:R-:W-:Y:S01]  /*fc70*/  IADD3 R2, P4, PT, R18.reuse, R14, RZ ;  /* 0x0000000e12027210 */ /* 0x041fe20007f9e0ff */
[----:B------:R0:W-:Y:S01]  /*fc80*/  STL [R1+0x15c], R3 ;  /* 0x00015c0301007387 */ /* 0x0001e20000100800 */
[----:B------:R-:W-:Y:S02]  /*fc90*/  @P0 IMAD.MOV.U32 R27, RZ, RZ, R3 ;  /* 0x000000ffff1b0224 */ /* 0x000fe400078e0003 */
[----:B0-----:R-:W-:Y:S02]  /*fca0*/  LEA.HI.X.SX32 R3, R18, R11, 0x1, P4 ;  /* 0x0000000b12037211 */ /* 0x001fe400020f0eff */
[----:B------:R-:W-:Y:S02]  /*fcb0*/  ISETP.GE.AND P4, PT, R10, RZ, PT ;  /* 0x000000ff0a00720c */ /* 0x000fe40003f86270 */
[----:B------:R-:W-:-:S04]  /*fcc0*/  LOP3.LUT R10, R17, 0xc4, RZ, 0xfc, !PT ;  /* 0x000000c4110a7812 */ /* 0x000fc800078efcff */
[----:B------:R-:W-:-:S05]  /*fcd0*/  IABS R18, R10 ;  /* 0x0000000a00127213 */ /* 0x000fca0000000000 */
[----:B------:R-:W-:Y:S01]  /*fce0*/  IMAD.HI.U32 R20, R16, R18, RZ ;  /* 0x0000001210147227 */ /* 0x000fe200078e00ff */
[----:B------:R-:W-:Y:S01]  /*fcf0*/  PRMT R72, RZ, 0x7610, R72 ;  /* 0x00007610ff487816 */ /* 0x000fe20000000048 */
[----:B----4-:R-:W-:Y:S02]  /*fd00*/  STS.U8 [R4+UR9+0x2580], R116 ;  /* 0x0025807404007988 */ /* 0x010fe40008000009 */
[----:B------:R-:W-:Y:S02]  /*fd10*/  IMAD.MOV R20, RZ, RZ, -R20 ;  /* 0x000000ffff147224 */ /* 0x000fe400078e0a14 */
[----:B------:R-:W-:Y:S02]  /*fd20*/  STL [R1+0x180], R2 ;  /* 0x0001800201007387 */ /* 0x000fe40000100800 */
[----:B------:R-:W-:Y:S02]  /*fd30*/  IMAD R18, R15, R20, R18 ;  /* 0x000000140f127224 */ /* 0x000fe400078e0212 */
[----:B------:R-:W-:Y:S01]  /*fd40*/  STL [R1+0x17c], R3 ;  /* 0x00017c0301007387 */ /* 0x000fe20000100800 */
[----:B------:R-:W-:-:S03]  /*fd50*/  SEL R20, R92, R110, !P5 ;  /* 0x0000006e5c147207 */ /* 0x000fc60006800000 */
[----:B---3--:R-:W-:Y:S04]  /*fd60*/  STS.U8 [R4+UR9+0x2980], R112 ;  /* 0x0029807004007988 */ /* 0x008fe80008000009 */
[----:B------:R-:W3:Y:S04]  /*fd70*/  LDL.LU R120, [R1+0x424] ;  /* 0x0004240001787983 */ /* 0x000ee80000300800 */
[----:B------:R0:W-:Y:S04]  /*fd80*/  STS.U8 [R4+UR9+0x2d80], R0 ;  /* 0x002d800004007988 */ /* 0x0001e80008000009 */
[----:B------:R1:W4:Y:S01]  /*fd90*/  @P0 LDG.E.U8 R72, desc[UR20][R30.64] ;  /* 0x000000141e480981 */ /* 0x000322000c1e1100 */
[----:B------:R-:W-:-:S03]  /*fda0*/  IMAD.MOV.U32 R25, RZ, RZ, R21 ;  /* 0x000000ffff197224 */ /* 0x000fc600078e0015 */
[----:B0-----:R-:W4:Y:S01]  /*fdb0*/  LDL.LU R0, [R1+0x404] ;  /* 0x0004040001007983 */ /* 0x001f220000300800 */
[----:B------:R-:W-:Y:S01]  /*fdc0*/  IMAD R20, R20, UR4, RZ ;  /* 0x0000000414147c24 */ /* 0x000fe2000f8e02ff */
[----:B------:R-:W-:Y:S02]  /*fdd0*/  PRMT R68, RZ, 0x7610, R68 ;  /* 0x00007610ff447816 */ /* 0x000fe40000000044 */
[----:B-1----:R-:W-:Y:S01]  /*fde0*/  PRMT R31, RZ, 0x7610, R31 ;  /* 0x00007610ff1f7816 */ /* 0x002fe2000000001f */
[----:B------:R-:W-:Y:S01]  /*fdf0*/  @!P6 IMAD.MOV R25, RZ, RZ, -R25 ;  /* 0x000000ffff19e224 */ /* 0x000fe200078e0a19 */
[----:B------:R-:W0:Y:S02]  /*fe00*/  LDCU UR4, c[0x0][0x3b0] ;  /* 0x00007600ff0477ac */ /* 0x000e240008000800 */
[----:B------:R-:W4:Y:S04]  /*fe10*/  @P0 LDG.E.U8 R68, desc[UR20][R28.64] ;  /* 0x000000141c440981 */ /* 0x000f28000c1e1100 */
[----:B------:R1:W4:Y:S02]  /*fe20*/  @P0 LDG.E.U8 R31, desc[UR20][R26.64] ;  /* 0x000000141a1f0981 */ /* 0x000324000c1e1100 */
[----:B-1----:R-:W-:Y:S01]  /*fe30*/  @P0 IMAD.MOV.U32 R26, RZ, RZ, R2 ;  /* 0x000000ffff1a0224 */ /* 0x002fe200078e0002 */
[----:B------:R-:W-:Y:S01]  /*fe40*/  IADD3 R2, P6, PT, R20, R14, RZ ;  /* 0x0000000e14027210 */ /* 0x000fe20007fde0ff */
[----:B------:R-:W-:-:S03]  /*fe50*/  @P0 IMAD.MOV.U32 R27, RZ, RZ, R3 ;  /* 0x000000ffff1b0224 */ /* 0x000fc600078e0003 */
[----:B------:R-:W-:Y:S01]  /*fe60*/  LEA.HI.X.SX32 R3, R20, R11, 0x1, P6 ;  /* 0x0000000b14037211 */ /* 0x000fe200030f0eff */
[----:B------:R1:W-:Y:S04]  /*fe70*/  STS.U8 [R4+UR9+0x3180], R13 ;  /* 0x0031800d04007988 */ /* 0x0003e80008000009 */
[----:B-1----:R-:W4:Y:S04]  /*fe80*/  LDL.LU R13, [R1+0x41c] ;  /* 0x00041c00010d7983 */ /* 0x002f280000300800 */
[----:B------:R-:W4:Y:S04]  /*fe90*/  LDL.LU R116, [R1+0x408] ;  /* 0x0004080001747983 */ /* 0x000f280000300800 */
[----:B------:R-:W4:Y:S04]  /*fea0*/  LDL.LU R112, [R1+0x3e4] ;  /* 0x0003e40001707983 */ /* 0x000f280000300800 */
[----:B------:R-:W-:Y:S04]  /*feb0*/  STL [R1+0x1a0], R2 ;  /* 0x0001a00201007387 */ /* 0x000fe80000100800 */
[----:B------:R-:W-:Y:S04]  /*fec0*/  STL [R1+0x19c], R3 ;  /* 0x00019c0301007387 */ /* 0x000fe80000100800 */
[----:B--2---:R1:W-:Y:S04]  /*fed0*/  STS.U8 [R4+UR9+0x3580], R118 ;  /* 0x0035807604007988 */ /* 0x0043e80008000009 */
[----:B-1----:R-:W2:Y:S01]  /*fee0*/  LDL.LU R118, [R1+0x420] ;  /* 0x0004200001767983 */ /* 0x002ea20000300800 */
[----:B------:R-:W-:Y:S01]  /*fef0*/  ISETP.GT.U32.AND P6, PT, R15, R22, PT ;  /* 0x000000160f00720c */ /* 0x000fe20003fc4070 */
[----:B------:R-:W-:Y:S01]  /*ff00*/  @P0 IMAD.MOV.U32 R20, RZ, RZ, R2 ;  /* 0x000000ffff140224 */ /* 0x000fe200078e0002 */
[----:B------:R-:W-:Y:S01]  /*ff10*/  PRMT R29, RZ, 0x7610, R29 ;  /* 0x00007610ff1d7816 */ /* 0x000fe2000000001d */
[----:B------:R-:W-:-:S05]  /*ff20*/  @P0 IMAD.MOV.U32 R21, RZ, RZ, R3 ;  /* 0x000000ffff150224 */ /* 0x000fca00078e0003 */
[----:B------:R1:W2:Y:S05]  /*ff30*/  @P0 LDG.E.U8 R29, desc[UR20][R20.64] ;  /* 0x00000014141d0981 */ /* 0x0002aa000c1e1100 */
[----:B------:R-:W-:-:S05]  /*ff40*/  @!P6 IMAD.IADD R22, R22, 0x1, -R15 ;  /* 0x000000011616e824 */ /* 0x000fca00078e0a0f */
[----:B------:R-:W-:Y:S02]  /*ff50*/  ISETP.GT.U32.AND P6, PT, R15, R22, PT ;  /* 0x000000160f00720c */ /* 0x000fe40003fc4070 */
[----:B-1----:R-:W-:-:S05]  /*ff60*/  SEL R20, R92, R87, !P5 ;  /* 0x000000575c147207 */ /* 0x002fca0006800000 */
[----:B0-----:R-:W-:Y:S01]  /*ff70*/  IMAD R20, R20, UR4, RZ ;  /* 0x0000000414147c24 */ /* 0x001fe2000f8e02ff */
[----:B------:R-:W0:Y:S05]  /*ff80*/  LDCU UR4, c[0x0][0x3b0] ;  /* 0x00007600ff0477ac */ /* 0x000e2a0008000800 */
[----:B------:R-:W-:Y:S01]  /*ff90*/  @!P6 IMAD.IADD R22, R22, 0x1, -R15 ;  /* 0x000000011616e824 */ /* 0x000fe200078e0a0f */
[----:B------:R-:W-:-:S04]  /*ffa0*/  IADD3 R2, P6, PT, R20, R14, RZ ;  /* 0x0000000e14027210 */ /* 0x000fc80007fde0ff */
[----:B------:R-:W-:Y:S02]  /*ffb0*/  LEA.HI.X.SX32 R3, R20, R11, 0x1, P6 ;  /* 0x0000000b14037211 */ /* 0x000fe400030f0eff */
[----:B------:R-:W-:Y:S02]  /*ffc0*/  ISETP.GE.AND P6, PT, R10, RZ, PT ;  /* 0x000000ff0a00720c */ /* 0x000fe40003fc6270 */
[----:B------:R-:W-:-:S04]  /*ffd0*/  LOP3.LUT R10, R17, 0xc6, RZ, 0xfc, !PT ;  /* 0x000000c6110a7812 */ /* 0x000fc800078efcff */
[----:B------:R-:W-:-:S05]  /*ffe0*/  IABS R20, R10 ;  /* 0x0000000a00147213 */ /* 0x000fca0000000000 */
[----:B------:R-:W-:-:S04]  /*fff0*/  IMAD.HI.U32 R21, R16, R20, RZ ;  /* 0x0000001410157227 */ /* 0x000fc800078e00ff */
[----:B------:R-:W-:Y:S01]  /*10000*/  IMAD.MOV R21, RZ, RZ, -R21 ;  /* 0x000000ffff157224 */ /* 0x000fe200078e0a15 */
[----:B------:R-:W-:-:S03]  /*10010*/  PRMT R30, RZ, 0x7610, R30 ;  /* 0x00007610ff1e7816 */ /* 0x000fc6000000001e */
[----:B------:R-:W-:Y:S01]  /*10020*/  IMAD R20, R15, R21, R20 ;  /* 0x000000150f147224 */ /* 0x000fe200078e0214 */
[----:B------:R-:W-:Y:S01]  /*10030*/  SEL R21, R92, R86, !P5 ;  /* 0x000000565c157207 */ /* 0x000fe20006800000 */
[----:B------:R-:W-:Y:S04]  /*10040*/  STL [R1+0x1c0], R2 ;  /* 0x0001c00201007387 */ /* 0x000fe80000100800 */
[----:B---3--:R-:W-:Y:S01]  /*10050*/  STS.U8 [R4+UR9+0x3980], R120 ;  /* 0x0039807804007988 */ /* 0x008fe20008000009 */
[----:B0-----:R-:W-:Y:S01]  /*10060*/  IMAD R21, R21, UR4, RZ ;  /* 0x0000000415157c24 */ /* 0x001fe2000f8e02ff */
[----:B------:R-:W0:Y:S02]  /*10070*/  LDCU UR4, c[0x0][0x3b0] ;  /* 0x00007600ff0477ac */ /* 0x000e240008000800 */
[----:B------:R-:W-:Y:S01]  /*10080*/  STL [R1+0x1bc], R3 ;  /* 0x0001bc0301007387 */ /* 0x000fe20000100800 */
[----:B------:R-:W-:-:S03]  /*10090*/  @!P3 IMAD.MOV R22, RZ, RZ, -R22 ;  /* 0x000000ffff16b224 */ /* 0x000fc600078e0a16 */
[----:B------:R1:W3:Y:S04]  /*100a0*/  @P0 LDG.E.U8 R30, desc[UR20][R26.64] ;  /* 0x000000141a1e0981 */ /* 0x0002e8000c1e1100 */
[----:B----4-:R4:W-:Y:S02]  /*100b0*/  STS.U8 [R4+UR9+0x3d80], R0 ;  /* 0x003d800004007988 */ /* 0x0109e40008000009 */
[----:B----4-:R-:W-:Y:S02]  /*100c0*/  LOP3.LUT R4, R9, 0x40, RZ, 0x3c, !PT ;  /* 0x0000004009047812 */ /* 0x010fe400078e3cff */
[----:B------:R-:W4:Y:S01]  /*100d0*/  LDL.LU R0, [R1+0x45c] ;  /* 0x00045c0001007983 */ /* 0x000f220000300800 */
[----:B-1----:R-:W-:Y:S01]  /*100e0*/  @P0 IMAD.MOV.U32 R26, RZ, RZ, R2 ;  /* 0x000000ffff1a0224 */ /* 0x002fe200078e0002 */
[----:B------:R-:W-:Y:S01]  /*100f0*/  IADD3 R2, P3, PT, R21, R14, RZ ;  /* 0x0000000e15027210 */ /* 0x000fe20007f7e0ff */
[----:B------:R-:W-:-:S03]  /*10100*/  @P0 IMAD.MOV.U32 R27, RZ, RZ, R3 ;  /* 0x000000ffff1b0224 */ /* 0x000fc600078e0003 */
[----:B------:R-:W-:Y:S01]  /*10110*/  LEA.HI.X.SX32 R3, R21, R11, 0x1, P3 ;  /* 0x0000000b15037211 */ /* 0x000fe200018f0eff */
[----:B------:R1:W-:Y:S04]  /*10120*/  STS.U8 [R4+UR9+0x200], R13 ;  /* 0x0002000d04007988 */ /* 0x0003e80008000009 */
[----:B-1----:R-:W3:Y:S04]  /*10130*/  LDL.LU R13, [R1+0x43c] ;  /* 0x00043c00010d7983 */ /* 0x002ee80000300800 */
[----:B------:R-:W-:Y:S04]  /*10140*/  STS.U8 [R4+UR9+0x600], R116 ;  /* 0x0006007404007988 */ /* 0x000fe80008000009 */
[----:B------:R-:W-:Y:S04]  /*10150*/  STS.U8 [R4+UR9+0xa00], R112 ;  /* 0x000a007004007988 */ /* 0x000fe80008000009 */
[----:B------:R-:W-:Y:S04]  /*10160*/  STL [R1+0x1e0], R2 ;  /* 0x0001e00201007387 */ /* 0x000fe80000100800 */
[----:B------:R-:W-:Y:S04]  /*10170*/  STL [R1+0x1dc], R3 ;  /* 0x0001dc0301007387 */ /* 0x000fe80000100800 */
[----:B--2---:R1:W-:Y:S04]  /*10180*/  STS.U8 [R4+UR9+0xe00], R118 ;  /* 0x000e007604007988 */ /* 0x0043e80008000009 */
[----:B-1----:R-:W2:Y:S01]  /*10190*/  LDL.LU R118, [R1+0x448] ;  /* 0x0004480001767983 */ /* 0x002ea20000300800 */
[----:B------:R-:W-:-:S02]  /*101a0*/  ISETP.GT.U32.AND P3, PT, R15, R19, PT ;  /* 0x000000130f00720c */ /* 0x000fc40003f64070 */
[----:B------:R-:W-:-:S11]  /*101b0*/  SEL R50, R92, R50, !P5 ;  /* 0x000000325c327207 */ /* 0x000fd60006800000 */
[----:B------:R-:W-:-:S05]  /*101c0*/  @!P3 IMAD.IADD R19, R19, 0x1, -R15 ;  /* 0x000000011313b824 */ /* 0x000fca00078e0a0f */
[----:B------:R-:W-:Y:S01]  /*101d0*/  ISETP.GT.U32.AND P3, PT, R15, R19, PT ;  /* 0x000000130f00720c */ /* 0x000fe20003f64070 */
[----:B0-----:R-:W-:Y:S01]  /*101e0*/  IMAD R50, R50, UR4, RZ ;  /* 0x0000000432327c24 */ /* 0x001fe2000f8e02ff */
[----:B------:R-:W-:Y:S01]  /*101f0*/  PRMT R28, RZ, 0x7610, R28 ;  /* 0x00007610ff1c7816 */ /* 0x000fe2000000001c */
[----:B------:R-:W-:Y:S01]  /*10200*/  @P0 IMAD.MOV.U32 R86, RZ, RZ, R2 ;  /* 0x000000ffff560224 */ /* 0x000fe200078e0002 */
[----:B------:R-:W0:Y:S01]  /*10210*/  LDCU UR4, c[0x0][0x3b0] ;  /* 0x00007600ff0477ac */ /* 0x000e220008000800 */
[----:B------:R-:W-:-:S03]  /*10220*/  @P0 IMAD.MOV.U32 R87, RZ, RZ, R3 ;  /* 0x000000ffff570224 */ /* 0x000fc600078e0003 */
[----:B------:R1:W2:Y:S05]  /*10230*/  @P0 LDG.E.U8 R28, desc[UR20][R26.64] ;  /* 0x000000141a1c0981 */ /* 0x0002aa000c1e1100 */
[----:B------:R-:W-:Y:S01]  /*10240*/  @!P3 IMAD.IADD R19, R19, 0x1, -R15 ;  /* 0x000000011313b824 */ /* 0x000fe200078e0a0f */
[----:B------:R-:W-:-:S04]  /*10250*/  IADD3 R110, P3, PT, R50, R14, RZ ;  /* 0x0000000e326e7210 */ /* 0x000fc80007f7e0ff */
[----:B------:R-:W-:Y:S01]  /*10260*/  LEA.HI.X.SX32 R115, R50, R11, 0x1, P3 ;  /* 0x0000000b32737211 */ /* 0x000fe200018f0eff */
[----:B------:R-:W-:Y:S04]  /*10270*/  STL [R1+0x200], R110 ;  /* 0x0002006e01007387 */ /* 0x000fe80000100800 */
[----:B------:R-:W-:Y:S01]  /*10280*/  STL [R1+0x1fc], R115 ;  /* 0x0001fc7301007387 */ /* 0x000fe20000100800 */
[----:B------:R-:W-:-:S04]  /*10290*/  LOP3.LUT R50, R17, 0xcc, RZ, 0xfc, !PT ;  /* 0x000000cc11327812 */ /* 0x000fc800078efcff */
[----:B------:R-:W-:Y:S02]  /*102a0*/  IABS R21, R50 ;  /* 0x0000003200157213 */ /* 0x000fe40000000000 */
[----:B------:R-:W-:-:S03]  /*102b0*/  ISETP.GE.AND P3, PT, R10, RZ, PT ;  /* 0x000000ff0a00720c */ /* 0x000fc60003f66270 */
[----:B------:R-:W-:-:S04]  /*102c0*/  IMAD.HI.U32 R10, R16, R21, RZ ;  /* 0x00000015100a7227 */ /* 0x000fc800078e00ff */
[----:B------:R-:W-:Y:S01]  /*102d0*/  IMAD.MOV R10, RZ, RZ, -R10 ;  /* 0x000000ffff0a7224 */ /* 0x000fe200078e0a0a */
[----:B----4-:R-:W-:Y:S03]  /*102e0*/  STS.U8 [R4+UR9+0x1200], R0 ;  /* 0x0012000004007988 */ /* 0x010fe60008000009 */
[----:B------:R-:W-:Y:S01]  /*102f0*/  IMAD R21, R15, R10, R21 ;  /* 0x0000000a0f157224 */ /* 0x000fe200078e0215 */
[----:B------:R-:W-:-:S04]  /*10300*/  SHF.R.S32.HI R10, RZ, 0x7, R124 ;  /* 0x00000007ff0a7819 */ /* 0x000fc8000001147c */
[----:B------:R-:W-:-:S04]  /*10310*/  SGXT R10, R10, 0x1 ;  /* 0x000000010a0a781a */ /* 0x000fc80000000200 */
[----:B------:R-:W-:-:S04]  /*10320*/  LOP3.LUT R10, R10, 0x90, RZ, 0xc0, !PT ;  /* 0x000000900a0a7812 */ /* 0x000fc800078ec0ff */
[----:B------:R-:W-:Y:S01]  /*10330*/  LOP3.LUT R10, R10, 0x7f, R124, 0x78, !PT ;  /* 0x0000007f0a0a7812 */ /* 0x000fe200078e787c */
[----:B---3--:R3:W-:Y:S04]  /*10340*/  STS.U8 [R4+UR9+0x1600], R13 ;  /* 0x0016000d04007988 */ /* 0x0087e80008000009 */
[----:B---3--:R-:W3:Y:S04]  /*10350*/  LDL.LU R13, [R1+0x440] ;  /* 0x00044000010d7983 */ /* 0x008ee80000300800 */
[----:B------:R-:W4:Y:S04]  /*10360*/  LDL.LU R121, [R1+0x444] ;  /* 0x0004440001797983 */ /* 0x000f280000300800 */
[----:B------:R-:W4:Y:S04]  /*10370*/  LDL.LU R5, [R1+0x428] ;  /* 0x0004280001057983 */ /* 0x000f280000300800 */
[----:B------:R-:W4:Y:S04]  /*10380*/  LDL.LU R7, [R1+0x3fc] ;  /* 0x0003fc0001077983 */ /* 0x000f280000300800 */
[----:B------:R-:W4:Y:S04]  /*10390*/  LDL.LU R6, [R1+0x3e0] ;  /* 0x0003e00001067983 */ /* 0x000f280000300800 */
[----:B------:R-:W4:Y:S04]  /*103a0*/  LDL.LU R125, [R1+0x3c8] ;  /* 0x0003c800017d7983 */ /* 0x000f280000300800 */
[----:B------:R-:W4:Y:S04]  /*103b0*/  LDL.LU R8, [R1+0x3a4] ;  /* 0x0003a40001087983 */ /* 0x000f280000300800 */
[----:B------:R-:W4:Y:S04]  /*103c0*/  LDL.LU R83, [R1+0x380] ;  /* 0x0003800001537983 */ /* 0x000f280000300800 */
[----:B------:R-:W4:Y:S04]  /*103d0*/  LDL.LU R0, [R1+0x360] ;  /* 0x0003600001007983 */ /* 0x000f280000300800 */
[----:B--2---:R2:W-:Y:S04]  /*103e0*/  STS.U8 [R4+UR9+0x1a00], R118 ;  /* 0x001a007604007988 */ /* 0x0045e80008000009 */
[----:B--2---:R-:W2:Y:S04]  /*103f0*/  LDL.LU R118, [R1+0x364] ;  /* 0x0003640001767983 */ /* 0x004ea80000300800 */
[----:B------:R-:W2:Y:S04]  /*10400*/  LDL.LU R84, [R1+0x340] ;  /* 0x0003400001547983 */ /* 0x000ea80000300800 */
        /* <DEDUP_REMOVED lines=13> */
[----:B------:R-:W2:Y:S01]  /*104e0*/  LDL.LU R124, [R1+0x22c] ;  /* 0x00022c00017c7983 */ /* 0x000ea20000300800 */
[----:B-1----:R-:W-:-:S02]  /*104f0*/  PRMT R27, RZ, 0x7610, R27 ;  /* 0x00007610ff1b7816 */ /* 0x002fc4000000001b */
[----:B------:R-:W-:-:S04]  /*10500*/  PRMT R26, RZ, 0x7610, R26 ;  /* 0x00007610ff1a7816 */ /* 0x000fc8000000001a */
[----:B------:R1:W2:Y:S02]  /*10510*/  @P0 LDG.E.U8 R27, desc[UR20][R86.64] ;  /* 0x00000014561b0981 */ /* 0x0002a4000c1e1100 */
[----:B-1----:R-:W-:Y:S02]  /*10520*/  @P0 IMAD.MOV.U32 R86, RZ, RZ, R110 ;  /* 0x000000ffff560224 */ /* 0x002fe400078e006e */
[----:B------:R-:W-:-:S05]  /*10530*/  @P0 IMAD.MOV.U32 R87, RZ, RZ, R115 ;  /* 0x000000ffff570224 */ /* 0x000fca00078e0073 */
[----:B------:R1:W2:Y:S04]  /*10540*/  @P0 LDG.E.U8 R26, desc[UR20][R86.64] ;  /* 0x00000014561a0981 */ /* 0x0002a8000c1e1100 */
[----:B---3--:R3:W-:Y:S04]  /*10550*/  STS.U8 [R4+UR9+0x1e00], R13 ;  /* 0x001e000d04007988 */ /* 0x0087e80008000009 */
[----:B----4-:R-:W-:Y:S04]  /*10560*/  STS.U8 [R4+UR9+0x2200], R121 ;  /* 0x0022007904007988 */ /* 0x010fe80008000009 */
[----:B------:R-:W-:Y:S04]  /*10570*/  STS.U8 [R4+UR9+0x2600], R5 ;  /* 0x0026000504007988 */ /* 0x000fe80008000009 */
[----:B------:R-:W-:Y:S04]  /*10580*/  STS.U8 [R4+UR9+0x2a00], R7 ;  /* 0x002a000704007988 */ /* 0x000fe80008000009 */
[----:B------:R-:W-:Y:S04]  /*10590*/  STS.U8 [R4+UR9+0x2e00], R6 ;  /* 0x002e000604007988 */ /* 0x000fe80008000009 */
[----:B------:R-:W-:Y:S04]  /*105a0*/  STS.U8 [R4+UR9+0x3200], R125 ;  /* 0x0032007d04007988 */ /* 0x000fe80008000009 */
[----:B------:R-:W-:Y:S04]  /*105b0*/  STS.U8 [R4+UR9+0x3600], R8 ;  /* 0x0036000804007988 */ /* 0x000fe80008000009 */
[----:B------:R-:W-:Y:S04]  /*105c0*/  STS.U8 [R4+UR9+0x3a00], R83 ;  /* 0x003a005304007988 */ /* 0x000fe80008000009 */
[----:B------:R4:W-:Y:S04]  /*105d0*/  STS.U8 [R4+UR9+0x3e00], R0 ;  /* 0x003e000004007988 */ /* 0x0009e80008000009 */
[----:B---3--:R-:W3:Y:S01]  /*105e0*/  LDL.LU R13, [R1+0x230] ;  /* 0x00023000010d7983 */ /* 0x008ee20000300800 */
[----:B----4-:R-:W-:-:S05]  /*105f0*/  LOP3.LUT R0, R9, 0x50, RZ, 0x3c, !PT ;  /* 0x0000005009007812 */ /* 0x010fca00078e3cff */
[----:B--2---:R2:W-:Y:S04]  /*10600*/  STS.U8 [R0+UR9+0x280], R118 ;  /* 0x0002807600007988 */ /* 0x0045e80008000009 */
[----:B--2---:R-:W2:Y:S04]  /*10610*/  LDL.LU R118, [R1+0x228] ;  /* 0x0002280001767983 */ /* 0x004ea80000300800 */
[----:B------:R-:W4:Y:S04]  /*10620*/  LDL.LU R121, [R1+0x224] ;  /* 0x0002240001797983 */ /* 0x000f280000300800 */
[----:B------:R-:W4:Y:S04]  /*10630*/  LDL.LU R5, [R1+0x220] ;  /* 0x0002200001057983 */ /* 0x000f280000300800 */
[----:B------:R-:W4:Y:S04]  /*10640*/  LDL.LU R4, [R1+0x21c] ;  /* 0x00021c0001047983 */ /* 0x000f280000300800 */
[----:B------:R-:W4:Y:S04]  /*10650*/  LDL.LU R7, [R1+0x208] ;  /* 0x0002080001077983 */ /* 0x000f280000300800 */
[----:B------:R-:W4:Y:S04]  /*10660*/  LDL.LU R6, [R1+0x204] ;  /* 0x0002040001067983 */ /* 0x000f280000300800 */
[----:B------:R-:W4:Y:S04]  /*10670*/  LDL.LU R125, [R1+0x1e8] ;  /* 0x0001e800017d7983 */ /* 0x000f280000300800 */
[----:B------:R-:W4:Y:S04]  /*10680*/  LDL.LU R8, [R1+0x1e4] ;  /* 0x0001e40001087983 */ /* 0x000f280000300800 */
[----:B------:R0:W-:Y:S04]  /*10690*/  STS.U8 [R0+UR9+0x680], R84 ;  /* 0x0006805400007988 */ /* 0x0001e80008000009 */
[----:B------:R-:W4:Y:S04]  /*106a0*/  LDL.LU R83, [R1+0x1c8] ;  /* 0x0001c80001537983 */ /* 0x000f280000300800 */
[----:B------:R1:W-:Y:S04]  /*106b0*/  STS.U8 [R0+UR9+0xa80], R90 ;  /* 0x000a805a00007988 */ /* 0x0003e80008000009 */
[----:B0-----:R-:W4:Y:S04]  /*106c0*/  LDL.LU R84, [R1+0x1c4] ;  /* 0x0001c40001547983 */ /* 0x001f280000300800 */
[----:B------:R0:W-:Y:S04]  /*106d0*/  STS.U8 [R0+UR9+0xe80], R91 ;  /* 0x000e805b00007988 */ /* 0x0001e80008000009 */
[----:B-1----:R-:W4:Y:S04]  /*106e0*/  LDL.LU R90, [R1+0x1a8] ;  /* 0x0001a800015a7983 */ /* 0x002f280000300800 */
[----:B------:R1:W-:Y:S04]  /*106f0*/  STS.U8 [R0+UR9+0x1280], R96 ;  /* 0x0012806000007988 */ /* 0x0003e80008000009 */
[----:B0-----:R-:W4:Y:S04]  /*10700*/  LDL.LU R91, [R1+0x1a4] ;  /* 0x0001a400015b7983 */ /* 0x001f280000300800 */
[----:B------:R-:W4:Y:S04]  /*10710*/  LDL.LU R86, [R1+0x188] ;  /* 0x0001880001567983 */ /* 0x000f280000300800 */
[----:B------:R-:W-:Y:S04]  /*10720*/  STS.U8 [R0+UR9+0x1680], R98 ;  /* 0x0016806200007988 */ /* 0x000fe80008000009 */
[----:B------:R0:W-:Y:S04]  /*10730*/  STS.U8 [R0+UR9+0x1a80], R99 ;  /* 0x001a806300007988 */ /* 0x0001e80008000009 */
[----:B-1----:R-:W4:Y:S04]  /*10740*/  LDL.LU R96, [R1+0x184] ;  /* 0x0001840001607983 */ /* 0x002f280000300800 */
[----:B------:R1:W-:Y:S04]  /*10750*/  STS.U8 [R0+UR9+0x1e80], R104 ;  /* 0x001e806800007988 */ /* 0x0003e80008000009 */
[----:B0-----:R-:W4:Y:S04]  /*10760*/  LDL.LU R99, [R1+0x168] ;  /* 0x0001680001637983 */ /* 0x001f280000300800 */
        /* <DEDUP_REMOVED lines=16> */
[----:B-1----:R-:W4:Y:S04]  /*10870*/  LDL.LU R0, [R1+0xa8] ;  /* 0x0000a80001007983 */ /* 0x002f280000300800 */
[----:B------:R-:W4:Y:S01]  /*10880*/  LDL.LU R124, [R1+0xa4] ;  /* 0x0000a400017c7983 */ /* 0x000f220000300800 */
[----:B------:R-:W-:-:S05]  /*10890*/  LOP3.LUT R98, R9, 0x60, RZ, 0x3c, !PT ;  /* 0x0000006009627812 */ /* 0x000fca00078e3cff */
[----:B---3--:R0:W-:Y:S04]  /*108a0*/  STS.U8 [R98+UR9+0x300], R13 ;  /* 0x0003000d62007988 */ /* 0x0081e80008000009 */
[----:B0-----:R-:W3:Y:S04]  /*108b0*/  LDL.LU R13, [R1+0xa0] ;  /* 0x0000a000010d7983 */ /* 0x001ee80000300800 */
[----:B--2---:R0:W-:Y:S04]  /*108c0*/  STS.U8 [R98+UR9+0x700], R118 ;  /* 0x0007007662007988 */ /* 0x0041e80008000009 */
[----:B----4-:R1:W-:Y:S04]  /*108d0*/  STS.U8 [R98+UR9+0xb00], R121 ;  /* 0x000b007962007988 */ /* 0x0103e80008000009 */
[----:B------:R2:W-:Y:S04]  /*108e0*/  STS.U8 [R98+UR9+0xf00], R5 ;  /* 0x000f000562007988 */ /* 0x0005e80008000009 */
[----:B0-----:R-:W4:Y:S04]  /*108f0*/  LDL.LU R118, [R1+0x9c] ;  /* 0x00009c0001767983 */ /* 0x001f280000300800 */
[----:B------:R-:W4:Y:S04]  /*10900*/  LDL.LU R87, [R1+0x98] ;  /* 0x0000980001577983 */ /* 0x000f280000300800 */
[----:B------:R-:W4:Y:S04]  /*10910*/  LDL.LU R110, [R1+0x94] ;  /* 0x00009400016e7983 */ /* 0x000f280000300800 */
[----:B------:R-:W4:Y:S04]  /*10920*/  LDL.LU R115, [R1+0x90] ;  /* 0x0000900001737983 */ /* 0x000f280000300800 */
[----:B------:R0:W-:Y:S04]  /*10930*/  STS.U8 [R98+UR9+0x1300], R4 ;  /* 0x0013000462007988 */ /* 0x0001e80008000009 */
[----:B------:R-:W4:Y:S04]  /*10940*/  LDL.LU R123, [R1+0x8c] ;  /* 0x00008c00017b7983 */ /* 0x000f280000300800 */
[----:B------:R0:W-:Y:S04]  /*10950*/  STS.U8 [R98+UR9+0x1700], R7 ;  /* 0x0017000762007988 */ /* 0x0001e80008000009 */
[----:B-1----:R-:W4:Y:S04]  /*10960*/  LDL.LU R121, [R1+0x964] ;  /* 0x0009640001797983 */ /* 0x002f280000300800 */
[----:B------:R1:W-:Y:S04]  /*10970*/  STS.U8 [R98+UR9+0x1b00], R6 ;  /* 0x001b000662007988 */ /* 0x0003e80008000009 */
[----:B--2---:R-:W2:Y:S04]  /*10980*/  LDL.LU R5, [R1+0x960] ;  /* 0x0009600001057983 */ /* 0x004ea80000300800 */
[----:B------:R1:W-:Y:S04]  /*10990*/  STS.U8 [R98+UR9+0x1f00], R125 ;  /* 0x001f007d62007988 */ /* 0x0003e80008000009 */
[----:B0-----:R-:W2:Y:S04]  /*109a0*/  LDL.LU R4, [R1+0x95c] ;  /* 0x00095c0001047983 */ /* 0x001ea80000300800 */
[----:B------:R0:W-:Y:S04]  /*109b0*/  STS.U8 [R98+UR9+0x2300], R8 ;  /* 0x0023000862007988 */ /* 0x0001e80008000009 */
[----:B------:R-:W2:Y:S04]  /*109c0*/  LDL.LU R7, [R1+0x958] ;  /* 0x0009580001077983 */ /* 0x000ea80000300800 */
[----:B------:R0:W-:Y:S04]  /*109d0*/  STS.U8 [R98+UR9+0x2700], R83 ;  /* 0x0027005362007988 */ /* 0x0001e80008000009 */
[----:B-1----:R-:W2:Y:S04]  /*109e0*/  LDL.LU R6, [R1+0x954] ;  /* 0x0009540001067983 */ /* 0x002ea80000300800 */
[----:B------:R1:W-:Y:S04]  /*109f0*/  STS.U8 [R98+UR9+0x2b00], R84 ;  /* 0x002b005462007988 */ /* 0x0003e80008000009 */
[----:B------:R-:W2:Y:S04]  /*10a00*/  LDL.LU R125, [R1+0x950] ;  /* 0x00095000017d7983 */ /* 0x000ea80000300800 */
[----:B------:R1:W-:Y:S04]  /*10a10*/  STS.U8 [R98+UR9+0x2f00], R90 ;  /* 0x002f005a62007988 */ /* 0x0003e80008000009 */
[----:B0-----:R-:W2:Y:S04]  /*10a20*/  LDL.LU R8, [R1+0x94c] ;  /* 0x00094c0001087983 */ /* 0x001ea80000300800 */
[----:B------:R-:W-:Y:S04]  /*10a30*/  STS.U8 [R98+UR9+0x3300], R91 ;  /* 0x0033005b62007988 */ /* 0x000fe80008000009 */
[----:B------:R-:W2:Y:S04]  /*10a40*/  LDL.LU R83, [R1+0x948] ;  /* 0x0009480001537983 */ /* 0x000ea80000300800 */
[----:B------:R0:W-:Y:S04]  /*10a50*/  STS.U8 [R98+UR9+0x3700], R86 ;  /* 0x0037005662007988 */ /* 0x0001e80008000009 */
[----:B-1----:R-:W2:Y:S04]  /*10a60*/  LDL.LU R84, [R1+0x944] ;  /* 0x0009440001547983 */ /* 0x002ea80000300800 */
[----:B------:R-:W2:Y:S01]  /*10a70*/  LDL.LU R90, [R1+0x940] ;  /* 0x00094000015a7983 */ /* 0x000ea20000300800 */
[----:B0-----:R-:W-:-:S03]  /*10a80*/  LOP3.LUT R86, R9, 0x70, RZ, 0x3c, !PT ;  /* 0x0000007009567812 */ /* 0x001fc600078e3cff */
[----:B------:R-:W2:Y:S04]  /*10a90*/  LDL.LU R91, [R1+0x93c] ;  /* 0x00093c00015b7983 */ /* 0x000ea80000300800 */
[----:B------:R0:W-:Y:S04]  /*10aa0*/  STS.U8 [R98+UR9+0x3b00], R96 ;  /* 0x003b006062007988 */ /* 0x0001e80008000009 */
[----:B------:R1:W-:Y:S04]  /*10ab0*/  STS.U8 [R98+UR9+0x3f00], R99 ;  /* 0x003f006362007988 */ /* 0x0003e80008000009 */
[----:B------:R1:W-:Y:S04]  /*10ac0*/  STS.U8 [R86+UR9+0x380], R104 ;  /* 0x0003806856007988 */ /* 0x0003e80008000009 */
[----:B0-----:R-:W2:Y:S04]  /*10ad0*/  LDL.LU R96, [R1+0x938] ;  /* 0x0009380001607983 */ /* 0x001ea80000300800 */
[----:B-1----:R-:W2:Y:S04]  /*10ae0*/  LDL.LU R98, [R1+0x934] ;  /* 0x0009340001627983 */ /* 0x002ea80000300800 */
[----:B------:R-:W2:Y:S04]  /*10af0*/  LDL.LU R99, [R1+0x930] ;  /* 0x0009300001637983 */ /* 0x000ea80000300800 */
[----:B------:R-:W2:Y:S04]  /*10b00*/  LDL.LU R104, [R1+0x92c] ;  /* 0x00092c0001687983 */ /* 0x000ea80000300800 */
[----:B------:R0:W-:Y:S04]  /*10b10*/  STS.U8 [R86+UR9+0x780], R105 ;  /* 0x0007806956007988 */ /* 0x0001e80008000009 */
[----:B------:R1:W-:Y:S04]  /*10b20*/  STS.U8 [R86+UR9+0xb80], R12 ;  /* 0x000b800c56007988 */ /* 0x0003e80008000009 */
[----:B------:R1:W-:Y:S04]  /*10b30*/  STS.U8 [R86+UR9+0xf80], R2 ;  /* 0x000f800256007988 */ /* 0x0003e80008000009 */
[----:B0-----:R-:W2:Y:S04]  /*10b40*/  LDL.LU R105, [R1+0x928] ;  /* 0x0009280001697983 */ /* 0x001ea80000300800 */
[----:B-1----:R-:W2:Y:S04]  /*10b50*/  LDL.LU R12, [R1+0x924] ;  /* 0x00092400010c7983 */ /* 0x002ea80000300800 */
        /* <DEDUP_REMOVED lines=13> */
[----:B---3--:R0:W-:Y:S04]  /*10c30*/  STS.U8 [R86+UR9+0x2b80], R13 ;  /* 0x002b800d56007988 */ /* 0x0081e80008000009 */
[----:B0-----:R-:W5:Y:S04]  /*10c40*/  LDL.LU R13, [R1+0x904] ;  /* 0x00090400010d7983 */ /* 0x001f680000300800 */
[----:B----4-:R0:W-:Y:S04]  /*10c50*/  STS.U8 [R86+UR9+0x2f80], R118 ;  /* 0x002f807656007988 */ /* 0x0101e80008000009 */
[----:B------:R1:W-:Y:S04]  /*10c60*/  STS.U8 [R86+UR9+0x3380], R87 ;  /* 0x0033805756007988 */ /* 0x0003e80008000009 */
[----:B------:R-:W-:Y:S04]  /*10c70*/  STS.U8 [R86+UR9+0x3780], R110 ;  /* 0x0037806e56007988 */ /* 0x000fe80008000009 */
[----:B------:R-:W-:Y:S04]  /*10c80*/  STS.U8 [R86+UR9+0x3b80], R115 ;  /* 0x003b807356007988 */ /* 0x000fe80008000009 */
[----:B0-----:R-:W3:Y:S04]  /*10c90*/  LDL.LU R118, [R1+0x900] ;  /* 0x0009000001767983 */ /* 0x001ee80000300800 */
[----:B------:R0:W-:Y:S01]  /*10ca0*/  STS.U8 [R86+UR9+0x3f80], R123 ;  /* 0x003f807b56007988 */ /* 0x0001e20008000009 */
[----:B-1----:R-:W-:Y:S01]  /*10cb0*/  LOP3.LUT R87, R10, 0x20, RZ, 0x3c, !PT ;  /* 0x000000200a577812 */ /* 0x002fe200078e3cff */
[----:B------:R-:W-:Y:S01]  /*10cc0*/  @!P2 IMAD.MOV R19, RZ, RZ, -R19 ;  /* 0x000000ffff13a224 */ /* 0x000fe200078e0a13 */
[----:B------:R-:W-:-:S02]  /*10cd0*/  SEL R70, R92, R70, !P5 ;  /* 0x000000465c467207 */ /* 0x000fc40006800000 */
[C---:B------:R-:W-:Y:S02]  /*10ce0*/  SEL R69, R92.reuse, R69, !P5 ;  /* 0x000000455c457207 */ /* 0x040fe40006800000 */
[C---:B------:R-:W-:Y:S02]  /*10cf0*/  SEL R67, R92.reuse, R67, !P5 ;  /* 0x000000435c437207 */ /* 0x040fe40006800000 */
[----:B------:R-:W-:Y:S01]  /*10d00*/  SEL R65, R92, R65, !P5 ;  /* 0x000000415c417207 */ /* 0x000fe20006800000 */
[----:B0-----:R-:W0:Y:S01]  /*10d10*/  LDC R123, c[0x0][0x3a0] ;  /* 0x0000e800ff7b7b82 */ /* 0x001e220000000800 */
[----:B--2---:R-:W-:Y:S04]  /*10d20*/  STS.U8 [R10+UR9+0x9000], R120 ;  /* 0x009000780a007988 */ /* 0x004fe80008000009 */
[----:B------:R-:W-:Y:S04]  /*10d30*/  STS.U8 [R10+UR9+0x8c00], R116 ;  /* 0x008c00740a007988 */ /* 0x000fe80008000009 */
[----:B------:R-:W-:Y:S04]  /*10d40*/  STS.U8 [R10+UR9+0x8800], R112 ;  /* 0x008800700a007988 */ /* 0x000fe80008000009 */
[----:B------:R-:W-:Y:S04]  /*10d50*/  STS.U8 [R10+UR9+0x8400], R0 ;  /* 0x008400000a007988 */ /* 0x000fe80008000009 */
[----:B------:R1:W-:Y:S04]  /*10d60*/  STS.U8 [R10+UR9+0x8000], R124 ;  /* 0x0080007c0a007988 */ /* 0x0003e80008000009 */
[----:B-1----:R-:W2:Y:S04]  /*10d70*/  LDL.LU R124, [R1+0x8fc] ;  /* 0x0008fc00017c7983 */ /* 0x002ea80000300800 */
[----:B------:R-:W4:Y:S04]  /*10d80*/  LDL.LU R0, [R1+0x8f8] ;  /* 0x0008f80001007983 */ /* 0x000f280000300800 */
[----:B------:R-:W2:Y:S04]  /*10d90*/  LDL.LU R112, [R1+0x8f4] ;  /* 0x0008f40001707983 */ /* 0x000ea80000300800 */
[----:B------:R-:W2:Y:S04]  /*10da0*/  LDL.LU R116, [R1+0x8f0] ;  /* 0x0008f00001747983 */ /* 0x000ea80000300800 */
[----:B------:R-:W2:Y:S04]  /*10db0*/  LDL.LU R120, [R1+0x8ec] ;  /* 0x0008ec0001787983 */ /* 0x000ea80000300800 */
[----:B------:R1:W-:Y:S04]  /*10dc0*/  STS.U8 [R10+UR9+0x9400], R3 ;  /* 0x009400030a007988 */ /* 0x0003e80008000009 */
[----:B------:R0:W-:Y:S04]  /*10dd0*/  STS.U8 [R10+UR9+0x9800], R2 ;  /* 0x009800020a007988 */ /* 0x0001e80008000009 */
[----:B------:R0:W-:Y:S04]  /*10de0*/  STS.U8 [R10+UR9+0x9c00], R12 ;  /* 0x009c000c0a007988 */ /* 0x0001e80008000009 */
[----:B------:R0:W-:Y:S04]  /*10df0*/  STS.U8 [R10+UR9+0xa000], R105 ;  /* 0x00a000690a007988 */ /* 0x0001e80008000009 */
[----:B------:R0:W-:Y:S04]  /*10e00*/  STS.U8 [R10+UR9+0xa400], R104 ;  /* 0x00a400680a007988 */ /* 0x0001e80008000009 */
[----:B------:R0:W-:Y:S04]  /*10e10*/  STS.U8 [R10+UR9+0xa800], R99 ;  /* 0x00a800630a007988 */ /* 0x0001e80008000009 */
[----:B------:R0:W-:Y:S04]  /*10e20*/  STS.U8 [R10+UR9+0xac00], R98 ;  /* 0x00ac00620a007988 */ /* 0x0001e80008000009 */
[----:B------:R-:W-:Y:S04]  /*10e30*/  STS.U8 [R10+UR9+0xb000], R96 ;  /* 0x00b000600a007988 */ /* 0x000fe80008000009 */
        /* <DEDUP_REMOVED lines=42> */
[----:B------:R-:W-:Y:S01]  /*110e0*/  STS.U8 [R87+UR9+0xdd00], R72 ;  /* 0x00dd004857007988 */ /* 0x000fe20008000009 */
[----:B------:R-:W-:-:S03]  /*110f0*/  LOP3.LUT R86, R10, 0x40, RZ, 0x3c, !PT ;  /* 0x000000400a567812 */ /* 0x000fc600078e3cff */
        /* <DEDUP_REMOVED lines=13> */
[----:B-1----:R-:W5:Y:S04]  /*111d0*/  LDL.LU R3, [R1+0x8e8] ;  /* 0x0008e80001037983 */ /* 0x002f680000300800 */
[----:B0-----:R-:W5:Y:S04]  /*111e0*/  LDL.LU R2, [R1+0x8e4] ;  /* 0x0008e40001027983 */ /* 0x001f680000300800 */
[----:B------:R-:W5:Y:S04]  /*111f0*/  LDL.LU R12, [R1+0x8e0] ;  /* 0x0008e000010c7983 */ /* 0x000f680000300800 */
[----:B------:R-:W5:Y:S04]  /*11200*/  LDL.LU R105, [R1+0x8dc] ;  /* 0x0008dc0001697983 */ /* 0x000f680000300800 */
[----:B------:R-:W-:Y:S04]  /*11210*/  STS.U8 [R86+UR9+0x9600], R27 ;  /* 0x0096001b56007988 */ /* 0x000fe80008000009 */
[----:B------:R-:W5:Y:S04]  /*11220*/  LDL.LU R104, [R1+0x8d8] ;  /* 0x0008d80001687983 */ /* 0x000f680000300800 */
[----:B------:R0:W-:Y:S04]  /*11230*/  STS.U8 [R86+UR9+0x9a00], R26 ;  /* 0x009a001a56007988 */ /* 0x0001e80008000009 */
[----:B------:R-:W5:Y:S04]  /*11240*/  LDL.LU R99, [R1+0x8d4] ;  /* 0x0008d40001637983 */ /* 0x000f680000300800 */
[----:B------:R-:W5:Y:S01]  /*11250*/  LDL.LU R98, [R1+0x8d0] ;  /* 0x0008d00001627983 */ /* 0x000f620000300800 */
[----:B--2---:R-:W-:-:S03]  /*11260*/  SEL R28, R92, R120, !P5 ;  /* 0x000000785c1c7207 */ /* 0x004fc60006800000 */
[----:B------:R-:W5:Y:S01]  /*11270*/  LDL.LU R96, [R1+0x8cc] ;  /* 0x0008cc0001607983 */ /* 0x000f620000300800 */
[----:B0-----:R-:W-:Y:S01]  /*11280*/  SEL R26, R92, R116, !P5 ;  /* 0x000000745c1a7207 */ /* 0x001fe20006800000 */
[----:B------:R-:W-:Y:S02]  /*11290*/  IMAD R28, R28, UR6, RZ ;  /* 0x000000061c1c7c24 */ /* 0x000fe4000f8e02ff */
[----:B------:R-:W5:Y:S01]  /*112a0*/  LDL.LU R91, [R1+0x8c8] ;  /* 0x0008c800015b7983 */ /* 0x000f620000300800 */
[----:B------:R-:W-:Y:S01]  /*112b0*/  SEL R27, R92, R112, !P5 ;  /* 0x000000705c1b7207 */ /* 0x000fe20006800000 */
[----:B------:R-:W-:Y:S02]  /*112c0*/  IMAD R29, R26, UR6, RZ ;  /* 0x000000061a1d7c24 */ /* 0x000fe4000f8e02ff */
[----:B------:R-:W5:Y:S01]  /*112d0*/  LDL.LU R90, [R1+0x8c4] ;  /* 0x0008c400015a7983 */ /* 0x000f620000300800 */
[----:B------:R-:W-:-:S03]  /*112e0*/  IADD3 R81, P2, PT, R28, R14, RZ ;  /* 0x0000000e1c517210 */ /* 0x000fc60007f5e0ff */
[----:B------:R-:W5:Y:S01]  /*112f0*/  LDL.LU R84, [R1+0x8c0] ;  /* 0x0008c00001547983 */ /* 0x000f620000300800 */
[----:B----4-:R-:W-:-:S03]  /*11300*/  SEL R26, R92, R0, !P5 ;  /* 0x000000005c1a7207 */ /* 0x010fc60006800000 */
[----:B------:R-:W5:Y:S01]  /*11310*/  LDL.LU R83, [R1+0x8bc] ;  /* 0x0008bc0001537983 */ /* 0x000f620000300800 */
[----:B------:R-:W-:-:S03]  /*11320*/  LEA.HI.X.SX32 R85, R28, R11, 0x1, P2 ;  /* 0x0000000b1c557211 */ /* 0x000fc600010f0eff */
[----:B------:R-:W5:Y:S01]  /*11330*/  LDL.LU R8, [R1+0x8b8] ;  /* 0x0008b80001087983 */ /* 0x000f620000300800 */
[----:B------:R-:W-:Y:S01]  /*11340*/  IMAD R31, R27, UR6, RZ ;  /* 0x000000061b1f7c24 */ /* 0x000fe2000f8e02ff */
[C---:B------:R-:W-:Y:S02]  /*11350*/  IADD3 R79, P2, PT, R29.reuse, R14, RZ ;  /* 0x0000000e1d4f7210 */ /* 0x040fe40007f5e0ff */
[----:B------:R-:W5:Y:S01]  /*11360*/  LDL.LU R125, [R1+0x8b4] ;  /* 0x0008b400017d7983 */ /* 0x000f620000300800 */
[----:B------:R-:W-:Y:S01]  /*11370*/  PRMT R78, RZ, 0x7610, R78 ;  /* 0x00007610ff4e7816 */ /* 0x000fe2000000004e */
[----:B------:R-:W-:Y:S01]  /*11380*/  IMAD R30, R26, UR4, RZ ;  /* 0x000000041a1e7c24 */ /* 0x000fe2000f8e02ff */
[-C--:B------:R-:W-:Y:S01]  /*11390*/  LEA.HI.X.SX32 R82, R29, R11.reuse, 0x1, P2 ;  /* 0x0000000b1d527211 */ /* 0x080fe200010f0eff */
[----:B------:R-:W5:Y:S01]  /*113a0*/  LDL.LU R6, [R1+0x8b0] ;  /* 0x0008b00001067983 */ /* 0x000f620000300800 */
[----:B------:R-:W-:Y:S01]  /*113b0*/  @P0 IMAD.MOV.U32 R26, RZ, RZ, R81 ;  /* 0x000000ffff1a0224 */ /* 0x000fe200078e0051 */
[----:B------:R-:W-:Y:S01]  /*113c0*/  SEL R28, R92, R124, !P5 ;  /* 0x0000007c5c1c7207 */ /* 0x000fe20006800000 */
[----:B------:R-:W-:Y:S01]  /*113d0*/  @P0 IMAD.MOV.U32 R27, RZ, RZ, R85 ;  /* 0x000000ffff1b0224 */ /* 0x000fe200078e0055 */
[----:B------:R-:W5:Y:S01]  /*113e0*/  LDL.LU R7, [R1+0x8ac] ;  /* 0x0008ac0001077983 */ /* 0x000f620000300800 */
[----:B------:R-:W0:Y:S03]  /*113f0*/  LDCU UR4, c[0x0][0x3b0] ;  /* 0x00007600ff0477ac */ /* 0x000e260008000800 */
[----:B------:R-:W5:Y:S01]  /*11400*/  LDL.LU R4, [R1+0x8a8] ;  /* 0x0008a80001047983 */ /* 0x000f620000300800 */
[C---:B------:R-:W-:Y:S01]  /*11410*/  IADD3 R80, P2, PT, R31.reuse, R14, RZ ;  /* 0x0000000e1f507210 */ /* 0x040fe20007f5e0ff */
[----:B------:R-:W1:Y:S02]  /*11420*/  LDCU UR6, c[0x0][0x3b0] ;  /* 0x00007600ff0677ac */ /* 0x000e640008000800 */
[----:B------:R-:W5:Y:S04]  /*11430*/  LDL.LU R5, [R1+0x8a4] ;  /* 0x0008a40001057983 */ /* 0x000f680000300800 */
[----:B------:R-:W5:Y:S04]  /*11440*/  LDL.LU R121, [R1+0x8a0] ;  /* 0x0008a00001797983 */ /* 0x000f680000300800 */
[----:B------:R-:W5:Y:S04]  /*11450*/  LDL.LU R120, [R1+0x89c] ;  /* 0x00089c0001787983 */ /* 0x000f680000300800 */
[----:B------:R-:W5:Y:S01]  /*11460*/  LDL.LU R116, [R1+0x898] ;  /* 0x0008980001747983 */ /* 0x000f620000300800 */
[----:B------:R-:W-:-:S03]  /*11470*/  LEA.HI.X.SX32 R88, R31, R11, 0x1, P2 ;  /* 0x0000000b1f587211 */ /* 0x000fc600010f0eff */
[----:B------:R-:W5:Y:S01]  /*11480*/  LDL.LU R112, [R1+0x894] ;  /* 0x0008940001707983 */ /* 0x000f620000300800 */
[----:B------:R-:W-:Y:S01]  /*11490*/  IMAD R28, R28, UR5, RZ ;  /* 0x000000051c1c7c24 */ /* 0x000fe2000f8e02ff */
[----:B------:R-:W-:Y:S01]  /*114a0*/  PRMT R77, RZ, 0x7610, R77 ;  /* 0x00007610ff4d7816 */ /* 0x000fe2000000004d */
[----:B------:R-:W2:Y:S01]  /*114b0*/  LDCU UR5, c[0x0][0x3b0] ;  /* 0x00007600ff0577ac */ /* 0x000ea20008000800 */
[----:B------:R-:W5:Y:S04]  /*114c0*/  LDL.LU R0, [R1+0x890] ;  /* 0x0008900001007983 */ /* 0x000f680000300800 */
[----:B------:R-:W-:Y:S04]  /*114d0*/  STL [R1+0x148], R81 ;  /* 0x0001485101007387 */ /* 0x000fe80000100800 */
[----:B------:R4:W-:Y:S04]  /*114e0*/  STL [R1+0x144], R85 ;  /* 0x0001445501007387 */ /* 0x0009e80000100800 */
[----:B------:R3:W2:Y:S01]  /*114f0*/  @P0 LDG.E.U8 R78, desc[UR20][R26.64] ;  /* 0x000000141a4e0981 */ /* 0x0006a2000c1e1100 */
[----:B----4-:R-:W-:-:S02]  /*11500*/  IADD3 R85, P2, PT, R30, R14, RZ ;  /* 0x0000000e1e557210 */ /* 0x010fc40007f5e0ff */
[----:B---3--:R-:W-:Y:S02]  /*11510*/  SEL R26, R92, R118, !P5 ;  /* 0x000000765c1a7207 */ /* 0x008fe40006800000 */
[-C--:B------:R-:W-:Y:S02]  /*11520*/  LEA.HI.X.SX32 R87, R30, R11.reuse, 0x1, P2 ;  /* 0x0000000b1e577211 */ /* 0x080fe400010f0eff */
[----:B------:R-:W-:Y:S01]  /*11530*/  IADD3 R81, P2, PT, R28, R14, RZ ;  /* 0x0000000e1c517210 */ /* 0x000fe20007f5e0ff */
[----:B------:R-:W-:Y:S01]  /*11540*/  IMAD R29, R26, UR12, RZ ;  /* 0x0000000c1a1d7c24 */ /* 0x000fe2000f8e02ff */
[----:B------:R-:W-:Y:S01]  /*11550*/  STL [R1+0x168], R79 ;  /* 0x0001684f01007387 */ /* 0x000fe20000100800 */
[----:B------:R-:W-:Y:S01]  /*11560*/  @P0 IMAD.MOV.U32 R26, RZ, RZ, R79 ;  /* 0x000000ffff1a0224 */ /* 0x000fe200078e004f */
[----:B------:R-:W-:Y:S01]  /*11570*/  PRMT R76, RZ, 0x7610, R76 ;  /* 0x00007610ff4c7816 */ /* 0x000fe2000000004c */
[----:B------:R-:W-:Y:S01]  /*11580*/  @P0 IMAD.MOV.U32 R27, RZ, RZ, R82 ;  /* 0x000000ffff1b0224 */ /* 0x000fe200078e0052 */
[----:B------:R3:W-:Y:S01]  /*11590*/  STL [R1+0x164], R82 ;  /* 0x0001645201007387 */ /* 0x0007e20000100800 */
[----:B------:R-:W-:Y:S01]  /*115a0*/  PRMT R75, RZ, 0x7610, R75 ;  /* 0x00007610ff4b7816 */ /* 0x000fe2000000004b */
[----:B------:R-:W4:Y:S02]  /*115b0*/  LDCU UR12, c[0x0][0x3b0] ;  /* 0x00007600ff0c77ac */ /* 0x000f240008000800 */
[----:B------:R0:W2:Y:S01]  /*115c0*/  @P0 LDG.E.U8 R77, desc[UR20][R26.64] ;  /* 0x000000141a4d0981 */ /* 0x0000a2000c1e1100 */
[----:B---3--:R-:W-:-:S02]  /*115d0*/  LEA.HI.X.SX32 R82, R28, R11, 0x1, P2 ;  /* 0x0000000b1c527211 */ /* 0x008fc400010f0eff */
[----:B------:R-:W-:Y:S01]  /*115e0*/  IADD3 R79, P2, PT, R29, R14, RZ ;  /* 0x0000000e1d4f7210 */ /* 0x000fe20007f5e0ff */
[----:B------:R3:W-:Y:S01]  /*115f0*/  STL [R1+0x188], R80 ;  /* 0x0001885001007387 */ /* 0x0007e20000100800 */
[----:B0-----:R-:W-:Y:S02]  /*11600*/  @P0 IMAD.MOV.U32 R26, RZ, RZ, R80 ;  /* 0x000000ffff1a0224 */ /* 0x001fe400078e0050 */
[----:B------:R-:W-:-:S05]  /*11610*/  @P0 IMAD.MOV.U32 R27, RZ, RZ, R88 ;  /* 0x000000ffff1b0224 */ /* 0x000fca00078e0058 */
[----:B------:R0:W2:Y:S01]  /*11620*/  @P0 LDG.E.U8 R76, desc[UR20][R26.64] ;  /* 0x000000141a4c0981 */ /* 0x0000a2000c1e1100 */
[----:B---3--:R-:W-:Y:S02]  /*11630*/  LEA.HI.X.SX32 R80, R29, R11, 0x1, P2 ;  /* 0x0000000b1d507211 */ /* 0x008fe400010f0eff */
[----:B------:R-:W-:Y:S01]  /*11640*/  ISETP.GT.U32.AND P2, PT, R15, R23, PT ;  /* 0x000000170f00720c */ /* 0x000fe20003f44070 */
[----:B------:R-:W-:Y:S01]  /*11650*/  IMAD R70, R70, UR4, RZ ;  /* 0x0000000446467c24 */ /* 0x000fe2000f8e02ff */
[----:B------:R-:W-:Y:S01]  /*11660*/  STL [R1+0x184], R88 ;  /* 0x0001845801007387 */ /* 0x000fe20000100800 */
[----:B------:R-:W-:Y:S01]  /*11670*/  PRMT R74, RZ, 0x7610, R74 ;  /* 0x00007610ff4a7816 */ /* 0x000fe2000000004a */
[----:B------:R-:W3:Y:S01]  /*11680*/  LDCU UR4, c[0x0][0x3b0] ;  /* 0x00007600ff0477ac */ /* 0x000ee20008000800 */
[----:B0-----:R-:W-:Y:S02]  /*11690*/  @P0 IMAD.MOV.U32 R26, RZ, RZ, R85 ;  /* 0x000000ffff1a0224 */ /* 0x001fe400078e0055 */
[----:B------:R-:W-:Y:S01]  /*116a0*/  @P0 IMAD.MOV.U32 R27, RZ, RZ, R87 ;  /* 0x000000ffff1b0224 */ /* 0x000fe200078e0057 */
[----:B------:R-:W-:Y:S01]  /*116b0*/  STL [R1+0x1a8], R85 ;  /* 0x0001a85501007387 */ /* 0x000fe20000100800 */
[----:B--2---:R-:W-:Y:S01]  /*116c0*/  IMAD R69, R69, UR5, RZ ;  /* 0x0000000545457c24 */ /* 0x004fe2000f8e02ff */
[----:B------:R-:W0:Y:S02]  /*116d0*/  LDCU UR5, c[0x0][0x3b0] ;  /* 0x00007600ff0577ac */ /* 0x000e240008000800 */
[----:B------:R2:W2:Y:S01]  /*116e0*/  @P0 LDG.E.U8 R75, desc[UR20][R26.64] ;  /* 0x000000141a4b0981 */ /* 0x0004a2000c1e1100 */
[----:B------:R-:W-:-:S03]  /*116f0*/  @!P2 IMAD.IADD R23, R23, 0x1, -R15 ;  /* 0x000000011717a824 */ /* 0x000fc600078e0a0f */
[----:B------:R-:W-:Y:S04]  /*11700*/  STL [R1+0x1a4], R87 ;  /* 0x0001a45701007387 */ /* 0x000fe80000100800 */
[----:B------:R0:W-:Y:S01]  /*11710*/  STL [R1+0x1c8], R81 ;  /* 0x0001c85101007387 */ /* 0x0001e20000100800 */
[----:B--2---:R-:W-:Y:S02]  /*11720*/  @P0 IMAD.MOV.U32 R26, RZ, RZ, R81 ;  /* 0x000000ffff1a0224 */ /* 0x004fe400078e0051 */
[----:B------:R-:W-:Y:S01]  /*11730*/  @P0 IMAD.MOV.U32 R27, RZ, RZ, R82 ;  /* 0x000000ffff1b0224 */ /* 0x000fe200078e0052 */
[----:B------:R-:W-:Y:S01]  /*11740*/  STL [R1+0x1c4], R82 ;  /* 0x0001c45201007387 */ /* 0x000fe20000100800 */
[----:B-1----:R-:W-:Y:S01]  /*11750*/  IMAD R67, R67, UR6, RZ ;  /* 0x0000000643437c24 */ /* 0x002fe2000f8e02ff */
[----:B------:R-:W-:Y:S01]  /*11760*/  PRMT R73, RZ, 0x7610, R73 ;  /* 0x00007610ff497816 */ /* 0x000fe20000000049 */
[----:B----4-:R-:W-:Y:S01]  /*11770*/  IMAD R65, R65, UR12, RZ ;  /* 0x0000000c41417c24 */ /* 0x010fe2000f8e02ff */
[----:B------:R1:W2:Y:S01]  /*11780*/  @P0 LDG.E.U8 R74, desc[UR20][R26.64] ;  /* 0x000000141a4a0981 */ /* 0x0002a2000c1e1100 */
[C---:B0-----:R-:W-:Y:S01]  /*11790*/  IADD3 R81, P2, PT, R70.reuse, R14, RZ ;  /* 0x0000000e46517210 */ /* 0x041fe20007f5e0ff */
[----:B------:R-:W0:Y:S02]  /*117a0*/  LDCU UR6, c[0x0][0x3b0] ;  /* 0x00007600ff0677ac */ /* 0x000e240008000800 */
[----:B------:R4:W-:Y:S01]  /*117b0*/  STL [R1+0x1e8], R79 ;  /* 0x0001e84f01007387 */ /* 0x0009e20000100800 */
[----:B------:R-:W-:Y:S01]  /*117c0*/  LEA.HI.X.SX32 R85, R70, R11, 0x1, P2 ;  /* 0x0000000b46557211 */ /* 0x000fe200010f0eff */
[----:B------:R-:W0:Y:S01]  /*117d0*/  LDCU UR12, c[0x0][0x3b0] ;  /* 0x00007600ff0c77ac */ /* 0x000e220008000800 */
[----:B-1----:R-:W-:-:S02]  /*117e0*/  @P0 IMAD.MOV.U32 R26, RZ, RZ, R79 ;  /* 0x000000ffff1a0224 */ /* 0x002fc400078e004f */
[----:B------:R-:W-:Y:S01]  /*117f0*/  @P0 IMAD.MOV.U32 R27, RZ, RZ, R80 ;  /* 0x000000ffff1b0224 */ /* 0x000fe200078e0050 */
[C---:B----4-:R-:W-:Y:S01]  /*11800*/  IADD3 R79, P2, PT, R69.reuse, R14, RZ ;  /* 0x0000000e454f7210 */ /* 0x050fe20007f5e0ff */
[----:B------:R1:W-:Y:S01]  /*11810*/  STL [R1+0x1e4], R80 ;  /* 0x0001e45001007387 */ /* 0x0003e20000100800 */
[C---:B------:R-:W-:Y:S02]  /*11820*/  SEL R62, R92.reuse, R62, !P5 ;  /* 0x0000003e5c3e7207 */ /* 0x040fe40006800000 */
[----:B------:R-:W-:Y:S01]  /*11830*/  LEA.HI.X.SX32 R82, R69, R11, 0x1, P2 ;  /* 0x0000000b45527211 */ /* 0x000fe200010f0eff */
[----:B------:R4:W2:Y:S01]  /*11840*/  @P0 LDG.E.U8 R73, desc[UR20][R26.64] ;  /* 0x000000141a490981 */ /* 0x0008a2000c1e1100 */
[----:B------:R-:W-:Y:S02]  /*11850*/  PRMT R72, RZ, 0x7610, R72 ;  /* 0x00007610ff487816 */ /* 0x000fe40000000048 */
[----:B-1----:R-:W-:Y:S01]  /*11860*/  IADD3 R80, P2, PT, R67, R14, RZ ;  /* 0x0000000e43507210 */ /* 0x002fe20007f5e0ff */
[----:B------:R-:W-:Y:S01]  /*11870*/  STL [R1+0x208], R81 ;  /* 0x0002085101007387 */ /* 0x000fe20000100800 */
[----:B------:R-:W-:Y:S01]  /*11880*/  SEL R64, R92, R64, !P5 ;  /* 0x000000405c407207 */ /* 0x000fe20006800000 */
[----:B----4-:R-:W-:-:S02]  /*11890*/  @P0 IMAD.MOV.U32 R26, RZ, RZ, R81 ;  /* 0x000000ffff1a0224 */ /* 0x010fc400078e0051 */
[----:B------:R1:W-:Y:S01]  /*118a0*/  STL [R1+0x204], R85 ;  /* 0x0002045501007387 */ /* 0x0003e20000100800 */
[----:B------:R-:W-:Y:S01]  /*118b0*/  @P0 IMAD.MOV.U32 R27, RZ, RZ, R85 ;  /* 0x000000ffff1b0224 */ /* 0x000fe200078e0055 */
[-C--:B------:R-:W-:Y:S01]  /*118c0*/  LEA.HI.X.SX32 R88, R67, R11.reuse, 0x1, P2 ;  /* 0x0000000b43587211 */ /* 0x080fe200010f0eff */
[----:B---3--:R-:W-:Y:S01]  /*118d0*/  IMAD R62, R62, UR4, RZ ;  /* 0x000000043e3e7c24 */ /* 0x008fe2000f8e02ff */
[----:B------:R-:W-:Y:S01]  /*118e0*/  PRMT R71, RZ, 0x7610, R71 ;  /* 0x00007610ff477816 */ /* 0x000fe20000000047 */
[----:B------:R-:W3:Y:S01]  /*118f0*/  LDCU UR4, c[0x0][0x3b0] ;  /* 0x00007600ff0477ac */ /* 0x000ee20008000800 */
[----:B------:R4:W2:Y:S01]  /*11900*/  @P0 LDG.E.U8 R72, desc[UR20][R26.64] ;  /* 0x000000141a480981 */ /* 0x0008a2000c1e1100 */
[CC--:B-1----:R-:W-:Y:S01]  /*11910*/  IADD3 R85, P2, PT, R65.reuse, R14.reuse, RZ ;  /* 0x0000000e41557210 */ /* 0x0c2fe20007f5e0ff */
[----:B------:R-:W-:Y:S02]  /*11920*/  IMAD R64, R64, UR5, RZ ;  /* 0x0000000540407c24 */ /* 0x000fe4000f8e02ff */
[----:B------:R-:W-:Y:S01]  /*11930*/  STL [R1+0x240], R79 ;  /* 0x0002404f01007387 */ /* 0x000fe20000100800 */
[----:B------:R-:W-:Y:S01]  /*11940*/  PRMT R70, RZ, 0x7610, R70 ;  /* 0x00007610ff467816 */ /* 0x000fe20000000046 */
[----:B------:R-:W1:Y:S01]  /*11950*/  LDCU UR5, c[0x0][0x3b0] ;  /* 0x00007600ff0577ac */ /* 0x000e620008000800 */
[-C--:B------:R-:W-:Y:S01]  /*11960*/  LEA.HI.X.SX32 R87, R65, R11.reuse, 0x1, P2 ;  /* 0x0000000b41577211 */ /* 0x080fe200010f0eff */
[----:B----4-:R-:W-:Y:S01]  /*11970*/  @P0 IMAD.MOV.U32 R26, RZ, RZ, R79 ;  /* 0x000000ffff1a0224 */ /* 0x010fe200078e004f */
[C---:B------:R-:W-:Y:S01]  /*11980*/  IADD3 R81, P2, PT, R62.reuse, R14, RZ ;  /* 0x0000000e3e517210 */ /* 0x040fe20007f5e0ff */
[----:B------:R-:W-:Y:S01]  /*11990*/  @P0 IMAD.MOV.U32 R27, RZ, RZ, R82 ;  /* 0x000000ffff1b0224 */ /* 0x000fe200078e0052 */
[----:B------:R4:W-:Y:S04]  /*119a0*/  STL [R1+0x21c], R82 ;  /* 0x00021c5201007387 */ /* 0x0009e80000100800 */
[----:B------:R0:W2:Y:S01]  /*119b0*/  @P0 LDG.E.U8 R71, desc[UR20][R26.64] ;  /* 0x000000141a470981 */ /* 0x0000a2000c1e1100 */
[----:B----4-:R-:W-:-:S02]  /*119c0*/  LEA.HI.X.SX32 R82, R62, R11, 0x1, P2 ;  /* 0x0000000b3e527211 */ /* 0x010fc400010f0eff */
[----:B------:R-:W-:Y:S01]  /*119d0*/  IADD3 R79, P2, PT, R64, R14, RZ ;  /* 0x0000000e404f7210 */ /* 0x000fe20007f5e0ff */
[----:B0-----:R-:W-:Y:S02]  /*119e0*/  @P0 IMAD.MOV.U32 R26, RZ, RZ, R80 ;  /* 0x000000ffff1a0224 */ /* 0x001fe400078e0050 */
[----:B------:R-:W-:Y:S01]  /*119f0*/  @P0 IMAD.MOV.U32 R27, RZ, RZ, R88 ;  /* 0x000000ffff1b0224 */ /* 0x000fe200078e0058 */
[----:B------:R0:W-:Y:S01]  /*11a00*/  STL [R1+0x248], R80 ;  /* 0x0002485001007387 */ /* 0x0001e20000100800 */
[----:B------:R-:W-:-:S03]  /*11a10*/  PRMT R69, RZ, 0x7610, R69 ;  /* 0x00007610ff457816 */ /* 0x000fc60000000045 */
[----:B------:R4:W2:Y:S01]  /*11a20*/  @P0 LDG.E.U8 R70, desc[UR20][R26.64] ;  /* 0x000000141a460981 */ /* 0x0008a2000c1e1100 */
[----:B------:R-:W-:Y:S02]  /*11a30*/  SEL R66, R92, R66, !P5 ;  /* 0x000000425c427207 */ /* 0x000fe40006800000 */
[----:B0-----:R-:W-:Y:S02]  /*11a40*/  LEA.HI.X.SX32 R80, R64, R11, 0x1, P2 ;  /* 0x0000000b40507211 */ /* 0x001fe400010f0eff */
[----:B------:R-:W-:Y:S01]  /*11a50*/  ISETP.GT.U32.AND P2, PT, R15, R23, PT ;  /* 0x000000170f00720c */ /* 0x000fe20003f44070 */
[----:B----4-:R-:W-:Y:S02]  /*11a60*/  @P0 IMAD.MOV.U32 R26, RZ, RZ, R85 ;  /* 0x000000ffff1a0224 */ /* 0x010fe400078e0055 */
[----:B------:R-:W-:Y:S01]  /*11a70*/  @P0 IMAD.MOV.U32 R27, RZ, RZ, R87 ;  /* 0x000000ffff1b0224 */ /* 0x000fe200078e0057 */
[----:B------:R-:W-:Y:S01]  /*11a80*/  PRMT R68, RZ, 0x7610, R68 ;  /* 0x00007610ff447816 */ /* 0x000fe20000000044 */
[----:B------:R-:W-:Y:S01]  /*11a90*/  STL [R1+0x244], R88 ;  /* 0x0002445801007387 */ /* 0x000fe20000100800 */
[----:B---3--:R-:W-:Y:S01]  /*11aa0*/  IMAD R66, R66, UR4, RZ ;  /* 0x0000000442427c24 */ /* 0x008fe2000f8e02ff */
[----:B------:R-:W0:Y:S02]  /*11ab0*/  LDCU UR4, c[0x0][0x3b0] ;  /* 0x00007600ff0477ac */ /* 0x000e240008000800 */
[----:B------:R3:W4:Y:S01]  /*11ac0*/  @P0 LDG.E.U8 R69, desc[UR20][R26.64] ;  /* 0x000000141a450981 */ /* 0x000722000c1e1100 */
[----:B------:R-:W-:-:S03]  /*11ad0*/  SEL R63, R92, R63, !P5 ;  /* 0x0000003f5c3f7207 */ /* 0x000fc60006800000 */
[----:B------:R-:W-:Y:S04]  /*11ae0*/  STL [R1+0x260], R85 ;  /* 0x0002605501007387 */ /* 0x000fe80000100800 */
[----:B------:R-:W-:Y:S01]  /*11af0*/  STL [R1+0x25c], R87 ;  /* 0x00025c5701007387 */ /* 0x000fe20000100800 */
[----:B---3--:R-:W-:Y:S02]  /*11b00*/  @P0 IMAD.MOV.U32 R26, RZ, RZ, R81 ;  /* 0x000000ffff1a0224 */ /* 0x008fe400078e0051 */
[----:B------:R-:W-:Y:S01]  /*11b10*/  @P0 IMAD.MOV.U32 R27, RZ, RZ, R82 ;  /* 0x000000ffff1b0224 */ /* 0x000fe200078e0052 */
[----:B------:R-:W-:Y:S01]  /*11b20*/  STL [R1+0x268], R81 ;  /* 0x0002685101007387 */ /* 0x000fe20000100800 */
[----:B------:R-:W-:-:S03]  /*11b30*/  @!P2 IMAD.IADD R23, R23, 0x1, -R15 ;  /* 0x000000011717a824 */ /* 0x000fc600078e0a0f */
[----:B------:R-:W-:Y:S01]  /*11b40*/  STL [R1+0x264], R82 ;  /* 0x0002645201007387 */ /* 0x000fe20000100800 */
[----:B-1----:R-:W-:Y:S01]  /*11b50*/  IMAD R63, R63, UR5, RZ ;  /* 0x000000053f3f7c24 */ /* 0x002fe2000f8e02ff */
[----:B------:R-:W-:Y:S01]  /*11b60*/  PRMT R67, RZ, 0x7610, R67 ;  /* 0x00007610ff437816 */ /* 0x000fe20000000043 */
[----:B------:R-:W1:Y:S01]  /*11b70*/  LDCU UR5, c[0x0][0x3b0] ;  /* 0x00007600ff0577ac */ /* 0x000e620008000800 */
[----:B------:R-:W-:Y:S04]  /*11b80*/  STL [R1+0x280], R79 ;  /* 0x0002804f01007387 */ /* 0x000fe80000100800 */
[----:B------:R3:W2:Y:S01]  /*11b90*/  @P0 LDG.E.U8 R68, desc[UR20][R26.64] ;  /* 0x000000141a440981 */ /* 0x0006a2000c1e1100 */
[----:B------:R-:W-:-:S03]  /*11ba0*/  SEL R61, R92, R61, !P5 ;  /* 0x0000003d5c3d7207 */ /* 0x000fc60006800000 */
[----:B------:R0:W-:Y:S01]  /*11bb0*/  STL [R1+0x27c], R80 ;  /* 0x00027c5001007387 */ /* 0x0001e20000100800 */
[----:B---3--:R-:W-:Y:S01]  /*11bc0*/  @P0 IMAD.MOV.U32 R27, RZ, RZ, R80 ;  /* 0x000000ffff1b0224 */ /* 0x008fe200078e0050 */
[----:B0-----:R-:W-:Y:S01]  /*11bd0*/  IADD3 R80, P2, PT, R66, R14, RZ ;  /* 0x0000000e42507210 */ /* 0x001fe20007f5e0ff */
[----:B------:R-:W-:-:S03]  /*11be0*/  @P0 IMAD.MOV.U32 R26, RZ, RZ, R79 ;  /* 0x000000ffff1a0224 */ /* 0x000fc600078e004f */
[-C--:B------:R-:W-:Y:S01]  /*11bf0*/  LEA.HI.X.SX32 R81, R66, R11.reuse, 0x1, P2 ;  /* 0x0000000b42517211 */ /* 0x080fe200010f0eff */
[----:B------:R-:W-:Y:S01]  /*11c00*/  IMAD R61, R61, UR6, RZ ;  /* 0x000000063d3d7c24 */ /* 0x000fe2000f8e02ff */
[C---:B------:R-:W-:Y:S01]  /*11c10*/  IADD3 R79, P2, PT, R63.reuse, R14, RZ ;  /* 0x0000000e3f4f7210 */ /* 0x040fe20007f5e0ff */
[----:B------:R0:W3:Y:S01]  /*11c20*/  @P0 LDG.E.U8 R67, desc[UR20][R26.64] ;  /* 0x000000141a430981 */ /* 0x0000e2000c1e1100 */
[----:B------:R-:W-:Y:S01]  /*11c30*/  PRMT R66, RZ, 0x7610, R66 ;  /* 0x00007610ff427816 */ /* 0x000fe20000000042 */
[----:B------:R-:W1:Y:S01]  /*11c40*/  LDCU UR6, c[0x0][0x3b0] ;  /* 0x00007600ff0677ac */ /* 0x000e620008000800 */
[----:B------:R-:W-:Y:S01]  /*11c50*/  SEL R60, R92, R60, !P5 ;  /* 0x0000003c5c3c7207 */ /* 0x000fe20006800000 */
[----:B------:R0:W-:Y:S01]  /*11c60*/  STL [R1+0x288], R80 ;  /* 0x0002885001007387 */ /* 0x0001e20000100800 */
[----:B------:R-:W-:Y:S01]  /*11c70*/  LEA.HI.X.SX32 R63, R63, R11, 0x1, P2 ;  /* 0x0000000b3f3f7211 */ /* 0x000fe200010f0eff */
[----:B0-----:R-:W-:Y:S02]  /*11c80*/  @P0 IMAD.MOV.U32 R26, RZ, RZ, R80 ;  /* 0x000000ffff1a0224 */ /* 0x001fe400078e0050 */
[----:B------:R-:W-:Y:S01]  /*11c90*/  @P0 IMAD.MOV.U32 R27, RZ, RZ, R81 ;  /* 0x000000ffff1b0224 */ /* 0x000fe200078e0051 */
[----:B------:R-:W-:Y:S01]  /*11ca0*/  IADD3 R80, P2, PT, R61, R14, RZ ;  /* 0x0000000e3d507210 */ /* 0x000fe20007f5e0ff */
[----:B------:R-:W-:Y:S01]  /*11cb0*/  IMAD R60, R60, UR4, RZ ;  /* 0x000000043c3c7c24 */ /* 0x000fe2000f8e02ff */
[----:B------:R-:W-:-:S02]  /*11cc0*/  PRMT R64, RZ, 0x7610, R64 ;  /* 0x00007610ff407816 */ /* 0x000fc40000000040 */
[----:B------:R0:W2:Y:S01]  /*11cd0*/  @P0 LDG.E.U8 R66, desc[UR20][R26.64] ;  /* 0x000000141a420981 */ /* 0x0000a2000c1e1100 */
[C---:B------:R-:W-:Y:S01]  /*11ce0*/  SEL R59, R92.reuse, R59, !P5 ;  /* 0x0000003b5c3b7207 */ /* 0x040fe20006800000 */
[----:B------:R-:W1:Y:S01]  /*11cf0*/  LDCU UR4, c[0x0][0x3b0] ;  /* 0x00007600ff0477ac */ /* 0x000e620008000800 */
[C---:B------:R-:W-:Y:S01]  /*11d00*/  SEL R57, R92.reuse, R57, !P5 ;  /* 0x000000395c397207 */ /* 0x040fe20006800000 */
[----:B------:R1:W-:Y:S01]  /*11d10*/  STL [R1+0x284], R81 ;  /* 0x0002845101007387 */ /* 0x0003e20000100800 */
[----:B------:R-:W-:Y:S01]  /*11d20*/  PRMT R65, RZ, 0x7610, R65 ;  /* 0x00007610ff417816 */ /* 0x000fe20000000041 */
[----:B------:R-:W-:Y:S01]  /*11d30*/  IMAD R59, R59, UR12, RZ ;  /* 0x0000000c3b3b7c24 */ /* 0x000fe2000f8e02ff */
[----:B------:R-:W-:Y:S01]  /*11d40*/  SEL R55, R92, R55, !P5 ;  /* 0x000000375c377207 */ /* 0x000fe20006800000 */
[----:B------:R1:W-:Y:S01]  /*11d50*/  STL [R1+0x2a0], R79 ;  /* 0x0002a04f01007387 */ /* 0x0003e20000100800 */
[----:B0-----:R-:W-:Y:S01]  /*11d60*/  @P0 IMAD.MOV.U32 R26, RZ, RZ, R79 ;  /* 0x000000ffff1a0224 */ /* 0x001fe200078e004f */
[----:B------:R-:W-:Y:S01]  /*11d70*/  PRMT R62, RZ, 0x7610, R62 ;  /* 0x00007610ff3e7816 */ /* 0x000fe2000000003e */
[----:B------:R-:W-:Y:S01]  /*11d80*/  @P0 IMAD.MOV.U32 R27, RZ, RZ, R63 ;  /* 0x000000ffff1b0224 */ /* 0x000fe200078e003f */
[----:B-1----:R-:W-:Y:S01]  /*11d90*/  LEA.HI.X.SX32 R81, R61, R11, 0x1, P2 ;  /* 0x0000000b3d517211 */ /* 0x002fe200010f0eff */
[----:B------:R-:W-:Y:S01]  /*11da0*/  STL [R1+0x29c], R63 ;  /* 0x00029c3f01007387 */ /* 0x000fe20000100800 */
[----:B------:R-:W-:Y:S01]  /*11db0*/  IMAD R57, R57, UR5, RZ ;  /* 0x0000000539397c24 */ /* 0x000fe2000f8e02ff */
[----:B------:R-:W0:Y:S01]  /*11dc0*/  LDCU UR5, c[0x0][0x3b0] ;  /* 0x00007600ff0577ac */ /* 0x000e220008000800 */
[----:B------:R-:W-:Y:S01]  /*11dd0*/  IADD3 R79, P2, PT, R60, R14, RZ ;  /* 0x0000000e3c4f7210 */ /* 0x000fe20007f5e0ff */
[----:B------:R1:W2:Y:S01]  /*11de0*/  @P0 LDG.E.U8 R64, desc[UR20][R26.64] ;  /* 0x000000141a400981 */ /* 0x0002a2000c1e1100 */
[----:B------:R-:W-:Y:S01]  /*11df0*/  SEL R53, R92, R53, !P5 ;  /* 0x000000355c357207 */ /* 0x000fe20006800000 */
[----:B------:R-:W0:Y:S02]  /*11e00*/  LDCU UR12, c[0x0][0x3b0] ;  /* 0x00007600ff0c77ac */ /* 0x000e240008000800 */
[----:B------:R1:W-:Y:S02]  /*11e10*/  STL [R1+0x2a8], R80 ;  /* 0x0002a85001007387 */ /* 0x0003e40000100800 */
[----:B-1----:R-:W-:-:S02]  /*11e20*/  @P0 IMAD.MOV.U32 R26, RZ, RZ, R80 ;  /* 0x000000ffff1a0224 */ /* 0x002fc400078e0050 */
[----:B------:R-:W-:Y:S01]  /*11e30*/  @P0 IMAD.MOV.U32 R27, RZ, RZ, R81 ;  /* 0x000000ffff1b0224 */ /* 0x000fe200078e0051 */
[----:B------:R-:W-:Y:S01]  /*11e40*/  LEA.HI.X.SX32 R80, R60, R11, 0x1, P2 ;  /* 0x0000000b3c507211 */ /* 0x000fe200010f0eff */
[----:B------:R-:W-:Y:S01]  /*11e50*/  STL [R1+0x2a4], R81 ;  /* 0x0002a45101007387 */ /* 0x000fe20000100800 */
[----:B------:R-:W-:-:S03]  /*11e60*/  IADD3 R63, P2, PT, R59, R14, RZ ;  /* 0x0000000e3b3f7210 */ /* 0x000fc60007f5e0ff */
[----:B------:R1:W2:Y:S04]  /*11e70*/  @P0 LDG.E.U8 R65, desc[UR20][R26.64] ;  /* 0x000000141a410981 */ /* 0x0002a8000c1e1100 */
[----:B------:R-:W-:Y:S01]  /*11e80*/  STL [R1+0x2c0], R79 ;  /* 0x0002c04f01007387 */ /* 0x000fe20000100800 */
[----:B------:R-:W-:Y:S01]  /*11e90*/  IMAD R55, R55, UR6, RZ ;  /* 0x0000000637377c24 */ /* 0x000fe2000f8e02ff */
[----:B------:R-:W0:Y:S02]  /*11ea0*/  LDCU UR6, c[0x0][0x3b0] ;  /* 0x00007600ff0677ac */ /* 0x000e240008000800 */
[----:B------:R1:W-:Y:S02]  /*11eb0*/  STL [R1+0x2bc], R80 ;  /* 0x0002bc5001007387 */ /* 0x0003e40000100800 */
[----:B-1----:R-:W-:-:S02]  /*11ec0*/  @P0 IMAD.MOV.U32 R26, RZ, RZ, R79 ;  /* 0x000000ffff1a0224 */ /* 0x002fc400078e004f */
[----:B------:R-:W-:Y:S01]  /*11ed0*/  @P0 IMAD.MOV.U32 R27, RZ, RZ, R80 ;  /* 0x000000ffff1b0224 */ /* 0x000fe200078e0050 */
[----:B------:R-:W-:Y:S01]  /*11ee0*/  PRMT R61, RZ, 0x7610, R61 ;  /* 0x00007610ff3d7816 */ /* 0x000fe2000000003d */
[----:B------:R1:W-:Y:S01]  /*11ef0*/  STL [R1+0x2c8], R63 ;  /* 0x0002c83f01007387 */ /* 0x0003e20000100800 */
[----:B------:R-:W-:-:S03]  /*11f00*/  LEA.HI.X.SX32 R80, R59, R11, 0x1, P2 ;  /* 0x0000000b3b507211 */ /* 0x000fc600010f0eff */
[----:B------:R0:W2:Y:S01]  /*11f10*/  @P0 LDG.E.U8 R62, desc[UR20][R26.64] ;  /* 0x000000141a3e0981 */ /* 0x0000a2000c1e1100 */
[----:B------:R-:W-:Y:S01]  /*11f20*/  IADD3 R79, P2, PT, R57, R14, RZ ;  /* 0x0000000e394f7210 */ /* 0x000fe20007f5e0ff */
[----:B------:R-:W-:Y:S01]  /*11f30*/  IMAD R53, R53, UR4, RZ ;  /* 0x0000000435357c24 */ /* 0x000fe2000f8e02ff */
[----:B------:R-:W-:Y:S01]  /*11f40*/  SEL R52, R92, R52, !P5 ;  /* 0x000000345c347207 */ /* 0x000fe20006800000 */
[----:B------:R-:W1:Y:S01]  /*11f50*/  LDCU UR4, c[0x0][0x3b0] ;  /* 0x00007600ff0477ac */ /* 0x000e620008000800 */
[----:B------:R-:W-:Y:S01]  /*11f60*/  LEA.HI.X.SX32 R81, R57, R11, 0x1, P2 ;  /* 0x0000000b39517211 */ /* 0x000fe200010f0eff */
[----:B0-----:R-:W-:Y:S02]  /*11f70*/  @P0 IMAD.MOV.U32 R26, RZ, RZ, R63 ;  /* 0x000000ffff1a0224 */ /* 0x001fe400078e003f */
[----:B------:R-:W-:Y:S01]  /*11f80*/  @P0 IMAD.MOV.U32 R27, RZ, RZ, R80 ;  /* 0x000000ffff1b0224 */ /* 0x000fe200078e0050 */
[----:B-1----:R-:W-:Y:S01]  /*11f90*/  IADD3 R63, P2, PT, R55, R14, RZ ;  /* 0x0000000e373f7210 */ /* 0x002fe20007f5e0ff */
[----:B------:R0:W-:Y:S01]  /*11fa0*/  STL [R1+0x2c4], R80 ;  /* 0x0002c45001007387 */ /* 0x0001e20000100800 */
[----:B------:R-:W-:Y:S01]  /*11fb0*/  PRMT R59, RZ, 0x7610, R59 ;  /* 0x00007610ff3b7816 */ /* 0x000fe2000000003b */
[----:B------:R-:W-:Y:S01]  /*11fc0*/  IMAD R52, R52, UR5, RZ ;  /* 0x0000000534347c24 */ /* 0x000fe2000f8e02ff */
[----:B------:R-:W1:Y:S01]  /*11fd0*/  LDCU UR5, c[0x0][0x3b0] ;  /* 0x00007600ff0577ac */ /* 0x000e620008000800 */
[----:B------:R0:W2:Y:S01]  /*11fe0*/  @P0 LDG.E.U8 R61, desc[UR20][R26.64] ;  /* 0x000000141a3d0981 */ /* 0x0000a2000c1e1100 */
[----:B------:R-:W-:-:S03]  /*11ff0*/  PRMT R60, RZ, 0x7610, R60 ;  /* 0x00007610ff3c7816 */ /* 0x000fc6000000003c */
[----:B------:R1:W-:Y:S01]  /*12000*/  STL [R1+0x2e0], R79 ;  /* 0x0002e04f01007387 */ /* 0x0003e20000100800 */
[----:B0-----:R-:W-:Y:S01]  /*12010*/  LEA.HI.X.SX32 R80, R55, R11, 0x1, P2 ;  /* 0x0000000b37507211 */ /* 0x001fe200010f0eff */
[----:B------:R-:W-:Y:S02]  /*12020*/  @P0 IMAD.MOV.U32 R26, RZ, RZ, R79 ;  /* 0x000000ffff1a0224 */ /* 0x000fe400078e004f */
[----:B------:R-:W-:Y:S01]  /*12030*/  @P0 IMAD.MOV.U32 R27, RZ, RZ, R81 ;  /* 0x000000ffff1b0224 */ /* 0x000fe200078e0051 */
[----:B------:R-:W-:Y:S01]  /*12040*/  STL [R1+0x2dc], R81 ;  /* 0x0002dc5101007387 */ /* 0x000fe20000100800 */
[----:B-1----:R-:W-:Y:S02]  /*12050*/  IADD3 R79, P2, PT, R53, R14, RZ ;  /* 0x0000000e354f7210 */ /* 0x002fe40007f5e0ff */
[C---:B------:R-:W-:Y:S01]  /*12060*/  SEL R49, R92.reuse, R49, !P5 ;  /* 0x000000315c317207 */ /* 0x040fe20006800000 */
[----:B------:R-:W-:Y:S04]  /*12070*/  STL [R1+0x2e8], R63 ;  /* 0x0002e83f01007387 */ /* 0x000fe80000100800 */
[----:B------:R0:W2:Y:S04]  /*12080*/  @P0 LDG.E.U8 R59, desc[UR20][R26.64] ;  /* 0x000000141a3b0981 */ /* 0x0000a8000c1e1100 */
[----:B------:R1:W-:Y:S01]  /*12090*/  STL [R1+0x2e4], R80 ;  /* 0x0002e45001007387 */ /* 0x0003e20000100800 */
[----:B------:R-:W-:Y:S01]  /*120a0*/  IMAD R49, R49, UR6, RZ ;  /* 0x0000000631317c24 */ /* 0x000fe2000f8e02ff */
[----:B------:R-:W-:Y:S01]  /*120b0*/  SEL R48, R92, R48, !P5 ;  /* 0x000000305c307207 */ /* 0x000fe20006800000 */
[----:B------:R-:W1:Y:S01]  /*120c0*/  LDCU UR6, c[0x0][0x3b0] ;  /* 0x00007600ff0677ac */ /* 0x000e620008000800 */
[----:B0-----:R-:W-:-:S02]  /*120d0*/  @P0 IMAD.MOV.U32 R26, RZ, RZ, R63 ;  /* 0x000000ffff1a0224 */ /* 0x001fc400078e003f */
[----:B------:R-:W-:Y:S01]  /*120e0*/  @P0 IMAD.MOV.U32 R27, RZ, RZ, R80 ;  /* 0x000000ffff1b0224 */ /* 0x000fe200078e0050 */
[----:B-1----:R-:W-:Y:S02]  /*120f0*/  LEA.HI.X.SX32 R80, R53, R11, 0x1, P2 ;  /* 0x0000000b35507211 */ /* 0x002fe400010f0eff */
[----:B------:R-:W-:Y:S02]  /*12100*/  IADD3 R63, P2, PT, R52, R14, RZ ;  /* 0x0000000e343f7210 */ /* 0x000fe40007f5e0ff */
[----:B------:R0:W2:Y:S01]  /*12110*/  @P0 LDG.E.U8 R60, desc[UR20][R26.64] ;  /* 0x000000141a3c0981 */ /* 0x0000a2000c1e1100 */
[----:B------:R-:W-:-:S03]  /*12120*/  PRMT R58, RZ, 0x7610, R58 ;  /* 0x00007610ff3a7816 */ /* 0x000fc6000000003a */
[----:B------:R-:W-:Y:S01]  /*12130*/  STL [R1+0x300], R79 ;  /* 0x0003004f01007387 */ /* 0x000fe20000100800 */
[----:B------:R-:W-:-:S03]  /*12140*/  SEL R46, R92, R46, !P5 ;  /* 0x0000002e5c2e7207 */ /* 0x000fc60006800000 */
[----:B------:R1:W-:Y:S01]  /*12150*/  STL [R1+0x2fc], R80 ;  /* 0x0002fc5001007387 */ /* 0x0003e20000100800 */
[----:B0-----:R-:W-:Y:S02]  /*12160*/  @P0 IMAD.MOV.U32 R26, RZ, RZ, R79 ;  /* 0x000000ffff1a0224 */ /* 0x001fe400078e004f */
[----:B------:R-:W-:Y:S02]  /*12170*/  @P0 IMAD.MOV.U32 R27, RZ, RZ, R80 ;  /* 0x000000ffff1b0224 */ /* 0x000fe400078e0050 */
[----:B------:R-:W-:Y:S01]  /*12180*/  IMAD R48, R48, UR4, RZ ;  /* 0x0000000430307c24 */ /* 0x000fe2000f8e02ff */
[----:B------:R-:W-:Y:S01]  /*12190*/  STL [R1+0x308], R63 ;  /* 0x0003083f01007387 */ /* 0x000fe20000100800 */
[----:B------:R-:W-:Y:S01]  /*121a0*/  PRMT R57, RZ, 0x7610, R57 ;  /* 0x00007610ff397816 */ /* 0x000fe20000000039 */
[----:B------:R-:W-:Y:S01]  /*121b0*/  IMAD R46, R46, UR5, RZ ;  /* 0x000000052e2e7c24 */ /* 0x000fe2000f8e02ff */
[----:B-1----:R-:W-:Y:S01]  /*121c0*/  LEA.HI.X.SX32 R80, R52, R11, 0x1, P2 ;  /* 0x0000000b34507211 */ /* 0x002fe200010f0eff */
[----:B------:R0:W2:Y:S01]  /*121d0*/  @P0 LDG.E.U8 R58, desc[UR20][R26.64] ;  /* 0x000000141a3a0981 */ /* 0x0000a2000c1e1100 */
[----:B------:R-:W-:Y:S01]  /*121e0*/  IADD3 R79, P2, PT, R49, R14, RZ ;  /* 0x0000000e314f7210 */ /* 0x000fe20007f5e0ff */
[----:B------:R-:W1:Y:S02]  /*121f0*/  LDCU UR4, c[0x0][0x3b0] ;  /* 0x00007600ff0477ac */ /* 0x000e640008000800 */
[----:B------:R0:W-:Y:S01]  /*12200*/  STL [R1+0x304], R80 ;  /* 0x0003045001007387 */ /* 0x0001e20000100800 */
[----:B------:R-:W-:Y:S01]  /*12210*/  SEL R44, R92, R44, !P5 ;  /* 0x0000002c5c2c7207 */ /* 0x000fe20006800000 */
[----:B------:R-:W1:Y:S01]  /*12220*/  LDCU UR5, c[0x0][0x3b0] ;  /* 0x00007600ff0577ac */ /* 0x000e620008000800 */
[----:B0-----:R-:W-:-:S02]  /*12230*/  @P0 IMAD.MOV.U32 R26, RZ, RZ, R63 ;  /* 0x000000ffff1a0224 */ /* 0x001fc400078e003f */
[----:B------:R-:W-:Y:S01]  /*12240*/  @P0 IMAD.MOV.U32 R27, RZ, RZ, R80 ;  /* 0x000000ffff1b0224 */ /* 0x000fe200078e0050 */
[-C--:B------:R-:W-:Y:S02]  /*12250*/  LEA.HI.X.SX32 R80, R49, R11.reuse, 0x1, P2 ;  /* 0x0000000b31507211 */ /* 0x080fe400010f0eff */
[----:B------:R-:W-:Y:S02]  /*12260*/  IADD3 R63, P2, PT, R48, R14, RZ ;  /* 0x0000000e303f7210 */ /* 0x000fe40007f5e0ff */
[----:B------:R0:W2:Y:S01]  /*12270*/  @P0 LDG.E.U8 R57, desc[UR20][R26.64] ;  /* 0x000000141a390981 */ /* 0x0000a2000c1e1100 */
[----:B------:R-:W-:Y:S01]  /*12280*/  PRMT R56, RZ, 0x7610, R56 ;  /* 0x00007610ff387816 */ /* 0x000fe20000000038 */
[----:B------:R-:W-:Y:S01]  /*12290*/  IMAD R44, R44, UR12, RZ ;  /* 0x0000000c2c2c7c24 */ /* 0x000fe2000f8e02ff */
[----:B------:R-:W-:Y:S01]  /*122a0*/  LEA.HI.X.SX32 R81, R48, R11, 0x1, P2 ;  /* 0x0000000b30517211 */ /* 0x000fe200010f0eff */
[----:B------:R1:W-:Y:S01]  /*122b0*/  STL [R1+0x320], R79 ;  /* 0x0003204f01007387 */ /* 0x0003e20000100800 */
[----:B------:R-:W-:Y:S01]  /*122c0*/  SEL R42, R92, R42, !P5 ;  /* 0x0000002a5c2a7207 */ /* 0x000fe20006800000 */
[----:B------:R-:W4:Y:S01]  /*122d0*/  LDCU UR12, c[0x0][0x3b0] ;  /* 0x00007600ff0c77ac */ /* 0x000f220008000800 */
[----:B0-----:R-:W-:-:S02]  /*122e0*/  @P0 IMAD.MOV.U32 R26, RZ, RZ, R79 ;  /* 0x000000ffff1a0224 */ /* 0x001fc400078e004f */
[----:B------:R-:W-:Y:S01]  /*122f0*/  @P0 IMAD.MOV.U32 R27, RZ, RZ, R80 ;  /* 0x000000ffff1b0224 */ /* 0x000fe200078e0050 */
[-C--:B-1----:R-:W-:Y:S01]  /*12300*/  IADD3 R79, P2, PT, R46, R14.reuse, RZ ;  /* 0x0000000e2e4f7210 */ /* 0x082fe20007f5e0ff */
[----:B------:R0:W-:Y:S01]  /*12310*/  STL [R1+0x31c], R80 ;  /* 0x00031c5001007387 */ /* 0x0001e20000100800 */
[----:B------:R-:W-:Y:S01]  /*12320*/  IMAD R42, R42, UR6, RZ ;  /* 0x000000062a2a7c24 */ /* 0x000fe2000f8e02ff */
[----:B------:R-:W-:Y:S01]  /*12330*/  PRMT R55, RZ, 0x7610, R55 ;  /* 0x00007610ff377816 */ /* 0x000fe20000000037 */
[----:B------:R-:W1:Y:S01]  /*12340*/  LDCU UR6, c[0x0][0x3b0] ;  /* 0x00007600ff0677ac */ /* 0x000e620008000800 */
[----:B------:R-:W-:Y:S01]  /*12350*/  LEA.HI.X.SX32 R82, R46, R11, 0x1, P2 ;  /* 0x0000000b2e527211 */ /* 0x000fe200010f0eff */
[----:B------:R0:W2:Y:S02]  /*12360*/  @P0 LDG.E.U8 R56, desc[UR20][R26.64] ;  /* 0x000000141a380981 */ /* 0x0000a4000c1e1100 */
[----:B0-----:R-:W-:Y:S02]  /*12370*/  IADD3 R80, P2, PT, R44, R14, RZ ;  /* 0x0000000e2c507210 */ /* 0x001fe40007f5e0ff */
[----:B------:R-:W-:Y:S01]  /*12380*/  STL [R1+0x328], R63 ;  /* 0x0003283f01007387 */ /* 0x000fe20000100800 */
[----:B------:R-:W-:-:S03]  /*12390*/  @P0 IMAD.MOV.U32 R26, RZ, RZ, R63 ;  /* 0x000000ffff1a0224 */ /* 0x000fc600078e003f */
[----:B------:R0:W-:Y:S01]  /*123a0*/  STL [R1+0x324], R81 ;  /* 0x0003245101007387 */ /* 0x0001e20000100800 */
[----:B------:R-:W-:Y:S01]  /*123b0*/  @P0 IMAD.MOV.U32 R27, RZ, RZ, R81 ;  /* 0x000000ffff1b0224 */ /* 0x000fe200078e0051 */
[----:B------:R-:W-:Y:S02]  /*123c0*/  PRMT R53, RZ, 0x7610, R53 ;  /* 0x00007610ff357816 */ /* 0x000fe40000000035 */
[----:B------:R1:W-:Y:S04]  /*123d0*/  STL [R1+0x340], R79 ;  /* 0x0003404f01007387 */ /* 0x0003e80000100800 */
[----:B------:R1:W2:Y:S01]  /*123e0*/  @P0 LDG.E.U8 R55, desc[UR20][R26.64] ;  /* 0x000000141a370981 */ /* 0x0002a2000c1e1100 */
[----:B0-----:R-:W-:Y:S02]  /*123f0*/  LEA.HI.X.SX32 R81, R44, R11, 0x1, P2 ;  /* 0x0000000b2c517211 */ /* 0x001fe400010f0eff */
[----:B------:R-:W-:Y:S01]  /*12400*/  IADD3 R63, P2, PT, R42, R14, RZ ;  /* 0x0000000e2a3f7210 */ /* 0x000fe20007f5e0ff */
[----:B-1----:R-:W-:-:S03]  /*12410*/  @P0 IMAD.MOV.U32 R26, RZ, RZ, R79 ;  /* 0x000000ffff1a0224 */ /* 0x002fc600078e004f */
[----:B------:R-:W-:Y:S01]  /*12420*/  LEA.HI.X.SX32 R79, R42, R11, 0x1, P2 ;  /* 0x0000000b2a4f7211 */ /* 0x000fe200010f0eff */
[----:B------:R-:W-:Y:S01]  /*12430*/  @P0 IMAD.MOV.U32 R27, RZ, RZ, R82 ;  /* 0x000000ffff1b0224 */ /* 0x000fe200078e0052 */
[----:B------:R-:W-:Y:S02]  /*12440*/  ISETP.GT.U32.AND P2, PT, R15, R18, PT ;  /* 0x000000120f00720c */ /* 0x000fe40003f44070 */
[C---:B------:R-:W-:Y:S02]  /*12450*/  SEL R43, R92.reuse, R43, !P5 ;  /* 0x0000002b5c2b7207 */ /* 0x040fe40006800000 */
[----:B------:R0:W2:Y:S01]  /*12460*/  @P0 LDG.E.U8 R53, desc[UR20][R26.64] ;  /* 0x000000141a350981 */ /* 0x0000a2000c1e1100 */
[----:B------:R-:W-:Y:S02]  /*12470*/  PRMT R54, RZ, 0x7610, R54 ;  /* 0x00007610ff367816 */ /* 0x000fe40000000036 */
[----:B------:R-:W-:Y:S01]  /*12480*/  IMAD R43, R43, UR4, RZ ;  /* 0x000000042b2b7c24 */ /* 0x000fe2000f8e02ff */
[----:B------:R-:W-:Y:S01]  /*12490*/  SEL R41, R92, R41, !P5 ;  /* 0x000000295c297207 */ /* 0x000fe20006800000 */
[----:B------:R-:W-:Y:S01]  /*124a0*/  STL [R1+0x33c], R82 ;  /* 0x00033c5201007387 */ /* 0x000fe20000100800 */
[----:B------:R-:W1:Y:S01]  /*124b0*/  LDCU UR4, c[0x0][0x3b0] ;  /* 0x00007600ff0477ac */ /* 0x000e620008000800 */
[----:B0-----:R-:W-:-:S02]  /*124c0*/  @P0 IMAD.MOV.U32 R26, RZ, RZ, R80 ;  /* 0x000000ffff1a0224 */ /* 0x001fc400078e0050 */
[----:B------:R-:W-:Y:S01]  /*124d0*/  @P0 IMAD.MOV.U32 R27, RZ, RZ, R81 ;  /* 0x000000ffff1b0224 */ /* 0x000fe200078e0051 */
[----:B------:R-:W-:Y:S01]  /*124e0*/  STL [R1+0x348], R80 ;  /* 0x0003485001007387 */ /* 0x000fe20000100800 */
[----:B------:R-:W-:Y:S01]  /*124f0*/  @!P2 IMAD.IADD R18, R18, 0x1, -R15 ;  /* 0x000000011212a824 */ /* 0x000fe200078e0a0f */
[C---:B------:R-:W-:Y:S02]  /*12500*/  SEL R40, R92.reuse, R40, !P5 ;  /* 0x000000285c287207 */ /* 0x040fe40006800000 */
[----:B------:R-:W-:Y:S01]  /*12510*/  STL [R1+0x344], R81 ;  /* 0x0003445101007387 */ /* 0x000fe20000100800 */
[----:B------:R-:W-:Y:S01]  /*12520*/  IMAD R41, R41, UR5, RZ ;  /* 0x0000000529297c24 */ /* 0x000fe2000f8e02ff */
[----:B------:R-:W-:Y:S02]  /*12530*/  PRMT R52, RZ, 0x7610, R52 ;  /* 0x00007610ff347816 */ /* 0x000fe40000000034 */
[----:B------:R0:W2:Y:S01]  /*12540*/  @P0 LDG.E.U8 R54, desc[UR20][R26.64] ;  /* 0x000000141a360981 */ /* 0x0000a2000c1e1100 */
[----:B------:R-:W-:Y:S01]  /*12550*/  SEL R39, R92, R39, !P5 ;  /* 0x000000275c277207 */ /* 0x000fe20006800000 */
[----:B------:R-:W-:Y:S01]  /*12560*/  IMAD R40, R40, UR6, RZ ;  /* 0x0000000628287c24 */ /* 0x000fe2000f8e02ff */
[C---:B------:R-:W-:Y:S01]  /*12570*/  SEL R38, R92.reuse, R38, !P5 ;  /* 0x000000265c267207 */ /* 0x040fe20006800000 */
[----:B------:R1:W-:Y:S01]  /*12580*/  STL [R1+0x360], R63 ;  /* 0x0003603f01007387 */ /* 0x0003e20000100800 */
[----:B------:R-:W-:Y:S01]  /*12590*/  PRMT R51, RZ, 0x7610, R51 ;  /* 0x00007610ff337816 */ /* 0x000fe20000000033 */
[----:B------:R-:W3:Y:S01]  /*125a0*/  LDCU UR5, c[0x0][0x3b0] ;  /* 0x00007600ff0577ac */ /* 0x000ee20008000800 */
[----:B0-----:R-:W-:Y:S01]  /*125b0*/  @P0 IMAD.MOV.U32 R26, RZ, RZ, R63 ;  /* 0x000000ffff1a0224 */ /* 0x001fe200078e003f */
[----:B------:R0:W-:Y:S01]  /*125c0*/  STL [R1+0x35c], R79 ;  /* 0x00035c4f01007387 */ /* 0x0001e20000100800 */
[----:B------:R-:W-:Y:S01]  /*125d0*/  @P0 IMAD.MOV.U32 R27, RZ, RZ, R79 ;  /* 0x000000ffff1b0224 */ /* 0x000fe200078e004f */
[----:B------:R-:W-:Y:S01]  /*125e0*/  SEL R36, R92, R36, !P5 ;  /* 0x000000245c247207 */ /* 0x000fe20006800000 */
[----:B----4-:R-:W-:Y:S01]  /*125f0*/  IMAD R39, R39, UR12, RZ ;  /* 0x0000000c27277c24 */ /* 0x010fe2000f8e02ff */
[C---:B-1----:R-:W-:Y:S01]  /*12600*/  IADD3 R63, P2, PT, R43.reuse, R14, RZ ;  /* 0x0000000e2b3f7210 */ /* 0x042fe20007f5e0ff */
[----:B------:R-:W-:Y:S01]  /*12610*/  IMAD R38, R38, UR4, RZ ;  /* 0x0000000426267c24 */ /* 0x000fe2000f8e02ff */
[----:B------:R1:W4:Y:S01]  /*12620*/  @P0 LDG.E.U8 R52, desc[UR20][R26.64] ;  /* 0x000000141a340981 */ /* 0x000322000c1e1100 */
[----:B------:R-:W-:Y:S01]  /*12630*/  PRMT R49, RZ, 0x7610, R49 ;  /* 0x00007610ff317816 */ /* 0x000fe20000000031 */
[----:B------:R-:W-:Y:S01]  /*12640*/  IMAD R36, R36, UR13, RZ ;  /* 0x0000000d24247c24 */ /* 0x000fe2000f8e02ff */
[----:B------:R-:W3:Y:S01]  /*12650*/  LDCU UR4, c[0x0][0x3b0] ;  /* 0x00007600ff0477ac */ /* 0x000ee20008000800 */
[----:B0-----:R-:W-:-:S02]  /*12660*/  LEA.HI.X.SX32 R79, R43, R11, 0x1, P2 ;  /* 0x0000000b2b4f7211 */ /* 0x001fc400010f0eff */
[CC--:B------:R-:W-:Y:S01]  /*12670*/  IADD3 R80, P2, PT, R41.reuse, R14.reuse, RZ ;  /* 0x0000000e29507210 */ /* 0x0c0fe20007f5e0ff */
[----:B------:R0:W-:Y:S01]  /*12680*/  STL [R1+0x368], R63 ;  /* 0x0003683f01007387 */ /* 0x0001e20000100800 */
[----:B------:R-:W-:Y:S01]  /*12690*/  PRMT R48, RZ, 0x7610, R48 ;  /* 0x00007610ff307816 */ /* 0x000fe20000000030 */
[----:B------:R-:W3:Y:S01]  /*126a0*/  LDCU UR6, c[0x0][0x3b0] ;  /* 0x00007600ff0677ac */ /* 0x000ee20008000800 */
[----:B-1----:R-:W-:Y:S01]  /*126b0*/  @P0 IMAD.MOV.U32 R26, RZ, RZ, R63 ;  /* 0x000000ffff1a0224 */ /* 0x002fe200078e003f */
[-C--:B------:R-:W-:Y:S01]  /*126c0*/  LEA.HI.X.SX32 R81, R41, R11.reuse, 0x1, P2 ;  /* 0x0000000b29517211 */ /* 0x080fe200010f0eff */
[----:B------:R-:W-:Y:S01]  /*126d0*/  @P0 IMAD.MOV.U32 R27, RZ, RZ, R79 ;  /* 0x000000ffff1b0224 */ /* 0x000fe200078e004f */
[----:B------:R1:W-:Y:S01]  /*126e0*/  STL [R1+0x364], R79 ;  /* 0x0003644f01007387 */ /* 0x0003e20000100800 */
[----:B------:R-:W-:Y:S01]  /*126f0*/  PRMT R46, RZ, 0x7610, R46 ;  /* 0x00007610ff2e7816 */ /* 0x000fe2000000002e */
[----:B------:R-:W3:Y:S01]  /*12700*/  LDCU UR12, c[0x0][0x3b0] ;  /* 0x00007600ff0c77ac */ /* 0x000ee20008000800 */
[C---:B0-----:R-:W-:Y:S01]  /*12710*/  IADD3 R63, P2, PT, R40.reuse, R14, RZ ;  /* 0x0000000e283f7210 */ /* 0x041fe20007f5e0ff */
[----:B------:R0:W2:Y:S03]  /*12720*/  @P0 LDG.E.U8 R51, desc[UR20][R26.64] ;  /* 0x000000141a330981 */ /* 0x0000a6000c1e1100 */
[----:B-1----:R-:W-:-:S02]  /*12730*/  LEA.HI.X.SX32 R79, R40, R11, 0x1, P2 ;  /* 0x0000000b284f7211 */ /* 0x002fc400010f0eff */
[CC--:B------:R-:W-:Y:S01]  /*12740*/  IADD3 R82, P2, PT, R39.reuse, R14.reuse, RZ ;  /* 0x0000000e27527210 */ /* 0x0c0fe20007f5e0ff */
[----:B------:R1:W-:Y:S01]  /*12750*/  STL [R1+0x380], R80 ;  /* 0x0003805001007387 */ /* 0x0003e20000100800 */
[----:B0-----:R-:W-:Y:S02]  /*12760*/  @P0 IMAD.MOV.U32 R26, RZ, RZ, R80 ;  /* 0x000000ffff1a0224 */ /* 0x001fe400078e0050 */
[----:B------:R-:W-:Y:S01]  /*12770*/  LEA.HI.X.SX32 R85, R39, R11, 0x1, P2 ;  /* 0x0000000b27557211 */ /* 0x000fe200010f0eff */
[----:B------:R-:W-:Y:S01]  /*12780*/  @P0 IMAD.MOV.U32 R27, RZ, RZ, R81 ;  /* 0x000000ffff1b0224 */ /* 0x000fe200078e0051 */
[----:B------:R0:W-:Y:S04]  /*12790*/  STL [R1+0x37c], R81 ;  /* 0x00037c5101007387 */ /* 0x0001e80000100800 */
[----:B------:R3:W2:Y:S01]  /*127a0*/  @P0 LDG.E.U8 R49, desc[UR20][R26.64] ;  /* 0x000000141a310981 */ /* 0x0006a2000c1e1100 */
[----:B-1----:R-:W-:-:S03]  /*127b0*/  IADD3 R80, P2, PT, R38, R14, RZ ;  /* 0x0000000e26507210 */ /* 0x002fc60007f5e0ff */
[----:B------:R1:W-:Y:S01]  /*127c0*/  STL [R1+0x388], R63 ;  /* 0x0003883f01007387 */ /* 0x0003e20000100800 */
[----:B0-----:R-:W-:Y:S01]  /*127d0*/  LEA.HI.X.SX32 R81, R38, R11, 0x1, P2 ;  /* 0x0000000b26517211 */ /* 0x001fe200010f0eff */
[----:B---3--:R-:W-:Y:S02]  /*127e0*/  @P0 IMAD.MOV.U32 R26, RZ, RZ, R63 ;  /* 0x000000ffff1a0224 */ /* 0x008fe400078e003f */
[----:B------:R0:W-:Y:S01]  /*127f0*/  STL [R1+0x384], R79 ;  /* 0x0003844f01007387 */ /* 0x0001e20000100800 */
[----:B-1----:R-:W-:Y:S01]  /*12800*/  IADD3 R63, P2, PT, R36, R14, RZ ;  /* 0x0000000e243f7210 */ /* 0x002fe20007f5e0ff */
[----:B------:R-:W-:Y:S01]  /*12810*/  @P0 IMAD.MOV.U32 R27, RZ, RZ, R79 ;  /* 0x000000ffff1b0224 */ /* 0x000fe200078e004f */
[----:B------:R-:W-:-:S04]  /*12820*/  SEL R37, R92, R37, !P5 ;  /* 0x000000255c257207 */ /* 0x000fc80006800000 */
[----:B------:R1:W3:Y:S01]  /*12830*/  @P0 LDG.E.U8 R48, desc[UR20][R26.64] ;  /* 0x000000141a300981 */ /* 0x0002e2000c1e1100 */
[----:B0-----:R-:W-:Y:S02]  /*12840*/  LEA.HI.X.SX32 R79, R36, R11, 0x1, P2 ;  /* 0x0000000b244f7211 */ /* 0x001fe400010f0eff */
[----:B------:R-:W-:Y:S01]  /*12850*/  ISETP.GT.U32.AND P2, PT, R15, R18, PT ;  /* 0x000000120f00720c */ /* 0x000fe20003f44070 */
[----:B------:R-:W-:Y:S01]  /*12860*/  IMAD R37, R37, UR4, RZ ;  /* 0x0000000425257c24 */ /* 0x000fe2000f8e02ff */
[----:B------:R-:W-:Y:S01]  /*12870*/  PRMT R47, RZ, 0x7610, R47 ;  /* 0x00007610ff2f7816 */ /* 0x000fe2000000002f */
[----:B------:R-:W-:Y:S01]  /*12880*/  STL [R1+0x3a0], R82 ;  /* 0x0003a05201007387 */ /* 0x000fe20000100800 */
[----:B------:R-:W-:Y:S01]  /*12890*/  SEL R35, R92, R35, !P5 ;  /* 0x000000235c237207 */ /* 0x000fe20006800000 */
[----:B------:R-:W0:Y:S01]  /*128a0*/  LDCU UR4, c[0x0][0x3b0] ;  /* 0x00007600ff0477ac */ /* 0x000e220008000800 */
[----:B-1----:R-:W-:Y:S02]  /*128b0*/  @P0 IMAD.MOV.U32 R26, RZ, RZ, R82 ;  /* 0x000000ffff1a0224 */ /* 0x002fe400078e0052 */
[----:B------:R-:W-:Y:S01]  /*128c0*/  @P0 IMAD.MOV.U32 R27, RZ, RZ, R85 ;  /* 0x000000ffff1b0224 */ /* 0x000fe200078e0055 */
[----:B------:R-:W-:Y:S04]  /*128d0*/  STL [R1+0x39c], R85 ;  /* 0x00039c5501007387 */ /* 0x000fe80000100800 */
[----:B------:R1:W2:Y:S01]  /*128e0*/  @P0 LDG.E.U8 R46, desc[UR20][R26.64] ;  /* 0x000000141a2e0981 */ /* 0x0002a2000c1e1100 */
[----:B------:R-:W-:-:S03]  /*128f0*/  @!P2 IMAD.IADD R18, R18, 0x1, -R15 ;  /* 0x000000011212a824 */ /* 0x000fc600078e0a0f */
[----:B------:R0:W-:Y:S01]  /*12900*/  STL [R1+0x3a8], R80 ;  /* 0x0003a85001007387 */ /* 0x0001e20000100800 */
[----:B------:R-:W-:Y:S01]  /*12910*/  IMAD R35, R35, UR5, RZ ;  /* 0x0000000523237c24 */ /* 0x000fe2000f8e02ff */
[----:B------:R-:W-:Y:S01]  /*12920*/  PRMT R45, RZ, 0x7610, R45 ;  /* 0x00007610ff2d7816 */ /* 0x000fe2000000002d */
[----:B------:R-:W0:Y:S01]  /*12930*/  LDCU UR5, c[0x0][0x3b0] ;  /* 0x00007600ff0577ac */ /* 0x000e220008000800 */
[----:B-1----:R-:W-:Y:S02]  /*12940*/  @P0 IMAD.MOV.U32 R26, RZ, RZ, R80 ;  /* 0x000000ffff1a0224 */ /* 0x002fe400078e0050 */
[----:B------:R-:W-:Y:S01]  /*12950*/  @P0 IMAD.MOV.U32 R27, RZ, RZ, R81 ;  /* 0x000000ffff1b0224 */ /* 0x000fe200078e0051 */
[----:B0-----:R-:W-:Y:S01]  /*12960*/  IADD3 R80, P2, PT, R37, R14, RZ ;  /* 0x0000000e25507210 */ /* 0x001fe20007f5e0ff */
[----:B------:R0:W-:Y:S01]  /*12970*/  STL [R1+0x3a4], R81 ;  /* 0x0003a45101007387 */ /* 0x0001e20000100800 */
[----:B------:R-:W-:-:S03]  /*12980*/  SEL R34, R92, R34, !P5 ;  /* 0x000000225c227207 */ /* 0x000fc60006800000 */
[----:B------:R1:W2:Y:S01]  /*12990*/  @P0 LDG.E.U8 R47, desc[UR20][R26.64] ;  /* 0x000000141a2f0981 */ /* 0x0002a2000c1e1100 */
[----:B------:R-:W-:-:S03]  /*129a0*/  PRMT R44, RZ, 0x7610, R44 ;  /* 0x00007610ff2c7816 */ /* 0x000fc6000000002c */
[----:B------:R1:W-:Y:S01]  /*129b0*/  STL [R1+0x3c0], R63 ;  /* 0x0003c03f01007387 */ /* 0x0003e20000100800 */
[----:B0-----:R-:W-:Y:S01]  /*129c0*/  LEA.HI.X.SX32 R81, R37, R11, 0x1, P2 ;  /* 0x0000000b25517211 */ /* 0x001fe200010f0eff */
[----:B-1----:R-:W-:Y:S02]  /*129d0*/  @P0 IMAD.MOV.U32 R26, RZ, RZ, R63 ;  /* 0x000000ffff1a0224 */ /* 0x002fe400078e003f */
[----:B------:R-:W-:Y:S01]  /*129e0*/  @P0 IMAD.MOV.U32 R27, RZ, RZ, R79 ;  /* 0x000000ffff1b0224 */ /* 0x000fe200078e004f */
[----:B------:R-:W-:Y:S01]  /*129f0*/  IADD3 R63, P2, PT, R35, R14, RZ ;  /* 0x0000000e233f7210 */ /* 0x000fe20007f5e0ff */
[----:B------:R0:W-:Y:S01]  /*12a00*/  STL [R1+0x3bc], R79 ;  /* 0x0003bc4f01007387 */ /* 0x0001e20000100800 */
[----:B------:R-:W-:Y:S01]  /*12a10*/  IMAD R34, R34, UR6, RZ ;  /* 0x0000000622227c24 */ /* 0x000fe2000f8e02ff */
[----:B------:R-:W-:Y:S01]  /*12a20*/  SEL R33, R92, R33, !P5 ;  /* 0x000000215c217207 */ /* 0x000fe20006800000 */
[----:B------:R-:W1:Y:S01]  /*12a30*/  LDCU UR6, c[0x0][0x3b0] ;  /* 0x00007600ff0677ac */ /* 0x000e620008000800 */
[----:B------:R0:W2:Y:S01]  /*12a40*/  @P0 LDG.E.U8 R45, desc[UR20][R26.64] ;  /* 0x000000141a2d0981 */ /* 0x0000a2000c1e1100 */
[----:B------:R-:W-:-:S02]  /*12a50*/  PRMT R43, RZ, 0x7610, R43 ;  /* 0x00007610ff2b7816 */ /* 0x000fc4000000002b */
[----:B0-----:R-:W-:Y:S01]  /*12a60*/  LEA.HI.X.SX32 R79, R35, R11, 0x1, P2 ;  /* 0x0000000b234f7211 */ /* 0x001fe200010f0eff */
[----:B------:R-:W-:Y:S02]  /*12a70*/  @P0 IMAD.MOV.U32 R26, RZ, RZ, R80 ;  /* 0x000000ffff1a0224 */ /* 0x000fe400078e0050 */
[----:B------:R-:W-:Y:S01]  /*12a80*/  @P0 IMAD.MOV.U32 R27, RZ, RZ, R81 ;  /* 0x000000ffff1b0224 */ /* 0x000fe200078e0051 */
[----:B------:R0:W-:Y:S01]  /*12a90*/  STL [R1+0x3c8], R80 ;  /* 0x0003c85001007387 */ /* 0x0001e20000100800 */
[----:B------:R-:W-:Y:S01]  /*12aa0*/  IMAD R33, R33, UR12, RZ ;  /* 0x0000000c21217c24 */ /* 0x000fe2000f8e02ff */
[----:B------:R-:W-:Y:S01]  /*12ab0*/  SEL R24, R92, R24, !P5 ;  /* 0x000000185c187207 */ /* 0x000fe20006800000 */
[----:B------:R-:W1:Y:S01]  /*12ac0*/  LDCU UR12, c[0x0][0x3b0] ;  /* 0x00007600ff0c77ac */ /* 0x000e620008000800 */
[----:B------:R0:W2:Y:S02]  /*12ad0*/  @P0 LDG.E.U8 R44, desc[UR20][R26.64] ;  /* 0x000000141a2c0981 */ /* 0x0000a4000c1e1100 */
[----:B0-----:R-:W-:-:S02]  /*12ae0*/  IADD3 R80, P2, PT, R34, R14, RZ ;  /* 0x0000000e22507210 */ /* 0x001fc40007f5e0ff */
[----:B------:R0:W-:Y:S01]  /*12af0*/  STL [R1+0x3c4], R81 ;  /* 0x0003c45101007387 */ /* 0x0001e20000100800 */
[----:B------:R-:W-:Y:S02]  /*12b00*/  @P0 IMAD.MOV.U32 R26, RZ, RZ, R63 ;  /* 0x000000ffff1a0224 */ /* 0x000fe400078e003f */
[----:B------:R-:W-:Y:S01]  /*12b10*/  @P0 IMAD.MOV.U32 R27, RZ, RZ, R79 ;  /* 0x000000ffff1b0224 */ /* 0x000fe200078e004f */
[----:B------:R1:W-:Y:S01]  /*12b20*/  STL [R1+0x3e0], R63 ;  /* 0x0003e03f01007387 */ /* 0x0003e20000100800 */
[----:B0-----:R-:W-:-:S03]  /*12b30*/  LEA.HI.X.SX32 R81, R34, R11, 0x1, P2 ;  /* 0x0000000b22517211 */ /* 0x001fc600010f0eff */
[----:B------:R0:W2:Y:S01]  /*12b40*/  @P0 LDG.E.U8 R43, desc[UR20][R26.64] ;  /* 0x000000141a2b0981 */ /* 0x0000a2000c1e1100 */
[----:B------:R-:W-:Y:S02]  /*12b50*/  PRMT R42, RZ, 0x7610, R42 ;  /* 0x00007610ff2a7816 */ /* 0x000fe4000000002a */
[CC--:B-1----:R-:W-:Y:S01]  /*12b60*/  IADD3 R63, P2, PT, R33.reuse, R14.reuse, RZ ;  /* 0x0000000e213f7210 */ /* 0x0c2fe20007f5e0ff */
[----:B------:R1:W-:Y:S01]  /*12b70*/  STL [R1+0x3dc], R79 ;  /* 0x0003dc4f01007387 */ /* 0x0003e20000100800 */
[----:B0-----:R-:W-:Y:S01]  /*12b80*/  SEL R26, R92, R25, !P5 ;  /* 0x000000195c1a7207 */ /* 0x001fe20006800000 */
[----:B------:R-:W-:Y:S02]  /*12b90*/  IMAD R27, R24, UR4, RZ ;  /* 0x00000004181b7c24 */ /* 0x000fe4000f8e02ff */
[----:B------:R0:W-:Y:S01]  /*12ba0*/  STL [R1+0x3e8], R80 ;  /* 0x0003e85001007387 */ /* 0x0001e20000100800 */
[----:B------:R-:W-:Y:S01]  /*12bb0*/  @P0 IMAD.MOV.U32 R24, RZ, RZ, R80 ;  /* 0x000000ffff180224 */ /* 0x000fe200078e0050 */
[----:B------:R-:W0:Y:S01]  /*12bc0*/  LDCU UR4, c[0x0][0x3b0] ;  /* 0x00007600ff0477ac */ /* 0x000e220008000800 */
[----:B------:R-:W-:Y:S01]  /*12bd0*/  @P0 IMAD.MOV.U32 R25, RZ, RZ, R81 ;  /* 0x000000ffff190224 */ /* 0x000fe200078e0051 */
[-C--:B-1----:R-:W-:Y:S01]  /*12be0*/  LEA.HI.X.SX32 R79, R33, R11.reuse, 0x1, P2 ;  /* 0x0000000b214f7211 */ /* 0x082fe200010f0eff */
[----:B------:R-:W-:Y:S01]  /*12bf0*/  IMAD R26, R26, UR5, RZ ;  /* 0x000000051a1a7c24 */ /* 0x000fe2000f8e02ff */
[----:B------:R1:W-:Y:S01]  /*12c00*/  STL [R1+0x3e4], R81 ;  /* 0x0003e45101007387 */ /* 0x0003e20000100800 */
[----:B------:R-:W0:Y:S02]  /*12c10*/  LDCU UR5, c[0x0][0x3b0] ;  /* 0x00007600ff0577ac */ /* 0x000e240008000800 */
[C---:B0-----:R-:W-:Y:S01]  /*12c20*/  IADD3 R80, P2, PT, R27.reuse, R14, RZ ;  /* 0x0000000e1b507210 */ /* 0x041fe20007f5e0ff */
[----:B------:R0:W2:Y:S04]  /*12c30*/  @P0 LDG.E.U8 R42, desc[UR20][R24.64] ;  /* 0x00000014182a0981 */ /* 0x0000a8000c1e1100 */
[----:B------:R0:W-:Y:S01]  /*12c40*/  STL [R1+0x400], R63 ;  /* 0x0004003f01007387 */ /* 0x0001e20000100800 */
[----:B-1----:R-:W-:Y:S01]  /*12c50*/  LEA.HI.X.SX32 R81, R27, R11, 0x1, P2 ;  /* 0x0000000b1b517211 */ /* 0x002fe200010f0eff */
[----:B0-----:R-:W-:-:S02]  /*12c60*/  @P0 IMAD.MOV.U32 R24, RZ, RZ, R63 ;  /* 0x000000ffff180224 */ /* 0x001fc400078e003f */
[----:B------:R0:W-:Y:S01]  /*12c70*/  STL [R1+0x3fc], R79 ;  /* 0x0003fc4f01007387 */ /* 0x0001e20000100800 */
[C---:B------:R-:W-:Y:S01]  /*12c80*/  IADD3 R63, P2, PT, R26.reuse, R14, RZ ;  /* 0x0000000e1a3f7210 */ /* 0x040fe20007f5e0ff */
[----:B------:R-:W-:Y:S01]  /*12c90*/  @P0 IMAD.MOV.U32 R25, RZ, RZ, R79 ;  /* 0x000000ffff190224 */ /* 0x000fe200078e004f */
[----:B------:R-:W-:Y:S02]  /*12ca0*/  PRMT R41, RZ, 0x7610, R41 ;  /* 0x00007610ff297816 */ /* 0x000fe40000000029 */
[----:B0-----:R-:W-:-:S04]  /*12cb0*/  LEA.HI.X.SX32 R79, R26, R11, 0x1, P2 ;  /* 0x0000000b1a4f7211 */ /* 0x001fc800010f0eff */
[----:B------:R0:W2:Y:S01]  /*12cc0*/  @P0 LDG.E.U8 R41, desc[UR20][R24.64] ;  /* 0x0000001418290981 */ /* 0x0000a2000c1e1100 */
[----:B------:R-:W-:Y:S02]  /*12cd0*/  ISETP.GT.U32.AND P2, PT, R15, R20, PT ;  /* 0x000000140f00720c */ /* 0x000fe40003f44070 */
[----:B------:R-:W-:Y:S02]  /*12ce0*/  SEL R22, R92, R22, !P5 ;  /* 0x000000165c167207 */ /* 0x000fe40006800000 */
[----:B------:R-:W-:Y:S01]  /*12cf0*/  PRMT R40, RZ, 0x7610, R40 ;  /* 0x00007610ff287816 */ /* 0x000fe20000000028 */
[----:B------:R-:W-:Y:S02]  /*12d00*/  STL [R1+0x408], R80 ;  /* 0x0004085001007387 */ /* 0x000fe40000100800 */
[----:B------:R-:W-:Y:S01]  /*12d10*/  IMAD R22, R22, UR4, RZ ;  /* 0x0000000416167c24 */ /* 0x000fe2000f8e02ff */
[----:B------:R-:W-:Y:S01]  /*12d20*/  SEL R19, R92, R19, !P5 ;  /* 0x000000135c137207 */ /* 0x000fe20006800000 */
[----:B0-----:R-:W-:-:S02]  /*12d30*/  @P0 IMAD.MOV.U32 R24, RZ, RZ, R80 ;  /* 0x000000ffff180224 */ /* 0x001fc400078e0050 */
[----:B------:R-:W-:Y:S01]  /*12d40*/  @P0 IMAD.MOV.U32 R25, RZ, RZ, R81 ;  /* 0x000000ffff190224 */ /* 0x000fe200078e0051 */
[----:B------:R-:W-:Y:S01]  /*12d50*/  STL [R1+0x404], R81 ;  /* 0x0004045101007387 */ /* 0x000fe20000100800 */
[----:B------:R-:W-:Y:S02]  /*12d60*/  @!P2 IMAD.IADD R20, R20, 0x1, -R15 ;  /* 0x000000011414a824 */ /* 0x000fe400078e0a0f */
[----:B------:R-:W-:Y:S01]  /*12d70*/  @!P4 IMAD.MOV R23, RZ, RZ, -R23 ;  /* 0x000000ffff17c224 */ /* 0x000fe200078e0a17 */
[----:B------:R-:W-:Y:S01]  /*12d80*/  STL [R1+0x420], R63 ;  /* 0x0004203f01007387 */ /* 0x000fe20000100800 */
[----:B------:R-:W-:Y:S01]  /*12d90*/  @!P6 IMAD.MOV R18, RZ, RZ, -R18 ;  /* 0x000000ffff12e224 */ /* 0x000fe200078e0a12 */
[----:B------:R-:W-:Y:S01]  /*12da0*/  PRMT R38, RZ, 0x7610, R38 ;  /* 0x00007610ff267816 */ /* 0x000fe20000000026 */
[----:B------:R-:W0:Y:S01]  /*12db0*/  LDCU UR4, c[0x0][0x3b0] ;  /* 0x00007600ff0477ac */ /* 0x000e220008000800 */
[----:B------:R1:W2:Y:S01]  /*12dc0*/  @P0 LDG.E.U8 R40, desc[UR20][R24.64] ;  /* 0x0000001418280981 */ /* 0x0002a2000c1e1100 */
[----:B------:R-:W-:Y:S01]  /*12dd0*/  IMAD R19, R19, UR5, RZ ;  /* 0x0000000513137c24 */ /* 0x000fe2000f8e02ff */
[----:B------:R-:W-:Y:S01]  /*12de0*/  SEL R23, R92, R23, !P5 ;  /* 0x000000175c177207 */ /* 0x000fe20006800000 */
[----:B------:R-:W0:Y:S01]  /*12df0*/  LDCU UR5, c[0x0][0x3b0] ;  /* 0x00007600ff0577ac */ /* 0x000e220008000800 */
[----:B------:R1:W-:Y:S02]  /*12e00*/  STL [R1+0x41c], R79 ;  /* 0x00041c4f01007387 */ /* 0x0003e40000100800 */
[----:B-1----:R-:W-:Y:S01]  /*12e10*/  @P0 IMAD.MOV.U32 R25, RZ, RZ, R79 ;  /* 0x000000ffff190224 */ /* 0x002fe200078e004f */
[----:B------:R-:W-:Y:S01]  /*12e20*/  IADD3 R79, P2, PT, R22, R14, RZ ;  /* 0x0000000e164f7210 */ /* 0x000fe20007f5e0ff */
[----:B------:R-:W-:-:S03]  /*12e30*/  @P0 IMAD.MOV.U32 R24, RZ, RZ, R63 ;  /* 0x000000ffff180224 */ /* 0x000fc600078e003f */
[-C--:B------:R-:W-:Y:S02]  /*12e40*/  LEA.HI.X.SX32 R81, R22, R11.reuse, 0x1, P2 ;  /* 0x0000000b16517211 */ /* 0x080fe400010f0eff */
[----:B------:R-:W-:Y:S02]  /*12e50*/  ISETP.GT.U32.AND P2, PT, R15, R20, PT ;  /* 0x000000140f00720c */ /* 0x000fe40003f44070 */
[C---:B------:R-:W-:Y:S02]  /*12e60*/  IADD3 R63, P4, PT, R19.reuse, R14, RZ ;  /* 0x0000000e133f7210 */ /* 0x040fe40007f9e0ff */
[----:B------:R-:W-:Y:S01]  /*12e70*/  SEL R22, R92, R18, !P5 ;  /* 0x000000125c167207 */ /* 0x000fe20006800000 */
[----:B------:R-:W-:Y:S01]  /*12e80*/  @P0 IMAD.MOV.U32 R18, RZ, RZ, R79 ;  /* 0x000000ffff120224 */ /* 0x000fe200078e004f */
[----:B------:R-:W-:Y:S01]  /*12e90*/  LEA.HI.X.SX32 R80, R19, R11, 0x1, P4 ;  /* 0x0000000b13507211 */ /* 0x000fe200020f0eff */
[----:B------:R-:W-:Y:S02]  /*12ea0*/  @P0 IMAD.MOV.U32 R19, RZ, RZ, R81 ;  /* 0x000000ffff130224 */ /* 0x000fe400078e0051 */
[----:B------:R-:W-:-:S02]  /*12eb0*/  IMAD R23, R23, UR6, RZ ;  /* 0x0000000617177c24 */ /* 0x000fc4000f8e02ff */
[----:B------:R-:W-:Y:S01]  /*12ec0*/  IMAD R22, R22, UR12, RZ ;  /* 0x0000000c16167c24 */ /* 0x000fe2000f8e02ff */
[----:B------:R1:W-:Y:S01]  /*12ed0*/  STL [R1+0x428], R79 ;  /* 0x0004284f01007387 */ /* 0x0003e20000100800 */
[----:B------:R-:W-:-:S03]  /*12ee0*/  @!P2 IMAD.IADD R20, R20, 0x1, -R15 ;  /* 0x000000011414a824 */ /* 0x000fc600078e0a0f */
[----:B------:R0:W2:Y:S01]  /*12ef0*/  @P0 LDG.E.U8 R38, desc[UR20][R18.64] ;  /* 0x0000001412260981 */ /* 0x0000a2000c1e1100 */
[----:B------:R-:W-:-:S03]  /*12f00*/  PRMT R37, RZ, 0x7610, R37 ;  /* 0x00007610ff257816 */ /* 0x000fc60000000025 */
[----:B------:R0:W-:Y:S01]  /*12f10*/  STL [R1+0x440], R63 ;  /* 0x0004403f01007387 */ /* 0x0001e20000100800 */
[CC--:B-1----:R-:W-:Y:S01]  /*12f20*/  IADD3 R79, P4, PT, R23.reuse, R14.reuse, RZ ;  /* 0x0000000e174f7210 */ /* 0x0c2fe20007f9e0ff */
[----:B0-----:R-:W-:Y:S01]  /*12f30*/  @P0 IMAD.MOV.U32 R18, RZ, RZ, R63 ;  /* 0x000000ffff120224 */ /* 0x001fe200078e003f */
[C---:B------:R-:W-:Y:S01]  /*12f40*/  IADD3 R63, P2, PT, R22.reuse, R14, RZ ;  /* 0x0000000e163f7210 */ /* 0x040fe20007f5e0ff */
[----:B------:R-:W-:Y:S01]  /*12f50*/  @P0 IMAD.MOV.U32 R19, RZ, RZ, R80 ;  /* 0x000000ffff130224 */ /* 0x000fe200078e0050 */
[-C--:B------:R-:W-:Y:S02]  /*12f60*/  LEA.HI.X.SX32 R23, R23, R11.reuse, 0x1, P4 ;  /* 0x0000000b17177211 */ /* 0x080fe400020f0eff */
[----:B------:R-:W-:Y:S02]  /*12f70*/  LEA.HI.X.SX32 R22, R22, R11, 0x1, P2 ;  /* 0x0000000b16167211 */ /* 0x000fe400010f0eff */
[----:B------:R-:W-:Y:S01]  /*12f80*/  ISETP.GT.U32.AND P2, PT, R15, R21, PT ;  /* 0x000000150f00720c */ /* 0x000fe20003f44070 */
[----:B------:R0:W2:Y:S01]  /*12f90*/  @P0 LDG.E.U8 R37, desc[UR20][R18.64] ;  /* 0x0000001412250981 */ /* 0x0000a2000c1e1100 */
[----:B------:R-:W-:Y:S01]  /*12fa0*/  PRMT R36, RZ, 0x7610, R36 ;  /* 0x00007610ff247816 */ /* 0x000fe20000000024 */
[----:B------:R-:W-:-:S02]  /*12fb0*/  @!P3 IMAD.MOV R20, RZ, RZ, -R20 ;  /* 0x000000ffff14b224 */ /* 0x000fc400078e0a14 */
[----:B------:R-:W-:Y:S01]  /*12fc0*/  STL [R1+0x424], R81 ;  /* 0x0004245101007387 */ /* 0x000fe20000100800 */
[----:B0-----:R-:W-:Y:S02]  /*12fd0*/  @P0 IMAD.MOV.U32 R18, RZ, RZ, R79 ;  /* 0x000000ffff120224 */ /* 0x001fe400078e004f */
[----:B------:R-:W-:Y:S01]  /*12fe0*/  @P0 IMAD.MOV.U32 R19, RZ, RZ, R23 ;  /* 0x000000ffff130224 */ /* 0x000fe200078e0017 */
[----:B------:R-:W-:Y:S01]  /*12ff0*/  STL [R1+0x43c], R80 ;  /* 0x00043c5001007387 */ /* 0x000fe20000100800 */
[----:B------:R-:W-:-:S03]  /*13000*/  PRMT R35, RZ, 0x7610, R35 ;  /* 0x00007610ff237816 */ /* 0x000fc60000000023 */
[----:B------:R-:W-:Y:S04]  /*13010*/  STL [R1+0x448], R79 ;  /* 0x0004484f01007387 */ /* 0x000fe80000100800 */
[----:B------:R0:W-:Y:S04]  /*13020*/  STL [R1+0x444], R23 ;  /* 0x0004441701007387 */ /* 0x0001e80000100800 */
[----:B------:R1:W2:Y:S01]  /*13030*/  @P0 LDG.E.U8 R36, desc[UR20][R18.64] ;  /* 0x0000001412240981 */ /* 0x0002a2000c1e1100 */
[----:B------:R-:W-:-:S03]  /*13040*/  SEL R20, R92, R20, !P5 ;  /* 0x000000145c147207 */ /* 0x000fc60006800000 */
[----:B------:R-:W-:Y:S01]  /*13050*/  STL [R1+0x460], R63 ;  /* 0x0004603f01007387 */ /* 0x000fe20000100800 */
[----:B0-----:R-:W-:-:S03]  /*13060*/  @P0 IMAD.MOV.U32 R23, RZ, RZ, R22 ;  /* 0x000000ffff170224 */ /* 0x001fc600078e0016 */
[----:B------:R0:W-:Y:S01]  /*13070*/  STL [R1+0x45c], R22 ;  /* 0x00045c1601007387 */ /* 0x0001e20000100800 */
[----:B-1----:R-:W-:Y:S01]  /*13080*/  LOP3.LUT R19, R17, 0xce, RZ, 0xfc, !PT ;  /* 0x000000ce11137812 */ /* 0x002fe200078efcff */
[----:B------:R-:W-:-:S03]  /*13090*/  @!P2 IMAD.IADD R21, R21, 0x1, -R15 ;  /* 0x000000011515a824 */ /* 0x000fc600078e0a0f */
[----:B------:R-:W-:Y:S01]  /*130a0*/  IABS R18, R19 ;  /* 0x0000001300127213 */ /* 0x000fe20000000000 */
[----:B0-----:R-:W-:Y:S01]  /*130b0*/  @P0 IMAD.MOV.U32 R22, RZ, RZ, R63 ;  /* 0x000000ffff160224 */ /* 0x001fe200078e003f */
[----:B------:R-:W-:-:S04]  /*130c0*/  ISETP.GT.U32.AND P4, PT, R15, R21, PT ;  /* 0x000000150f00720c */ /* 0x000fc80003f84070 */
[----:B------:R0:W2:Y:S01]  /*130d0*/  @P0 LDG.E.U8 R35, desc[UR20][R22.64] ;  /* 0x0000001416230981 */ /* 0x0000a2000c1e1100 */
[----:B------:R-:W-:Y:S01]  /*130e0*/  ISETP.GE.AND P3, PT, R50, RZ, PT ;  /* 0x000000ff3200720c */ /* 0x000fe20003f66270 */
[----:B0-----:R-:W-:Y:S01]  /*130f0*/  IMAD R22, R20, UR4, RZ ;  /* 0x0000000414167c24 */ /* 0x001fe2000f8e02ff */
[----:B------:R-:W0:Y:S01]  /*13100*/  LDCU UR4, c[0x0][0x3b0] ;  /* 0x00007600ff0477ac */ /* 0x000e220008000800 */
[----:B------:R-:W-:-:S04]  /*13110*/  IMAD.HI.U32 R20, R16, R18, RZ ;  /* 0x0000001210147227 */ /* 0x000fc800078e00ff */
[----:B------:R-:W-:-:S04]  /*13120*/  IMAD.MOV R20, RZ, RZ, -R20 ;  /* 0x000000ffff147224 */ /* 0x000fc800078e0a14 */
[----:B------:R-:W-:Y:S02]  /*13130*/  IMAD R18, R15, R20, R18 ;  /* 0x000000140f127224 */ /* 0x000fe400078e0212 */
[----:B------:R-:W-:-:S03]  /*13140*/  @!P4 IMAD.IADD R21, R21, 0x1, -R15 ;  /* 0x000000011515c824 */ /* 0x000fc600078e0a0f */
[----:B------:R-:W-:Y:S02]  /*13150*/  ISETP.GT.U32.AND P4, PT, R15, R18, PT ;  /* 0x000000120f00720c */ /* 0x000fe40003f84070 */
[----:B------:R-:W-:Y:S01]  /*13160*/  IADD3 R63, P2, PT, R22, R14, RZ ;  /* 0x0000000e163f7210 */ /* 0x000fe20007f5e0ff */
[----:B------:R-:W-:-:S03]  /*13170*/  @!P3 IMAD.MOV R21, RZ, RZ, -R21 ;  /* 0x000000ffff15b224 */ /* 0x000fc600078e0a15 */
[----:B------:R-:W-:Y:S02]  /*13180*/  LEA.HI.X.SX32 R79, R22, R11, 0x1, P2 ;  /* 0x0000000b164f7211 */ /* 0x000fe400010f0eff */
[----:B------:R-:W-:Y:S01]  /*13190*/  LOP3.LUT R20, R17, 0xd4, RZ, 0xfc, !PT ;  /* 0x000000d411147812 */ /* 0x000fe200078efcff */
[----:B------:R-:W-:Y:S01]  /*131a0*/  @P0 IMAD.MOV.U32 R22, RZ, RZ, R63 ;  /* 0x000000ffff160224 */ /* 0x000fe200078e003f */
[----:B------:R-:W-:Y:S01]  /*131b0*/  PRMT R34, RZ, 0x7610, R34 ;  /* 0x00007610ff227816 */ /* 0x000fe20000000022 */
[----:B------:R-:W-:Y:S01]  /*131c0*/  @P0 IMAD.MOV.U32 R23, RZ, RZ, R79 ;  /* 0x000000ffff170224 */ /* 0x000fe200078e004f */
[----:B------:R-:W-:Y:S01]  /*131d0*/  ISETP.GE.AND P2, PT, R19, RZ, PT ;  /* 0x000000ff1300720c */ /* 0x000fe20003f46270 */
[----:B------:R-:W-:Y:S01]  /*131e0*/  @!P4 IMAD.IADD R18, R18, 0x1, -R15 ;  /* 0x000000011212c824 */ /* 0x000fe200078e0a0f */
[----:B------:R-:W-:Y:S02]  /*131f0*/  SEL R21, R92, R21, !P5 ;  /* 0x000000155c157207 */ /* 0x000fe40006800000 */
[----:B------:R-:W-:Y:S01]  /*13200*/  IABS R19, R20 ;  /* 0x0000001400137213 */ /* 0x000fe20000000000 */
[----:B------:R0:W2:Y:S01]  /*13210*/  @P0 LDG.E.U8 R34, desc[UR20][R22.64] ;  /* 0x0000001416220981 */ /* 0x0000a2000c1e1100 */
[----:B------:R-:W-:Y:S01]  /*13220*/  ISETP.GT.U32.AND P4, PT, R15, R18, PT ;  /* 0x000000120f00720c */ /* 0x000fe20003f84070 */
[----:B0-----:R-:W-:-:S02]  /*13230*/  IMAD R22, R21, UR4, RZ ;  /* 0x0000000415167c24 */ /* 0x001fc4000f8e02ff */
[----:B------:R0:W-:Y:S01]  /*13240*/  STL [R1+0x468], R63 ;  /* 0x0004683f01007387 */ /* 0x0001e20000100800 */
[----:B------:R-:W-:Y:S01]  /*13250*/  IMAD.HI.U32 R21, R16, R19, RZ ;  /* 0x0000001310157227 */ /* 0x000fe200078e00ff */
[----:B------:R-:W-:Y:S01]  /*13260*/  PRMT R33, RZ, 0x7610, R33 ;  /* 0x00007610ff217816 */ /* 0x000fe20000000021 */
[----:B------:R-:W1:Y:S02]  /*13270*/  LDCU UR4, c[0x0][0x3b0] ;  /* 0x00007600ff0477ac */ /* 0x000e640008000800 */
[----:B------:R-:W-:-:S04]  /*13280*/  IMAD.MOV R21, RZ, RZ, -R21 ;  /* 0x000000ffff157224 */ /* 0x000fc800078e0a15 */
[----:B------:R-:W-:Y:S01]  /*13290*/  IMAD R19, R15, R21, R19 ;  /* 0x000000150f137224 */ /* 0x000fe200078e0213 */
[----:B------:R-:W-:Y:S01]  /*132a0*/  IADD3 R50, P3, PT, R22, R14, RZ ;  /* 0x0000000e16327210 */ /* 0x000fe20007f7e0ff */
[----:B------:R-:W-:-:S03]  /*132b0*/  @!P4 IMAD.IADD R18, R18, 0x1, -R15 ;  /* 0x000000011212c824 */ /* 0x000fc600078e0a0f */
[----:B------:R-:W-:Y:S02]  /*132c0*/  ISETP.GT.U32.AND P4, PT, R15, R19, PT ;  /* 0x000000130f00720c */ /* 0x000fe40003f84070 */
[----:B0-----:R-:W-:Y:S02]  /*132d0*/  LEA.HI.X.SX32 R63, R22, R11, 0x1, P3 ;  /* 0x0000000b163f7211 */ /* 0x001fe400018f0eff */
[----:B------:R-:W-:Y:S02]  /*132e0*/  ISETP.GE.AND P3, PT, R20, RZ, PT ;  /* 0x000000ff1400720c */ /* 0x000fe40003f66270 */
[----:B------:R-:W-:Y:S01]  /*132f0*/  LOP3.LUT R20, R17, 0xd6, RZ, 0xfc, !PT ;  /* 0x000000d611147812 */ /* 0x000fe200078efcff */
[----:B------:R-:W-:Y:S02]  /*13300*/  @P0 IMAD.MOV.U32 R22, RZ, RZ, R50 ;  /* 0x000000ffff160224 */ /* 0x000fe400078e0032 */
[----:B------:R-:W-:Y:S01]  /*13310*/  @P0 IMAD.MOV.U32 R23, RZ, RZ, R63 ;  /* 0x000000ffff170224 */ /* 0x000fe200078e003f */
[----:B------:R-:W-:Y:S01]  /*13320*/  IABS R21, R20 ;  /* 0x0000001400157213 */ /* 0x000fe20000000000 */
[----:B------:R-:W-:-:S02]  /*13330*/  @!P2 IMAD.MOV R18, RZ, RZ, -R18 ;  /* 0x000000ffff12a224 */ /* 0x000fc400078e0a12 */
[----:B------:R-:W-:Y:S01]  /*13340*/  @!P4 IMAD.IADD R19, R19, 0x1, -R15 ;  /* 0x000000011313c824 */ /* 0x000fe200078e0a0f */
[----:B------:R0:W2:Y:S04]  /*13350*/  @P0 LDG.E.U8 R33, desc[UR20][R22.64] ;  /* 0x0000001416210981 */ /* 0x0000a8000c1e1100 */
[----:B------:R-:W-:Y:S02]  /*13360*/  ISETP.GT.U32.AND P4, PT, R15, R19, PT ;  /* 0x000000130f00720c */ /* 0x000fe40003f84070 */
[----:B0-----:R-:W-:Y:S01]  /*13370*/  SEL R22, R92, R18, !P5 ;  /* 0x000000125c167207 */ /* 0x001fe20006800000 */
[----:B------:R-:W-:-:S04]  /*13380*/  IMAD.MOV.U32 R18, RZ, RZ, R21 ;  /* 0x000000ffff127224 */ /* 0x000fc800078e0015 */
[----:B------:R-:W-:-:S04]  /*13390*/  IMAD.HI.U32 R21, R16, R18, RZ ;  /* 0x0000001210157227 */ /* 0x000fc800078e00ff */
[----:B------:R-:W-:Y:S02]  /*133a0*/  IMAD.MOV R21, RZ, RZ, -R21 ;  /* 0x000000ffff157224 */ /* 0x000fe400078e0a15 */
[----:B-1----:R-:W-:Y:S01]  /*133b0*/  IMAD R22, R22, UR4, RZ ;  /* 0x0000000416167c24 */ /* 0x002fe2000f8e02ff */
[----:B------:R-:W-:Y:S01]  /*133c0*/  STL [R1+0x464], R79 ;  /* 0x0004644f01007387 */ /* 0x000fe20000100800 */
[----:B------:R-:W-:Y:S01]  /*133d0*/  IMAD R18, R15, R21, R18 ;  /* 0x000000150f127224 */ /* 0x000fe200078e0212 */
[----:B------:R-:W-:Y:S01]  /*133e0*/  PRMT R32, RZ, 0x7610, R32 ;  /* 0x00007610ff207816 */ /* 0x000fe20000000020 */
[----:B------:R-:W-:Y:S01]  /*133f0*/  @!P4 IMAD.IADD R19, R19, 0x1, -R15 ;  /* 0x000000011313c824 */ /* 0x000fe200078e0a0f */
[----:B------:R0:W-:Y:S01]  /*13400*/  STL [R1+0x480], R50 ;  /* 0x0004803201007387 */ /* 0x0001e20000100800 */
[----:B------:R-:W1:Y:S01]  /*13410*/  LDCU UR4, c[0x0][0x3b0] ;  /* 0x00007600ff0477ac */ /* 0x000e620008000800 */
[----:B------:R-:W-:Y:S02]  /*13420*/  ISETP.GT.U32.AND P4, PT, R15, R18, PT ;  /* 0x000000120f00720c */ /* 0x000fe40003f84070 */
[----:B------:R3:W-:Y:S01]  /*13430*/  STL [R1+0x47c], R63 ;  /* 0x00047c3f01007387 */ /* 0x0007e20000100800 */
[----:B0-----:R-:W-:-:S04]  /*13440*/  IADD3 R50, P2, PT, R22, R14, RZ ;  /* 0x0000000e16327210 */ /* 0x001fc80007f5e0ff */
[----:B---3--:R-:W-:Y:S02]  /*13450*/  LEA.HI.X.SX32 R63, R22, R11, 0x1, P2 ;  /* 0x0000000b163f7211 */ /* 0x008fe400010f0eff */
[----:B------:R-:W-:Y:S02]  /*13460*/  ISETP.GE.AND P2, PT, R20, RZ, PT ;  /* 0x000000ff1400720c */ /* 0x000fe40003f46270 */
[----:B------:R-:W-:Y:S01]  /*13470*/  LOP3.LUT R20, R17, 0xdc, RZ, 0xfc, !PT ;  /* 0x000000dc11147812 */ /* 0x000fe200078efcff */
[----:B------:R-:W-:Y:S02]  /*13480*/  @P0 IMAD.MOV.U32 R22, RZ, RZ, R50 ;  /* 0x000000ffff160224 */ /* 0x000fe400078e0032 */
[----:B------:R-:W-:Y:S01]  /*13490*/  @P0 IMAD.MOV.U32 R23, RZ, RZ, R63 ;  /* 0x000000ffff170224 */ /* 0x000fe200078e003f */
[----:B------:R-:W-:Y:S01]  /*134a0*/  IABS R21, R20 ;  /* 0x0000001400157213 */ /* 0x000fe20000000000 */
[----:B------:R-:W-:Y:S02]  /*134b0*/  @!P3 IMAD.MOV R19, RZ, RZ, -R19 ;  /* 0x000000ffff13b224 */ /* 0x000fe400078e0a13 */
[----:B------:R-:W-:Y:S01]  /*134c0*/  @!P4 IMAD.IADD R18, R18, 0x1, -R15 ;  /* 0x000000011212c824 */ /* 0x000fe200078e0a0f */
[----:B------:R0:W3:Y:S04]  /*134d0*/  @P0 LDG.E.U8 R32, desc[UR20][R22.64] ;  /* 0x0000001416200981 */ /* 0x0000e8000c1e1100 */
[----:B------:R-:W-:-:S02]  /*134e0*/  ISETP.GT.U32.AND P4, PT, R15, R18, PT ;  /* 0x000000120f00720c */ /* 0x000fc40003f84070 */
[----:B0-----:R-:W-:Y:S01]  /*134f0*/  SEL R22, R92, R19, !P5 ;  /* 0x000000135c167207 */ /* 0x001fe20006800000 */
[----:B------:R-:W-:-:S04]  /*13500*/  IMAD.MOV.U32 R19, RZ, RZ, R21 ;  /* 0x000000ffff137224 */ /* 0x000fc800078e0015 */
[----:B------:R-:W-:-:S04]  /*13510*/  IMAD.HI.U32 R21, R16, R19, RZ ;  /* 0x0000001310157227 */ /* 0x000fc800078e00ff */
[----:B------:R-:W-:Y:S02]  /*13520*/  IMAD.MOV R21, RZ, RZ, -R21 ;  /* 0x000000ffff157224 */ /* 0x000fe400078e0a15 */
[----:B-1----:R-:W-:Y:S01]  /*13530*/  IMAD R22, R22, UR4, RZ ;  /* 0x0000000416167c24 */ /* 0x002fe2000f8e02ff */
[----:B------:R0:W-:Y:S01]  /*13540*/  STL [R1+0x488], R50 ;  /* 0x0004883201007387 */ /* 0x0001e20000100800 */
[C---:B------:R-:W-:Y:S01]  /*13550*/  IMAD R19, R15.reuse, R21, R19 ;  /* 0x000000150f137224 */ /* 0x040fe200078e0213 */
[----:B------:R-:W-:Y:S01]  /*13560*/  PRMT R31, RZ, 0x7610, R31 ;  /* 0x00007610ff1f7816 */ /* 0x000fe2000000001f */
[----:B------:R-:W-:Y:S01]  /*13570*/  @!P4 IMAD.IADD R18, R18, 0x1, -R15 ;  /* 0x000000011212c824 */ /* 0x000fe200078e0a0f */
[----:B------:R1:W-:Y:S01]  /*13580*/  STL [R1+0x484], R63 ;  /* 0x0004843f01007387 */ /* 0x0003e20000100800 */
[----:B------:R-:W4:Y:S01]  /*13590*/  LDCU UR4, c[0x0][0x3b0] ;  /* 0x00007600ff0477ac */ /* 0x000f220008000800 */
[----:B------:R-:W-:Y:S02]  /*135a0*/  ISETP.GT.U32.AND P4, PT, R15, R19, PT ;  /* 0x000000130f00720c */ /* 0x000fe40003f84070 */
[----:B0-----:R-:W-:-:S04]  /*135b0*/  IADD3 R50, P3, PT, R22, R14, RZ ;  /* 0x0000000e16327210 */ /* 0x001fc80007f7e0ff */
[----:B-1----:R-:W-:Y:S02]  /*135c0*/  LEA.HI.X.SX32 R63, R22, R11, 0x1, P3 ;  /* 0x0000000b163f7211 */ /* 0x002fe400018f0eff */
[----:B------:R-:W-:Y:S02]  /*135d0*/  ISETP.GE.AND P3, PT, R20, RZ, PT ;  /* 0x000000ff1400720c */ /* 0x000fe40003f66270 */
[----:B------:R-:W-:Y:S01]  /*135e0*/  LOP3.LUT R20, R17, 0xde, RZ, 0xfc, !PT ;  /* 0x000000de11147812 */ /* 0x000fe200078efcff */
[----:B------:R-:W-:Y:S02]  /*135f0*/  @P0 IMAD.MOV.U32 R22, RZ, RZ, R50 ;  /* 0x000000ffff160224 */ /* 0x000fe400078e0032 */
[----:B------:R-:W-:Y:S01]  /*13600*/  @P0 IMAD.MOV.U32 R23, RZ, RZ, R63 ;  /* 0x000000ffff170224 */ /* 0x000fe200078e003f */
[----:B------:R-:W-:Y:S01]  /*13610*/  IABS R21, R20 ;  /* 0x0000001400157213 */ /* 0x000fe20000000000 */
[----:B------:R-:W-:Y:S02]  /*13620*/  @!P2 IMAD.MOV R18, RZ, RZ, -R18 ;  /* 0x000000ffff12a224 */ /* 0x000fe400078e0a12 */
[----:B------:R-:W-:Y:S01]  /*13630*/  @!P4 IMAD.IADD R19, R19, 0x1, -R15 ;  /* 0x000000011313c824 */ /* 0x000fe200078e0a0f */
[----:B------:R0:W2:Y:S04]  /*13640*/  @P0 LDG.E.U8 R31, desc[UR20][R22.64] ;  /* 0x00000014161f0981 */ /* 0x0000a8000c1e1100 */
[----:B------:R-:W-:-:S02]  /*13650*/  ISETP.GT.U32.AND P4, PT, R15, R19, PT ;  /* 0x000000130f00720c */ /* 0x000fc40003f84070 */
[----:B0-----:R-:W-:Y:S01]  /*13660*/  SEL R22, R92, R18, !P5 ;  /* 0x000000125c167207 */ /* 0x001fe20006800000 */
[----:B------:R-:W-:-:S04]  /*13670*/  IMAD.MOV.U32 R18, RZ, RZ, R21 ;  /* 0x000000ffff127224 */ /* 0x000fc800078e0015 */
[----:B------:R-:W-:-:S04]  /*13680*/  IMAD.HI.U32 R21, R16, R18, RZ ;  /* 0x0000001210157227 */ /* 0x000fc800078e00ff */
[----:B------:R-:W-:Y:S02]  /*13690*/  IMAD.MOV R21, RZ, RZ, -R21 ;  /* 0x000000ffff157224 */ /* 0x000fe400078e0a15 */
[----:B----4-:R-:W-:Y:S01]  /*136a0*/  IMAD R22, R22, UR4, RZ ;  /* 0x0000000416167c24 */ /* 0x010fe2000f8e02ff */
[----:B------:R0:W-:Y:S01]  /*136b0*/  STL [R1+0x4a0], R50 ;  /* 0x0004a03201007387 */ /* 0x0001e20000100800 */
[----:B------:R-:W-:Y:S01]  /*136c0*/  IMAD R18, R15, R21, R18 ;  /* 0x000000150f127224 */ /* 0x000fe200078e0212 */
        /* <DEDUP_REMOVED lines=88> */
[----:B------:R-:W-:-:S04]  /*13c50*/  IMAD.MOV R21, RZ, RZ, -R21 ;  /* 0x000000ffff157224 */ /* 0x000fc800078e0a15 */
[----:B------:R-:W-:Y:S02]  /*13c60*/  IMAD R18, R15, R21, R18 ;  /* 0x000000150f127224 */ /* 0x000fe400078e0212 */
[----:B----4-:R-:W-:Y:S01]  /*13c70*/  IMAD R22, R22, UR4, RZ ;  /* 0x0000000416167c24 */ /* 0x010fe2000f8e02ff */
[----:B------:R-:W0:Y:S01]  /*13c80*/  LDCU UR4, c[0x0][0x3b0] ;  /* 0x00007600ff0477ac */ /* 0x000e220008000800 */
[----:B------:R-:W-:Y:S01]  /*13c90*/  @!P2 IMAD.IADD R19, R19, 0x1, -R15 ;  /* 0x000000011313a824 */ /* 0x000fe200078e0a0f */
[----:B------:R-:W-:-:S03]  /*13ca0*/  ISETP.GT.U32.AND P2, PT, R15, R18, PT ;  /* 0x000000120f00720c */ /* 0x000fc60003f44070 */
[----:B------:R-:W-:Y:S01]  /*13cb0*/  @!P3 IMAD.MOV R19, RZ, RZ, -R19 ;  /* 0x000000ffff13b224 */ /* 0x000fe200078e0a13 */
[----:B------:R1:W-:Y:S04]  /*13cc0*/  STL [R1+0x4e0], R50 ;  /* 0x0004e03201007387 */ /* 0x0003e80000100800 */
[----:B------:R-:W-:-:S05]  /*13cd0*/  SEL R19, R92, R19, !P5 ;  /* 0x000000135c137207 */ /* 0x000fca0006800000 */
[----:B------:R-:W-:Y:S01]  /*13ce0*/  @!P2 IMAD.IADD R18, R18, 0x1, -R15 ;  /* 0x000000011212a824 */ /* 0x000fe200078e0a0f */
[----:B-1----:R-:W-:Y:S01]  /*13cf0*/  IADD3 R50, P4, PT, R22, R14, RZ ;  /* 0x0000000e16327210 */ /* 0x002fe20007f9e0ff */
[----:B0-----:R-:W-:Y:S01]  /*13d00*/  IMAD R19, R19, UR4, RZ ;  /* 0x0000000413137c24 */ /* 0x001fe2000f8e02ff */
[----:B------:R0:W-:Y:S02]  /*13d10*/  STL [R1+0x4dc], R63 ;  /* 0x0004dc3f01007387 */ /* 0x0001e40000100800 */
[----:B------:R-:W-:Y:S01]  /*13d20*/  ISETP.GT.U32.AND P2, PT, R15, R18, PT ;  /* 0x000000120f00720c */ /* 0x000fe20003f44070 */
[----:B------:R-:W1:Y:S01]  /*13d30*/  LDCU UR4, c[0x0][0x3b0] ;  /* 0x00007600ff0477ac */ /* 0x000e620008000800 */
[----:B------:R-:W-:Y:S01]  /*13d40*/  ISETP.GE.AND P3, PT, R20, RZ, PT ;  /* 0x000000ff1400720c */ /* 0x000fe20003f66270 */
[----:B------:R4:W-:Y:S01]  /*13d50*/  STL [R1+0x4e8], R50 ;  /* 0x0004e83201007387 */ /* 0x0009e20000100800 */
[----:B------:R-:W-:Y:S02]  /*13d60*/  PRMT R39, RZ, 0x7610, R39 ;  /* 0x00007610ff277816 */ /* 0x000fe40000000027 */
[----:B0-----:R-:W-:Y:S01]  /*13d70*/  LEA.HI.X.SX32 R63, R22, R11, 0x1, P4 ;  /* 0x0000000b163f7211 */ /* 0x001fe200020f0eff */
[----:B------:R-:W-:-:S03]  /*13d80*/  @P0 IMAD.MOV.U32 R22, RZ, RZ, R50 ;  /* 0x000000ffff160224 */ /* 0x000fc600078e0032 */
[----:B------:R0:W3:Y:S01]  /*13d90*/  @P0 LDG.E.U8 R39, desc[UR20][R24.64] ;  /* 0x0000001418270981 */ /* 0x0000e2000c1e1100 */
[C---:B----4-:R-:W-:Y:S01]  /*13da0*/  IADD3 R50, P4, PT, R19.reuse, R14, RZ ;  /* 0x0000000e13327210 */ /* 0x050fe20007f9e0ff */
[----:B------:R-:W-:Y:S02]  /*13db0*/  @P0 IMAD.MOV.U32 R23, RZ, RZ, R63 ;  /* 0x000000ffff170224 */ /* 0x000fe400078e003f */
[----:B------:R4:W-:Y:S01]  /*13dc0*/  STL [R1+0x4e4], R63 ;  /* 0x0004e43f01007387 */ /* 0x0009e20000100800 */
[----:B------:R-:W-:Y:S02]  /*13dd0*/  @!P2 IMAD.IADD R18, R18, 0x1, -R15 ;  /* 0x000000011212a824 */ /* 0x000fe400078e0a0f */
[----:B------:R-:W-:Y:S01]  /*13de0*/  @P0 IMAD.MOV.U32 R20, RZ, RZ, R50 ;  /* 0x000000ffff140224 */ /* 0x000fe200078e0032 */
[----:B0-----:R-:W-:Y:S02]  /*13df0*/  PRMT R25, RZ, 0x7610, R25 ;  /* 0x00007610ff197816 */ /* 0x001fe40000000019 */
[----:B----4-:R-:W-:Y:S01]  /*13e00*/  LEA.HI.X.SX32 R63, R19, R11, 0x1, P4 ;  /* 0x0000000b133f7211 */ /* 0x010fe200020f0eff */
[----:B------:R-:W-:-:S04]  /*13e10*/  @!P3 IMAD.MOV R18, RZ, RZ, -R18 ;  /* 0x000000ffff12b224 */ /* 0x000fc800078e0a12 */
[----:B------:R-:W-:-:S05]  /*13e20*/  @P0 IMAD.MOV.U32 R21, RZ, RZ, R63 ;  /* 0x000000ffff150224 */ /* 0x000fca00078e003f */
[----:B------:R0:W4:Y:S01]  /*13e30*/  @P0 LDG.E.U8 R25, desc[UR20][R20.64] ;  /* 0x0000001414190981 */ /* 0x000122000c1e1100 */
[----:B------:R-:W-:Y:S02]  /*13e40*/  PRMT R26, RZ, 0x7610, R26 ;  /* 0x00007610ff1a7816 */ /* 0x000fe4000000001a */
[----:B------:R-:W-:-:S04]  /*13e50*/  PRMT R24, RZ, 0x7610, R24 ;  /* 0x00007610ff187816 */ /* 0x000fc80000000018 */
[----:B------:R1:W4:Y:S01]  /*13e60*/  @P0 LDG.E.U8 R26, desc[UR20][R22.64] ;  /* 0x00000014161a0981 */ /* 0x000322000c1e1100 */
[----:B0-----:R-:W-:Y:S02]  /*13e70*/  LOP3.LUT R20, R17, 0xfc, RZ, 0xfc, !PT ;  /* 0x000000fc11147812 */ /* 0x001fe400078efcff */
[----:B------:R-:W-:Y:S02]  /*13e80*/  SEL R21, R92, R18, !P5 ;  /* 0x000000125c157207 */ /* 0x000fe40006800000 */
[----:B------:R-:W-:-:S03]  /*13e90*/  IABS R19, R20 ;  /* 0x0000001400137213 */ /* 0x000fc60000000000 */
[----:B-1----:R-:W-:Y:S01]  /*13ea0*/  IMAD R21, R21, UR4, RZ ;  /* 0x0000000415157c24 */ /* 0x002fe2000f8e02ff */
[----:B------:R-:W-:Y:S01]  /*13eb0*/  STL [R1+0x500], R50 ;  /* 0x0005003201007387 */ /* 0x000fe20000100800 */
[----:B------:R-:W-:Y:S01]  /*13ec0*/  IMAD.HI.U32 R18, R16, R19, RZ ;  /* 0x0000001310127227 */ /* 0x000fe200078e00ff */
[----:B------:R-:W0:Y:S02]  /*13ed0*/  LDCU UR4, c[0x0][0x3b0] ;  /* 0x00007600ff0477ac */ /* 0x000e240008000800 */
[----:B------:R-:W-:Y:S01]  /*13ee0*/  IADD3 R22, P2, PT, R21, R14, RZ ;  /* 0x0000000e15167210 */ /* 0x000fe20007f5e0ff */
[----:B------:R-:W-:-:S03]  /*13ef0*/  IMAD.MOV R18, RZ, RZ, -R18 ;  /* 0x000000ffff127224 */ /* 0x000fc600078e0a12 */
[----:B------:R-:W-:Y:S01]  /*13f00*/  LEA.HI.X.SX32 R23, R21, R11, 0x1, P2 ;  /* 0x0000000b15177211 */ /* 0x000fe200010f0eff */
[C---:B------:R-:W-:Y:S01]  /*13f10*/  IMAD R18, R15.reuse, R18, R19 ;  /* 0x000000120f127224 */ /* 0x040fe200078e0213 */
[----:B------:R-:W-:Y:S04]  /*13f20*/  STL [R1+0x4fc], R63 ;  /* 0x0004fc3f01007387 */ /* 0x000fe80000100800 */
[----:B------:R-:W-:Y:S01]  /*13f30*/  STL [R1+0x518], R22 ;  /* 0x0005181601007387 */ /* 0x000fe20000100800 */
[----:B------:R-:W-:-:S03]  /*13f40*/  ISETP.GT.U32.AND P3, PT, R15, R18, PT ;  /* 0x000000120f00720c */ /* 0x000fc60003f64070 */
[----:B------:R1:W-:Y:S04]  /*13f50*/  STL [R1+0x514], R23 ;  /* 0x0005141701007387 */ /* 0x0003e80000100800 */
[----:B------:R1:W4:Y:S01]  /*13f60*/  @P0 LDG.E.U8 R24, desc[UR20][R22.64] ;  /* 0x0000001416180981 */ /* 0x000322000c1e1100 */
[C---:B------:R-:W-:Y:S02]  /*13f70*/  LOP3.LUT R21, R17.reuse, 0xee, RZ, 0xfc, !PT ;  /* 0x000000ee11157812 */ /* 0x040fe400078efcff */
[----:B-1----:R-:W-:-:S04]  /*13f80*/  LOP3.LUT R23, R17, 0xfe, RZ, 0xfc, !PT ;  /* 0x000000fe11177812 */ /* 0x002fc800078efcff */
[----:B------:R-:W-:Y:S02]  /*13f90*/  IABS R19, R23 ;  /* 0x0000001700137213 */ /* 0x000fe40000000000 */
[----:B------:R-:W-:-:S03]  /*13fa0*/  LOP3.LUT R22, R17, 0xf6, RZ, 0xfc, !PT ;  /* 0x000000f611167812 */ /* 0x000fc600078efcff */
[----:B------:R-:W-:Y:S01]  /*13fb0*/  IMAD.MOV.U32 R17, RZ, RZ, R19 ;  /* 0x000000ffff117224 */ /* 0x000fe200078e0013 */
[----:B------:R-:W-:Y:S01]  /*13fc0*/  IABS R19, R21 ;  /* 0x0000001500137213 */ /* 0x000fe20000000000 */
[----:B------:R-:W-:Y:S01]  /*13fd0*/  @!P3 IMAD.IADD R18, R18, 0x1, -R15 ;  /* 0x000000011212b824 */ /* 0x000fe200078e0a0f */
[----:B------:R-:W-:-:S03]  /*13fe0*/  ISETP.GE.AND P2, PT, R20, RZ, PT ;  /* 0x000000ff1400720c */ /* 0x000fc60003f46270 */
[C---:B------:R-:W-:Y:S01]  /*13ff0*/  IMAD.HI.U32 R63, R16.reuse, R19, RZ ;  /* 0x00000013103f7227 */ /* 0x040fe200078e00ff */
[----:B------:R-:W-:Y:S02]  /*14000*/  IABS R20, R22 ;  /* 0x0000001600147213 */ /* 0x000fe40000000000 */
[----:B------:R-:W-:Y:S01]  /*14010*/  ISETP.GT.U32.AND P3, PT, R15, R18, PT ;  /* 0x000000120f00720c */ /* 0x000fe20003f64070 */
[----:B------:R-:W-:-:S04]  /*14020*/  IMAD.HI.U32 R50, R16, R17, RZ ;  /* 0x0000001110327227 */ /* 0x000fc800078e00ff */
[----:B------:R-:W-:Y:S02]  /*14030*/  IMAD.MOV R79, RZ, RZ, -R63 ;  /* 0x000000ffff4f7224 */ /* 0x000fe400078e0a3f */
[----:B------:R-:W-:-:S04]  /*14040*/  IMAD.HI.U32 R16, R16, R20, RZ ;  /* 0x0000001410107227 */ /* 0x000fc800078e00ff */
[----:B------:R-:W-:Y:S02]  /*14050*/  IMAD.MOV R50, RZ, RZ, -R50 ;  /* 0x000000ffff327224 */ /* 0x000fe400078e0a32 */
[C---:B------:R-:W-:Y:S02]  /*14060*/  IMAD R19, R15.reuse, R79, R19 ;  /* 0x0000004f0f137224 */ /* 0x040fe400078e0213 */
[----:B------:R-:W-:Y:S02]  /*14070*/  IMAD.MOV R63, RZ, RZ, -R16 ;  /* 0x000000ffff3f7224 */ /* 0x000fe400078e0a10 */
[C---:B------:R-:W-:Y:S01]  /*14080*/  IMAD R16, R15.reuse, R50, R17 ;  /* 0x000000320f107224 */ /* 0x040fe200078e0211 */
[----:B------:R-:W-:Y:S01]  /*14090*/  ISETP.GT.U32.AND P4, PT, R15, R19, PT ;  /* 0x000000130f00720c */ /* 0x000fe20003f84070 */
[----:B------:R-:W-:-:S03]  /*140a0*/  @!P3 IMAD.IADD R18, R18, 0x1, -R15 ;  /* 0x000000011212b824 */ /* 0x000fc600078e0a0f */
[C---:B------:R-:W-:Y:S01]  /*140b0*/  ISETP.GT.U32.AND P3, PT, R15.reuse, R16, PT ;  /* 0x000000100f00720c */ /* 0x040fe20003f64070 */
[----:B------:R-:W-:Y:S02]  /*140c0*/  IMAD R17, R15, R63, R20 ;  /* 0x0000003f0f117224 */ /* 0x000fe400078e0214 */
[----:B------:R-:W-:-:S03]  /*140d0*/  @!P2 IMAD.MOV R18, RZ, RZ, -R18 ;  /* 0x000000ffff12a224 */ /* 0x000fc600078e0a12 */
[----:B------:R-:W-:-:S03]  /*140e0*/  ISETP.GT.U32.AND P6, PT, R15, R17, PT ;  /* 0x000000110f00720c */ /* 0x000fc60003fc4070 */
[----:B------:R-:W-:Y:S01]  /*140f0*/  @!P4 IMAD.IADD R19, R19, 0x1, -R15 ;  /* 0x000000011313c824 */ /* 0x000fe200078e0a0f */
[----:B------:R-:W-:-:S03]  /*14100*/  SEL R18, R92, R18, !P5 ;  /* 0x000000125c127207 */ /* 0x000fc60006800000 */
[--C-:B------:R-:W-:Y:S01]  /*14110*/  @!P3 IMAD.IADD R16, R16, 0x1, -R15.reuse ;  /* 0x000000011010b824 */ /* 0x100fe200078e0a0f */
[----:B------:R-:W-:Y:S01]  /*14120*/  ISETP.GT.U32.AND P3, PT, R15, R19, PT ;  /* 0x000000130f00720c */ /* 0x000fe20003f64070 */
[----:B0-----:R-:W-:Y:S01]  /*14130*/  IMAD R18, R18, UR4, RZ ;  /* 0x0000000412127c24 */ /* 0x001fe2000f8e02ff */
[----:B------:R-:W-:Y:S01]  /*14140*/  ISETP.GE.AND P2, PT, R21, RZ, PT ;  /* 0x000000ff1500720c */ /* 0x000fe20003f46270 */
[----:B------:R-:W0:Y:S02]  /*14150*/  LDCU UR4, c[0x0][0x3b0] ;  /* 0x00007600ff0477ac */ /* 0x000e240008000800 */
[----:B------:R-:W-:Y:S01]  /*14160*/  @!P6 IMAD.IADD R17, R17, 0x1, -R15 ;  /* 0x000000011111e824 */ /* 0x000fe200078e0a0f */
[C---:B------:R-:W-:Y:S02]  /*14170*/  IADD3 R80, P4, PT, R18.reuse, R14, RZ ;  /* 0x0000000e12507210 */ /* 0x040fe40007f9e0ff */
[----:B------:R-:W-:Y:S02]  /*14180*/  ISETP.GT.U32.AND P6, PT, R15, R16, PT ;  /* 0x000000100f00720c */ /* 0x000fe40003fc4070 */
[----:B------:R-:W-:-:S02]  /*14190*/  LEA.HI.X.SX32 R81, R18, R11, 0x1, P4 ;  /* 0x0000000b12517211 */ /* 0x000fc400020f0eff */
[----:B------:R-:W-:Y:S01]  /*141a0*/  ISETP.GT.U32.AND P4, PT, R15, R17, PT ;  /* 0x000000110f00720c */ /* 0x000fe20003f84070 */
[----:B------:R-:W-:Y:S01]  /*141b0*/  @!P3 IMAD.IADD R19, R19, 0x1, -R15 ;  /* 0x000000011313b824 */ /* 0x000fe200078e0a0f */
[----:B------:R-:W-:-:S03]  /*141c0*/  ISETP.GE.AND P3, PT, R22, RZ, PT ;  /* 0x000000ff1600720c */ /* 0x000fc60003f66270 */
[----:B------:R-:W-:-:S04]  /*141d0*/  @!P2 IMAD.MOV R19, RZ, RZ, -R19 ;  /* 0x000000ffff13a224 */ /* 0x000fc800078e0a13 */
[--C-:B------:R-:W-:Y:S01]  /*141e0*/  @!P6 IMAD.IADD R16, R16, 0x1, -R15.reuse ;  /* 0x000000011010e824 */ /* 0x100fe200078e0a0f */
[----:B------:R-:W-:Y:S02]  /*141f0*/  SEL R19, R92, R19, !P5 ;  /* 0x000000135c137207 */ /* 0x000fe40006800000 */
[----:B------:R-:W-:Y:S01]  /*14200*/  ISETP.GE.AND P6, PT, R23, RZ, PT ;  /* 0x000000ff1700720c */ /* 0x000fe20003fc6270 */
[----:B------:R-:W-:Y:S01]  /*14210*/  @!P4 IMAD.IADD R17, R17, 0x1, -R15 ;  /* 0x000000011111c824 */ /* 0x000fe200078e0a0f */
[----:B------:R-:W-:Y:S01]  /*14220*/  PRMT R18, RZ, 0x7610, R18 ;  /* 0x00007610ff127816 */ /* 0x000fe20000000012 */
[----:B0-----:R-:W-:Y:S01]  /*14230*/  IMAD R19, R19, UR4, RZ ;  /* 0x0000000413137c24 */ /* 0x001fe2000f8e02ff */
[----:B------:R-:W0:Y:S01]  /*14240*/  LDCU UR4, c[0x0][0x3b0] ;  /* 0x00007600ff0477ac */ /* 0x000e220008000800 */
[----:B------:R-:W-:Y:S02]  /*14250*/  @P0 IMAD.MOV.U32 R20, RZ, RZ, R80 ;  /* 0x000000ffff140224 */ /* 0x000fe400078e0050 */
[----:B------:R-:W-:-:S02]  /*14260*/  @P0 IMAD.MOV.U32 R21, RZ, RZ, R81 ;  /* 0x000000ffff150224 */ /* 0x000fc400078e0051 */
[----:B------:R-:W-:-:S03]  /*14270*/  @!P3 IMAD.MOV R17, RZ, RZ, -R17 ;  /* 0x000000ffff11b224 */ /* 0x000fc600078e0a11 */
[----:B------:R1:W4:Y:S01]  /*14280*/  @P0 LDG.E.U8 R18, desc[UR20][R20.64] ;  /* 0x0000001414120981 */ /* 0x000322000c1e1100 */
[----:B------:R-:W-:Y:S01]  /*14290*/  @!P6 IMAD.MOV R16, RZ, RZ, -R16 ;  /* 0x000000ffff10e224 */ /* 0x000fe200078e0a10 */
[C---:B------:R-:W-:Y:S02]  /*142a0*/  SEL R17, R92.reuse, R17, !P5 ;  /* 0x000000115c117207 */ /* 0x040fe40006800000 */
[----:B------:R-:W-:Y:S02]  /*142b0*/  IADD3 R50, P2, PT, R19, R14, RZ ;  /* 0x0000000e13327210 */ /* 0x000fe40007f5e0ff */
[----:B------:R-:W-:Y:S01]  /*142c0*/  SEL R15, R92, R16, !P5 ;  /* 0x000000105c0f7207 */ /* 0x000fe20006800000 */
[----:B------:R-:W-:Y:S01]  /*142d0*/  IMAD R17, R17, UR5, RZ ;  /* 0x0000000511117c24 */ /* 0x000fe2000f8e02ff */
[----:B------:R-:W-:Y:S02]  /*142e0*/  LEA.HI.X.SX32 R63, R19, R11, 0x1, P2 ;  /* 0x0000000b133f7211 */ /* 0x000fe400010f0eff */
[----:B------:R-:W-:Y:S01]  /*142f0*/  PRMT R16, RZ, 0x7610, R16 ;  /* 0x00007610ff107816 */ /* 0x000fe20000000010 */
[----:B0-----:R-:W-:Y:S01]  /*14300*/  IMAD R19, R15, UR4, RZ ;  /* 0x000000040f137c24 */ /* 0x001fe2000f8e02ff */
[----:B------:R-:W-:Y:S01]  /*14310*/  IADD3 R22, P2, PT, R17, R14, RZ ;  /* 0x0000000e11167210 */ /* 0x000fe20007f5e0ff */
[----:B-1----:R-:W-:-:S02]  /*14320*/  @P0 IMAD.MOV.U32 R20, RZ, RZ, R50 ;  /* 0x000000ffff140224 */ /* 0x002fc400078e0032 */
[----:B------:R-:W-:Y:S01]  /*14330*/  @P0 IMAD.MOV.U32 R21, RZ, RZ, R63 ;  /* 0x000000ffff150224 */ /* 0x000fe200078e003f */
[-C--:B------:R-:W-:Y:S02]  /*14340*/  LEA.HI.X.SX32 R23, R17, R11.reuse, 0x1, P2 ;  /* 0x0000000b11177211 */ /* 0x080fe400010f0eff */
[C---:B------:R-:W-:Y:S02]  /*14350*/  IADD3 R14, P2, PT, R19.reuse, R14, RZ ;  /* 0x0000000e130e7210 */ /* 0x040fe40007f5e0ff */
[----:B------:R0:W4:Y:S01]  /*14360*/  @P0 LDG.E.U8 R16, desc[UR20][R20.64] ;  /* 0x0000001414100981 */ /* 0x000122000c1e1100 */
[----:B------:R-:W-:Y:S02]  /*14370*/  PRMT R15, RZ, 0x7610, R15 ;  /* 0x00007610ff0f7816 */ /* 0x000fe4000000000f */
[----:B------:R-:W-:Y:S02]  /*14380*/  LEA.HI.X.SX32 R17, R19, R11, 0x1, P2 ;  /* 0x0000000b13117211 */ /* 0x000fe400010f0eff */
[----:B------:R-:W-:Y:S01]  /*14390*/  PRMT R11, RZ, 0x7610, R11 ;  /* 0x00007610ff0b7816 */ /* 0x000fe2000000000b */
[----:B0-----:R-:W-:-:S02]  /*143a0*/  @P0 IMAD.MOV.U32 R20, RZ, RZ, R22 ;  /* 0x000000ffff140224 */ /* 0x001fc400078e0016 */
[----:B------:R-:W-:-:S05]  /*143b0*/  @P0 IMAD.MOV.U32 R21, RZ, RZ, R23 ;  /* 0x000000ffff150224 */ /* 0x000fca00078e0017 */
[----:B------:R0:W4:Y:S02]  /*143c0*/  @P0 LDG.E.U8 R15, desc[UR20][R20.64] ;  /* 0x00000014140f0981 */ /* 0x000124000c1e1100 */
[----:B0-----:R-:W-:Y:S02]  /*143d0*/  @P0 IMAD.MOV.U32 R20, RZ, RZ, R14 ;  /* 0x000000ffff140224 */ /* 0x001fe400078e000e */
[----:B------:R-:W-:-:S05]  /*143e0*/  @P0 IMAD.MOV.U32 R21, RZ, RZ, R17 ;  /* 0x000000ffff150224 */ /* 0x000fca00078e0011 */
[----:B------:R-:W4:Y:S04]  /*143f0*/  @P0 LDG.E.U8 R11, desc[UR20][R20.64] ;  /* 0x00000014140b0981 */ /* 0x000f28000c1e1100 */
[----:B--2---:R-:W-:Y:S04]  /*14400*/  STS.U8 [R86+UR9+0x9e00], R71 ;  /* 0x009e004756007988 */ /* 0x004fe80008000009 */
        /* <DEDUP_REMOVED lines=12> */
[----:B------:R-:W-:Y:S04]  /*144d0*/  STL [R1+0x23c], R80 ;  /* 0x00023c5001007387 */ /* 0x000fe80000100800 */
[----:B------:R-:W-:Y:S04]  /*144e0*/  STS.U8 [R86+UR9+0xd200], R43 ;  /* 0x00d2002b56007988 */ /* 0x000fe80008000009 */
[----:B------:R-:W-:Y:S04]  /*144f0*/  STL [R1+0x238], R81 ;  /* 0x0002385101007387 */ /* 0x000fe80000100800 */
[----:B------:R-:W-:Y:S04]  /*14500*/  STS.U8 [R86+UR9+0xd600], R41 ;  /* 0x00d6002956007988 */ /* 0x000fe80008000009 */
[----:B------:R-:W-:Y:S04]  /*14510*/  STL [R1+0x224], R50 ;  /* 0x0002243201007387 */ /* 0x000fe80000100800 */
[----:B------:R-:W-:Y:S04]  /*14520*/  STL [R1+0x220], R63 ;  /* 0x0002203f01007387 */ /* 0x000fe80000100800 */
[----:B------:R-:W-:Y:S04]  /*14530*/  STL [R1+0x234], R22 ;  /* 0x0002341601007387 */ /* 0x000fe80000100800 */
[----:B---3--:R-:W-:Y:S04]  /*14540*/  STS.U8 [R86+UR9+0xda00], R39 ;  /* 0x00da002756007988 */ /* 0x008fe80008000009 */
[----:B------:R-:W-:Y:S04]  /*14550*/  STS.U8 [R86+UR9+0xde00], R37 ;  /* 0x00de002556007988 */ /* 0x000fe80008000009 */
[----:B------:R-:W-:Y:S04]  /*14560*/  STS.U8 [R86+UR9+0xe200], R35 ;  /* 0x00e2002356007988 */ /* 0x000fe80008000009 */
[----:B------:R-:W-:Y:S04]  /*14570*/  STL [R1+0x228], R23 ;  /* 0x0002281701007387 */ /* 0x000fe80000100800 */
[----:B------:R-:W-:Y:S04]  /*14580*/  STS.U8 [R86+UR9+0xe600], R33 ;  /* 0x00e6002156007988 */ /* 0x000fe80008000009 */
[----:B------:R0:W-:Y:S04]  /*14590*/  STL [R1+0x230], R14 ;  /* 0x0002300e01007387 */ /* 0x0001e80000100800 */
[----:B------:R1:W-:Y:S04]  /*145a0*/  STS.U8 [R86+UR9+0xea00], R31 ;  /* 0x00ea001f56007988 */ /* 0x0003e80008000009 */
[----:B------:R1:W-:Y:S01]  /*145b0*/  STS.U8 [R86+UR9+0xee00], R29 ;  /* 0x00ee001d56007988 */ /* 0x0003e20008000009 */
[----:B0-----:R-:W-:-:S03]  /*145c0*/  LOP3.LUT R14, R10, 0x60, RZ, 0x3c, !PT ;  /* 0x000000600a0e7812 */ /* 0x001fc600078e3cff */
[----:B------:R1:W-:Y:S04]  /*145d0*/  STS.U8 [R86+UR9+0xf200], R27 ;  /* 0x00f2001b56007988 */ /* 0x0003e80008000009 */
[----:B----4-:R1:W-:Y:S04]  /*145e0*/  STS.U8 [R86+UR9+0xf600], R25 ;  /* 0x00f6001956007988 */ /* 0x0103e80008000009 */
[----:B------:R1:W-:Y:S01]  /*145f0*/  STS.U8 [R86+UR9+0xfa00], R24 ;  /* 0x00fa001856007988 */ /* 0x0003e20008000009 */
[----:B------:R-:W-:Y:S01]  /*14600*/  VIADD R123, R123, 0x7f ;  /* 0x0000007f7b7b7836 */ /* 0x000fe20000000000 */
[----:B------:R-:W-:-:S02]  /*14610*/  ISETP.NE.U32.AND P0, PT, RZ, UR7, PT ;  /* 0x00000007ff007c0c */ /* 0x000fc4000bf05070 */
[----:B------:R1:W-:Y:S02]  /*14620*/  STL [R1+0x22c], R17 ;  /* 0x00022c1101007387 */ /* 0x0003e40000100800 */
[C---:B------:R-:W-:Y:S02]  /*14630*/  ISETP.LT.OR P2, PT, R123.reuse, 0x80, P0 ;  /* 0x000000807b00780c */ /* 0x040fe40000741670 */
[----:B------:R-:W-:Y:S01]  /*14640*/  ISETP.GE.AND P3, PT, R123, 0x100, PT ;  /* 0x000001007b00780c */ /* 0x000fe20003f66270 */
[----:B------:R1:W-:Y:S04]  /*14650*/  STS.U8 [R86+UR9+0xfe00], R18 ;  /* 0x00fe001256007988 */ /* 0x0003e80008000009 */
        /* <DEDUP_REMOVED lines=31> */
[----:B------:R1:W-:Y:S01]  /*14850*/  STS.U8 [R14+UR9+0xff00], R11 ;  /* 0x00ff000b0e007988 */ /* 0x0003e20008000009 */
[----:B------:R0:W-:Y:S06]  /*14860*/  MEMBAR.ALL.CTA ;  /* 0x0000000000007992 */ /* 0x0001ec0000008000 */
[----:B0-----:R-:W0:Y:S02]  /*14870*/  FENCE.VIEW.ASYNC.S ;  /* 0x00000000000073c6 */ /* 0x001e240000000000 */
[----:B0-----:R-:W-:Y:S06]  /*14880*/  BAR.SYNC.DEFER_BLOCKING 0x0 ;  /* 0x0000000000007b1d */ /* 0x001fec0000010000 */
[----:B------:R-:W-:Y:S05]  /*14890*/  @P2 BRA `(.L_x_6) ;  /* 0x0000000000d82947 */ /* 0x000fea0003800000 */
[----:B------:R-:W-:Y:S02]  /*148a0*/  USHF.R.U32.HI UR14, URZ, 0x4, UR9 ;  /* 0x00000004ff0e7899 */ /* 0x000fe40008011609 */
[----:B------:R-:W-:Y:S02]  /*148b0*/  UIADD3 UR5, UPT, UPT, UR9, 0x8000, URZ ;  /* 0x0000800009057890 */ /* 0x000fe4000fffe0ff */
[----:B------:R-:W-:Y:S02]  /*148c0*/  USGXT.U32 UR14, UR14, 0xe ;  /* 0x0000000e0e0e789a */ /* 0x000fe40008000000 */
[----:B------:R-:W-:Y:S02]  /*148d0*/  USHF.R.U32.HI UR5, URZ, 0x4, UR5 ;  /* 0x00000004ff057899 */ /* 0x000fe40008011605 */
[----:B------:R-:W-:Y:S02]  /*148e0*/  UIADD3 UR32, UP1, UPT, UR14, 0x100, URZ ;  /* 0x000001000e207890 */ /* 0x000fe4000ff3e0ff */
[----:B------:R-:W-:Y:S01]  /*148f0*/  USGXT.U32 UR12, UR5, 0xe ;  /* 0x0000000e050c789a */ /* 0x000fe20008000000 */
[----:B------:R-:W-:Y:S01]  /*14900*/  UMOV UR4, URZ ;  /* 0x000000ff00047c82 */ /* 0x000fe20008000000 */
[----:B------:R-:W-:Y:S01]  /*14910*/  UMOV UR6, URZ ;  /* 0x000000ff00067c82 */ /* 0x000fe20008000000 */
[----:B------:R-:W-:-:S02]  /*14920*/  UIADD3.X UR33, UPT, UPT, UR4, 0x40004040, URZ, UP1, !UPT ;  /* 0x4000404004217890 */ /* 0x000fc40008ffe4ff */
[----:B------:R-:W-:Y:S01]  /*14930*/  UIADD3 UR34, UP1, UPT, UR12, 0x2, URZ ;  /* 0x000000020c227890 */ /* 0x000fe2000ff3e0ff */
[----:B------:R-:W-:Y:S01]  /*14940*/  UMOV UR4, UR11 ;  /* 0x0000000b00047c82 */ /* 0x000fe20008000000 */
[----:B------:R-:W-:Y:S02]  /*14950*/  UMOV UR5, URZ ;  /* 0x000000ff00057c82 */ /* 0x000fe40008000000 */
[----:B------:R-:W-:Y:S01]  /*14960*/  UIADD3.X UR35, UPT, UPT, UR6, 0x40004040, URZ, UP1, !UPT ;  /* 0x4000404006237890 */ /* 0x000fe20008ffe4ff */
[----:B------:R-:W-:Y:S01]  /*14970*/  UMOV UR25, UR4 ;  /* 0x0000000400197c82 */ /* 0x000fe20008000000 */
[----:B------:R-:W-:Y:S02]  /*14980*/  UIADD3.64 UR4, UPT, UPT, UR32, 0x100, URZ ;  /* 0x0000010020047897 */ /* 0x000fe4000fffe0ff */
[----:B------:R-:W-:Y:S02]  /*14990*/  UIADD3.64 UR6, UPT, UPT, UR34, 0x2, URZ ;  /* 0x0000000222067897 */ /* 0x000fe4000fffe0ff */
[----:B------:R-:W-:-:S02]  /*149a0*/  UIADD3.64 UR16, UPT, UPT, UR32, 0x200, URZ ;  /* 0x0000020020107897 */ /* 0x000fc4000fffe0ff */
[----:B------:R-:W-:Y:S02]  /*149b0*/  UIADD3.64 UR18, UPT, UPT, UR34, 0x4, URZ ;  /* 0x0000000422127897 */ /* 0x000fe4000fffe0ff */
[----:B------:R-:W-:Y:S02]  /*149c0*/  UIADD3 UR24, UPT, UPT, UR8, 0x100, URZ ;  /* 0x0000010008187890 */ /* 0x000fe4000fffe0ff */
[----:B------:R-:W-:Y:S02]  /*149d0*/  UIADD3.64 UR22, UPT, UPT, UR32, 0x300, URZ ;  /* 0x0000030020167897 */ /* 0x000fe4000fffe0ff */
[----:B------:R-:W-:Y:S02]  /*149e0*/  UIADD3 UR46, UPT, UPT, UR8, 0x100, URZ ;  /* 0x00000100082e7890 */ /* 0x000fe4000fffe0ff */
[----:B------:R-:W-:Y:S02]  /*149f0*/  UIADD3.64 UR26, UPT, UPT, UR32, 0x400, URZ ;  /* 0x00000400201a7897 */ /* 0x000fe4000fffe0ff */
[----:B------:R-:W-:-:S02]  /*14a00*/  UIADD3 UR47, UPT, UPT, UR8, 0x100, URZ ;  /* 0x00000100082f7890 */ /* 0x000fc4000fffe0ff */
[----:B------:R-:W-:Y:S01]  /*14a10*/  UIADD3.64 UR28, UPT, UPT, UR32, 0x500, URZ ;  /* 0x00000500201c7897 */ /* 0x000fe2000fffe0ff */
[----:B------:R-:W-:Y:S01]  /*14a20*/  UMOV UR36, 0x0 ;  /* 0x0000000000247882 */ /* 0x000fe20000000000 */
[----:B------:R-:W-:Y:S01]  /*14a30*/  UMOV UR37, 0x8408490 ;  /* 0x0840849000257882 */ /* 0x000fe20000000000 */
[----:B------:R-:W-:Y:S01]  /*14a40*/  UIADD3 UR52, UPT, UPT, UR8, 0x100, URZ ;  /* 0x0000010008347890 */ /* 0x000fe2000fffe0ff */
[----:B------:R-:W-:Y:S01]  /*14a50*/  UMOV UR15, 0x40004040 ;  /* 0x40004040000f7882 */ /* 0x000fe20000000000 */
[----:B------:R-:W-:Y:S01]  /*14a60*/  UIADD3.64 UR30, UPT, UPT, UR32, 0x600, URZ ;  /* 0x00000600201e7897 */ /* 0x000fe2000fffe0ff */
[----:B------:R-:W-:Y:S01]  /*14a70*/  UMOV UR13, 0x40004040 ;  /* 0x40004040000d7882 */ /* 0x000fe20000000000 */
[----:B------:R-:W-:Y:S01]  /*14a80*/  UMOV UR38, 0x0 ;  /* 0x0000000000267882 */ /* 0x000fe20000000000 */
[----:B------:R-:W-:Y:S01]  /*14a90*/  UMOV UR39, 0x8408490 ;  /* 0x0840849000277882 */ /* 0x000fe20000000000 */
[----:B------:R-:W-:Y:S01]  /*14aa0*/  UMOV UR40, 0x0 ;  /* 0x0000000000287882 */ /* 0x000fe20000000000 */
[----:B------:R-:W-:Y:S01]  /*14ab0*/  UMOV UR41, 0x8408490 ;  /* 0x0840849000297882 */ /* 0x000fe20000000000 */
[----:B------:R0:W-:Y:S01]  /*14ac0*/  UTCQMMA gdesc[UR14], gdesc[UR12], tmem[UR8], tmem[UR36], idesc[UR37], !UPT ;  /* 0x00ff240c0e0075ea */ /* 0x0001e2000f800308 */
[----:B------:R-:W-:Y:S01]  /*14ad0*/  UMOV UR42, 0x0 ;  /* 0x00000000002a7882 */ /* 0x000fe20000000000 */
[----:B------:R-:W-:Y:S01]  /*14ae0*/  UMOV UR43, 0x8408490 ;  /* 0x08408490002b7882 */ /* 0x000fe20000000000 */
[----:B------:R0:W-:Y:S01]  /*14af0*/  UTCQMMA gdesc[UR32], gdesc[UR34], tmem[UR8], tmem[UR38], idesc[UR39], UPT ;  /* 0x00ff2622200075ea */ /* 0x0001e2000b800308 */
        /* <DEDUP_REMOVED lines=8> */
[----:B------:R0:W-:Y:S01]  /*14b80*/  UTCQMMA gdesc[UR22], gdesc[UR12], tmem[UR24], tmem[UR44], idesc[UR45], !UPT ;  /* 0x00ff2c0c160075ea */ /* 0x0001e2000f800318 */
[----:B------:R-:W-:Y:S01]  /*14b90*/  UMOV UR54, 0x0 ;  /* 0x0000000000367882 */ /* 0x000fe20000000000 */
[----:B------:R-:W-:Y:S01]  /*14ba0*/  UMOV UR55, 0x8408490 ;  /* 0x0840849000377882 */ /* 0x000fe20000000000 */
[----:B------:R0:W-:Y:S01]  /*14bb0*/  UTCQMMA gdesc[UR26], gdesc[UR34], tmem[UR46], tmem[UR48], idesc[UR49], UPT ;  /* 0x00ff30221a0075ea */ /* 0x0001e2000b80032e */
[----:B------:R0:W-:Y:S01]  /*14bc0*/  UTCQMMA gdesc[UR28], gdesc[UR6], tmem[UR47], tmem[UR50], idesc[UR51], UPT ;  /* 0x00ff32061c0075ea */ /* 0x0001e2000b80032f */
[----:B------:R0:W-:Y:S01]  /*14bd0*/  UTCQMMA gdesc[UR30], gdesc[UR18], tmem[UR52], tmem[UR54], idesc[UR55], UPT ;  /* 0x00ff36121e0075ea */ /* 0x0001e2000b800334 */
[----:B------:R0:W-:Y:S01]  /*14be0*/  UTCBAR [UR25], URZ ;  /* 0x000000ff190073e9 */ /* 0x0001e200080000ff */
[----:B------:R-:W-:Y:S01]  /*14bf0*/  NOP ;  /* 0x0000000000007918 */ /* 0x000fe20000000000 */
.L_x_6:
[----:B0-----:R-:W-:Y:S01]  /*14c00*/  UMOV UR4, URZ ;  /* 0x000000ff00047c82 */ /* 0x001fe20008000000 */
[----:B------:R-:W-:Y:S05]  /*14c10*/  @!P3 BRA `(.L_x_7) ;  /* 0x000000c40008b947 */ /* 0x000fea0003800000 */
[----:B-1----:R-:W-:Y:S01]  /*14c20*/  SHF.R.S32.HI R11, RZ, 0x1f, R123 ;  /* 0x0000001fff0b7819 */ /* 0x002fe2000001147b */
[----:B------:R-:W-:Y:S01]  /*14c30*/  UIADD3 UR4, UPT, UPT, UR9, 0x10000, URZ ;  /* 0x0001000009047890 */ /* 0x000fe2000fffe0ff */
[----:B------:R-:W-:Y:S01]  /*14c40*/  IMAD.MOV.U32 R15, RZ, RZ, RZ ;  /* 0x000000ffff0f7224 */ /* 0x000fe200078e00ff */
[----:B------:R-:W-:Y:S01]  /*14c50*/  UIADD3 UR5, UPT, UPT, UR9, 0x18000, URZ ;  /* 0x0001800009057890 */ /* 0x000fe2000fffe0ff */
[----:B------:R-:W-:Y:S01]  /*14c60*/  LEA.HI R11, R11, R123, RZ, 0x7 ;  /* 0x0000007b0b0b7211 */ /* 0x000fe200078f38ff */
[----:B------:R-:W-:Y:S02]  /*14c70*/  USHF.R.U32.HI UR4, URZ, 0x4, UR4 ;  /* 0x00000004ff047899 */ /* 0x000fe40008011604 */
[----:B------:R-:W-:Y:S01]  /*14c80*/  USHF.R.U32.HI UR5, URZ, 0x4, UR5 ;  /* 0x00000004ff057899 */ /* 0x000fe20008011605 */
[----:B------:R-:W-:Y:S01]  /*14c90*/  SHF.R.S32.HI R14, RZ, 0x7, R11 ;  /* 0x00000007ff0e7819 */ /* 0x000fe2000001140b */
[----:B-----5:R-:W-:Y:S01]  /*14ca0*/  IMAD.SHL.U32 R11, R12, 0x80, RZ ;  /* 0x000000800c0b7824 */ /* 0x020fe200078e00ff */
[----:B------:R-:W-:Y:S01]  /*14cb0*/  USGXT.U32 UR14, UR4, 0xe ;  /* 0x0000000e040e789a */ /* 0x000fe20008000000 */
[----:B------:R-:W-:Y:S01]  /*14cc0*/  IMAD.SHL.U32 R12, R13, 0x80, RZ ;  /* 0x000000800d0c7824 */ /* 0x000fe200078e00ff */
[----:B------:R-:W-:Y:S01]  /*14cd0*/  VIMNMX R14, PT, PT, R14, 0x2, !PT ;  /* 0x000000020e0e7848 */ /* 0x000fe20007fe0100 */
[----:B------:R-:W-:-:S02]  /*14ce0*/  USGXT.U32 UR12, UR5, 0xe ;  /* 0x0000000e050c789a */ /* 0x000fc40008000000 */
[----:B------:R-:W-:Y:S02]  /*14cf0*/  UIADD3 UR22, UP1, UPT, UR14, 0x100, URZ ;  /* 0x000001000e167890 */ /* 0x000fe4000ff3e0ff */
[----:B------:R-:W-:Y:S01]  /*14d00*/  VIADD R13, R14, 0xfffffffe ;  /* 0xfffffffe0e0d7836 */ /* 0x000fe20000000000 */
[----:B------:R-:W-:Y:S01]  /*14d10*/  UIADD3 UR24, UP2, UPT, UR12, 0x2, URZ ;  /* 0x000000020c187890 */ /* 0x000fe2000ff5e0ff */
[----:B------:R-:W-:Y:S01]  /*14d20*/  SHF.R.S32.HI R14, RZ, 0x1f, R12 ;  /* 0x0000001fff0e7819 */ /* 0x000fe2000001140c */
[----:B------:R-:W-:Y:S01]  /*14d30*/  UMOV UR4, URZ ;  /* 0x000000ff00047c82 */ /* 0x000fe20008000000 */
[----:B------:R-:W-:Y:S01]  /*14d40*/  UMOV UR5, URZ ;  /* 0x000000ff00057c82 */ /* 0x000fe20008000000 */
[----:B------:R0:W-:Y:S01]  /*14d50*/  STL [R1+0x870], R13 ;  /* 0x0008700d01007387 */ /* 0x0001e20000100800 */
[----:B------:R-:W-:Y:S02]  /*14d60*/  UIADD3.X UR23, UPT, UPT, UR4, 0x40004040, URZ, UP1, !UPT ;  /* 0x4000404004177890 */ /* 0x000fe40008ffe4ff */
[----:B------:R-:W-:Y:S01]  /*14d70*/  UIADD3.X UR25, UPT, UPT, UR5, 0x40004040, URZ, UP2, !UPT ;  /* 0x4000404005197890 */ /* 0x000fe200097fe4ff */
[----:B------:R1:W-:Y:S01]  /*14d80*/  STL [R1+0x858], RZ ;  /* 0x000858ff01007387 */ /* 0x0003e20000100800 */
[----:B------:R-:W-:Y:S01]  /*14d90*/  UMOV UR18, 0x1 ;  /* 0x0000000100127882 */ /* 0x000fe20000000000 */
[----:B------:R-:W-:-:S02]  /*14da0*/  UIADD3.64 UR26, UPT, UPT, UR22, 0x100, URZ ;  /* 0x00000100161a7897 */ /* 0x000fc4000fffe0ff */
[----:B------:R-:W-:Y:S01]  /*14db0*/  UIADD3.64 UR28, UPT, UPT, UR24, 0x2, URZ ;  /* 0x00000002181c7897 */ /* 0x000fe2000fffe0ff */
[----:B0-----:R-:W-:Y:S01]  /*14dc0*/  SHF.R.S32.HI R13, RZ, 0x1f, R11 ;  /* 0x0000001fff0d7819 */ /* 0x001fe2000001140b */
[----:B------:R-:W-:Y:S02]  /*14dd0*/  UIADD3.64 UR30, UPT, UPT, UR22, 0x200, URZ ;  /* 0x00000200161e7897 */ /* 0x000fe4000fffe0ff */
[----:B------:R-:W-:Y:S02]  /*14de0*/  UIADD3.64 UR32, UPT, UPT, UR24, 0x4, URZ ;  /* 0x0000000418207897 */ /* 0x000fe4000fffe0ff */
[----:B------:R-:W-:Y:S02]  /*14df0*/  UIADD3.64 UR34, UPT, UPT, UR22, 0x300, URZ ;  /* 0x0000030016227897 */ /* 0x000fe4000fffe0ff */
[----:B------:R-:W-:Y:S02]  /*14e00*/  UIADD3.64 UR36, UPT, UPT, UR22, 0x400, URZ ;  /* 0x0000040016247897 */ /* 0x000fe4000fffe0ff */
[----:B------:R-:W-:-:S02]  /*14e10*/  UIADD3.64 UR38, UPT, UPT, UR22, 0x500, URZ ;  /* 0x0000050016267897 */ /* 0x000fc4000fffe0ff */
[----:B------:R-:W-:Y:S01]  /*14e20*/  UIADD3.64 UR40, UPT, UPT, UR22, 0x600, URZ ;  /* 0x0000060016287897 */ /* 0x000fe2000fffe0ff */
[----:B-1----:R-:W-:-:S11]  /*14e30*/  UMOV UR13, 0x40004040 ;  /* 0x40004040000d7882 */ /* 0x002fd60000000000 */
.L_x_10:
[----:B0-----:R-:W2:Y:S01]  /*14e40*/  LDL R16, [R1+0x858] ;  /* 0x0008580001107983 */ /* 0x001ea20000100800 */
[----:B------:R-:W-:Y:S01]  /*14e50*/  IMAD.U32 R15, R15, -0x80000000, RZ ;  /* 0x800000000f0f7824 */ /* 0x000fe200078e00ff */
[----:B------:R-:W0:Y:S01]  /*14e60*/  LDC R50, c[0x0][0x3a0] ;  /* 0x0000e800ff327b82 */ /* 0x000e220000000800 */
[----:B-----5:R-:W-:Y:S02]  /*14e70*/  IADD3 R4, P5, PT, R11, R4, RZ ;  /* 0x000000040b047210 */ /* 0x020fe40007fbe0ff */
[----:B------:R-:W1:Y:S01]  /*14e80*/  SYNCS.PHASECHK.TRANS64.TRYWAIT P2, [UR11], R15 ;  /* 0x0000000fff0075a7 */ /* 0x000e62000804110b */
[----:B--2---:R-:W-:-:S04]  /*14e90*/  VIADD R16, R16, 0x1 ;  /* 0x0000000110107836 */ /* 0x004fc80000000000 */
[----:B0-----:R-:W-:Y:S01]  /*14ea0*/  IMAD R50, R16, -0x80, R50 ;  /* 0xffffff8010327824 */ /* 0x001fe200078e0232 */
[----:B------:R0:W-:Y:S04]  /*14eb0*/  STL [R1+0x85c], R16 ;  /* 0x00085c1001007387 */ /* 0x0001e80000100800 */
[----:B------:R-:W-:Y:S01]  /*14ec0*/  ISETP.GT.AND P3, PT, R50, 0x1, PT ;  /* 0x000000013200780c */ /* 0x000fe20003f64270 */
[----:B-1----:R-:W-:-:S12]  /*14ed0*/  @!P2 BRA `(.L_x_8) ;  /* 0x000001640010a947 */ /* 0x002fd80003800000 */
.L_x_16:
[C---:B------:R-:W-:Y:S01]  /*14ee0*/  ISETP.GT.AND P4, PT, R50.reuse, 0x2, PT ;  /* 0x000000023200780c */ /* 0x040fe20003f84270 */
[----:B------:R-:W-:Y:S01]  /*14ef0*/  IMAD.X R5, R13, 0x1, R5, P5 ;  /* 0x000000010d057824 */ /* 0x000fe200028e0605 */
[----:B------:R-:W-:Y:S01]  /*14f00*/  PRMT R33, RZ, 0x7610, R33 ;  /* 0x00007610ff217816 */ /* 0x000fe20000000021 */
[----:B------:R-:W-:Y:S01]  /*14f10*/  STL [R1+0x95c], R59 ;  /* 0x00095c3b01007387 */ /* 0x000fe20000100800 */
[C---:B------:R-:W-:Y:S02]  /*14f20*/  ISETP.GT.AND P2, PT, R50.reuse, 0x3, PT ;  /* 0x000000033200780c */ /* 0x040fe40003f44270 */
[C---:B------:R-:W-:Y:S01]  /*14f30*/  IADD3 R6, P6, PT, R11.reuse, R6, RZ ;  /* 0x000000060b067210 */ /* 0x040fe20007fde0ff */
[----:B------:R-:W-:Y:S01]  /*14f40*/  STL [R1+0x958], R58 ;  /* 0x0009583a01007387 */ /* 0x000fe20000100800 */
[----:B------:R-:W-:Y:S02]  /*14f50*/  IADD3 R83, P5, PT, R11, R83, RZ ;  /* 0x000000530b537210 */ /* 0x000fe40007fbe0ff */
[----:B------:R-:W-:Y:S01]  /*14f60*/  PRMT R62, RZ, 0x7610, R62 ;  /* 0x00007610ff3e7816 */ /* 0x000fe2000000003e */
[----:B------:R-:W2:Y:S01]  /*14f70*/  @P3 LDG.E.U8 R33, desc[UR20][R4.64] ;  /* 0x0000001404213981 */ /* 0x000ea2000c1e1100 */
[C---:B------:R-:W-:Y:S01]  /*14f80*/  IMAD.X R7, R13.reuse, 0x1, R7, P6 ;  /* 0x000000010d077824 */ /* 0x040fe200030e0607 */
[----:B------:R-:W-:Y:S01]  /*14f90*/  ISETP.GT.AND P3, PT, R50, 0x4, PT ;  /* 0x000000043200780c */ /* 0x000fe20003f64270 */
[----:B------:R-:W-:Y:S01]  /*14fa0*/  IMAD.X R8, R13, 0x1, R8, P5 ;  /* 0x000000010d087824 */ /* 0x000fe200028e0608 */
[----:B------:R-:W-:Y:S01]  /*14fb0*/  IADD3 R90, P5, PT, R11, R90, RZ ;  /* 0x0000005a0b5a7210 */ /* 0x000fe20007fbe0ff */
[----:B------:R-:W-:Y:S01]  /*14fc0*/  STL [R1+0x954], R12 ;  /* 0x0009540c01007387 */ /* 0x000fe20000100800 */
[----:B------:R-:W-:Y:S01]  /*14fd0*/  PRMT R73, RZ, 0x7610, R73 ;  /* 0x00007610ff497816 */ /* 0x000fe20000000049 */
[----:B0-----:R-:W-:-:S02]  /*14fe0*/  @P2 IMAD.MOV.U32 R16, RZ, RZ, R83 ;  /* 0x000000ffff102224 */ /* 0x001fc400078e0053 */
[----:B------:R-:W3:Y:S01]  /*14ff0*/  @P4 LDG.E.U8 R62, desc[UR20][R6.64] ;  /* 0x00000014063e4981 */ /* 0x000ee2000c1e1100 */
[----:B------:R-:W-:Y:S01]  /*15000*/  ISETP.GT.AND P4, PT, R50, 0x5, PT ;  /* 0x000000053200780c */ /* 0x000fe20003f84270 */
[----:B------:R-:W-:Y:S01]  /*15010*/  @P2 IMAD.MOV.U32 R17, RZ, RZ, R8 ;  /* 0x000000ffff112224 */ /* 0x000fe200078e0008 */
[----:B------:R-:W-:Y:S01]  /*15020*/  IADD3 R96, P6, PT, R11, R96, RZ ;  /* 0x000000600b607210 */ /* 0x000fe20007fde0ff */
[C---:B------:R-:W-:Y:S01]  /*15030*/  IMAD.X R84, R13.reuse, 0x1, R84, P5 ;  /* 0x000000010d547824 */ /* 0x040fe200028e0654 */
[----:B------:R-:W-:Y:S01]  /*15040*/  PRMT R63, RZ, 0x7610, R63 ;  /* 0x00007610ff3f7816 */ /* 0x000fe2000000003f */
[----:B------:R-:W-:Y:S04]  /*15050*/  STL [R1+0x950], R14 ;  /* 0x0009500e01007387 */ /* 0x000fe80000100800 */
[----:B------:R0:W4:Y:S01]  /*15060*/  @P2 LDG.E.U8 R73, desc[UR20][R16.64] ;  /* 0x0000001410492981 */ /* 0x000122000c1e1100 */
[----:B------:R-:W-:-:S03]  /*15070*/  IMAD.X R91, R13, 0x1, R91, P6 ;  /* 0x000000010d5b7824 */ /* 0x000fc600030e065b */
[----:B------:R-:W-:Y:S04]  /*15080*/  STL [R1+0x94c], R57 ;  /* 0x00094c3901007387 */ /* 0x000fe80000100800 */
[----:B------:R-:W-:Y:S01]  /*15090*/  STL [R1+0x948], R56 ;  /* 0x0009483801007387 */ /* 0x000fe20000100800 */
[----:B0-----:R-:W-:Y:S02]  /*150a0*/  @P3 IMAD.MOV.U32 R16, RZ, RZ, R90 ;  /* 0x000000ffff103224 */ /* 0x001fe400078e005a */
[----:B------:R-:W-:Y:S01]  /*150b0*/  @P3 IMAD.MOV.U32 R17, RZ, RZ, R84 ;  /* 0x000000ffff113224 */ /* 0x000fe200078e0054 */
[----:B------:R-:W-:Y:S04]  /*150c0*/  STL [R1+0x944], R55 ;  /* 0x0009443701007387 */ /* 0x000fe80000100800 */
[----:B------:R0:W-:Y:S04]  /*150d0*/  STL [R1+0x940], R54 ;  /* 0x0009403601007387 */ /* 0x0001e80000100800 */
[----:B------:R1:W2:Y:S01]  /*150e0*/  @P3 LDG.E.U8 R63, desc[UR20][R16.64] ;  /* 0x00000014103f3981 */ /* 0x0002a2000c1e1100 */
[----:B------:R-:W-:-:S02]  /*150f0*/  ISETP.GT.AND P2, PT, R50, 0x6, PT ;  /* 0x000000063200780c */ /* 0x000fc40003f44270 */
[----:B------:R-:W-:Y:S01]  /*15100*/  IADD3 R99, P5, PT, R11, R99, RZ ;  /* 0x000000630b637210 */ /* 0x000fe20007fbe0ff */
[----:B------:R-:W-:Y:S01]  /*15110*/  STL [R1+0x93c], R53 ;  /* 0x00093c3501007387 */ /* 0x000fe20000100800 */
[----:B0-----:R-:W-:-:S03]  /*15120*/  PRMT R54, RZ, 0x7610, R54 ;  /* 0x00007610ff367816 */ /* 0x001fc60000000036 */
[----:B------:R-:W-:Y:S01]  /*15130*/  STL [R1+0x938], R52 ;  /* 0x0009383401007387 */ /* 0x000fe20000100800 */
[----:B-1----:R-:W-:Y:S02]  /*15140*/  @P4 IMAD.MOV.U32 R16, RZ, RZ, R96 ;  /* 0x000000ffff104224 */ /* 0x002fe400078e0060 */
[----:B------:R-:W-:Y:S01]  /*15150*/  @P4 IMAD.MOV.U32 R17, RZ, RZ, R91 ;  /* 0x000000ffff114224 */ /* 0x000fe200078e005b */
[----:B------:R-:W-:Y:S04]  /*15160*/  STL [R1+0x934], R51 ;  /* 0x0009343301007387 */ /* 0x000fe80000100800 */
[----:B------:R0:W2:Y:S01]  /*15170*/  @P4 LDG.E.U8 R54, desc[UR20][R16.64] ;  /* 0x0000001410364981 */ /* 0x0000a2000c1e1100 */
[----:B------:R-:W-:-:S03]  /*15180*/  ISETP.GT.AND P3, PT, R50, 0x7, PT ;  /* 0x000000073200780c */ /* 0x000fc60003f64270 */
[----:B------:R-:W-:Y:S01]  /*15190*/  STL [R1+0x930], R9 ;  /* 0x0009300901007387 */ /* 0x000fe20000100800 */
[----:B------:R-:W-:-:S03]  /*151a0*/  IMAD.X R98, R13, 0x1, R98, P5 ;  /* 0x000000010d627824 */ /* 0x000fc600028e0662 */
[----:B------:R-:W-:Y:S01]  /*151b0*/  STL [R1+0x894], R10 ;  /* 0x0008940a01007387 */ /* 0x000fe20000100800 */
[----:B------:R-:W-:-:S03]  /*151c0*/  IADD3 R105, P5, PT, R11, R105, RZ ;  /* 0x000000690b697210 */ /* 0x000fc60007fbe0ff */
[----:B------:R-:W-:Y:S01]  /*151d0*/  STL [R1+0x890], R0 ;  /* 0x0008900001007387 */ /* 0x000fe20000100800 */
[----:B------:R-:W-:-:S03]  /*151e0*/  PRMT R55, RZ, 0x7610, R55 ;  /* 0x00007610ff377816 */ /* 0x000fc60000000037 */
[----:B------:R-:W-:Y:S01]  /*151f0*/  STL [R1+0x89c], R4 ;  /* 0x00089c0401007387 */ /* 0x000fe20000100800 */
[----:B0-----:R-:W-:-:S03]  /*15200*/  @P2 IMAD.MOV.U32 R16, RZ, RZ, R99 ;  /* 0x000000ffff102224 */ /* 0x001fc600078e0063 */
[----:B------:R-:W-:Y:S01]  /*15210*/  STL [R1+0x898], R5 ;  /* 0x0008980501007387 */ /* 0x000fe20000100800 */
[----:B------:R-:W-:-:S03]  /*15220*/  @P2 IMAD.MOV.U32 R17, RZ, RZ, R98 ;  /* 0x000000ffff112224 */ /* 0x000fc600078e0062 */
[----:B------:R-:W-:Y:S01]  /*15230*/  STL [R1+0x8a4], R6 ;  /* 0x0008a40601007387 */ /* 0x000fe20000100800 */
[----:B------:R-:W-:-:S03]  /*15240*/  IMAD.X R104, R13, 0x1, R104, P5 ;  /* 0x000000010d687824 */ /* 0x000fc600028e0668 */
[----:B------:R-:W-:Y:S04]  /*15250*/  STL [R1+0x8a0], R7 ;  /* 0x0008a00701007387 */ /* 0x000fe80000100800 */
[----:B------:R-:W-:Y:S04]  /*15260*/  STL [R1+0x8ac], R83 ;  /* 0x0008ac5301007387 */ /* 0x000fe80000100800 */
[----:B------:R-:W-:Y:S04]  /*15270*/  STL [R1+0x8a8], R8 ;  /* 0x0008a80801007387 */ /* 0x000fe80000100800 */
[----:B------:R0:W-:Y:S04]  /*15280*/  STL [R1+0x8b4], R90 ;  /* 0x0008b45a01007387 */ /* 0x0001e80000100800 */
[----:B------:R-:W-:Y:S04]  /*15290*/  STL [R1+0x8b0], R84 ;  /* 0x0008b05401007387 */ /* 0x000fe80000100800 */
[----:B------:R-:W-:Y:S01]  /*152a0*/  STL [R1+0x8bc], R96 ;  /* 0x0008bc6001007387 */ /* 0x000fe20000100800 */
[----:B0-----:R-:W-:-:S03]  /*152b0*/  PRMT R90, RZ, 0x7610, R90 ;  /* 0x00007610ff5a7816 */ /* 0x001fc6000000005a */
[----:B------:R-:W-:Y:S04]  /*152c0*/  STL [R1+0x8b8], R91 ;  /* 0x0008b85b01007387 */ /* 0x000fe80000100800 */
[----:B------:R0:W3:Y:S02]  /*152d0*/  @P2 LDG.E.U8 R55, desc[UR20][R16.64] ;  /* 0x0000001410372981 */ /* 0x0000e4000c1e1100 */
[----:B0-----:R-:W-:Y:S02]  /*152e0*/  @P3 IMAD.MOV.U32 R16, RZ, RZ, R105 ;  /* 0x000000ffff103224 */ /* 0x001fe400078e0069 */
[----:B------:R-:W-:-:S05]  /*152f0*/  @P3 IMAD.MOV.U32 R17, RZ, RZ, R104 ;  /* 0x000000ffff113224 */ /* 0x000fca00078e0068 */
[----:B------:R0:W4:Y:S04]  /*15300*/  @P3 LDG.E.U8 R90, desc[UR20][R16.64] ;  /* 0x00000014105a3981 */ /* 0x000128000c1e1100 */
[----:B--2---:R1:W-:Y:S04]  /*15310*/  STL [R1+0xb8], R54 ;  /* 0x0000b83601007387 */ /* 0x0043e80000100800 */
[----:B-1----:R-:W2:Y:S04]  /*15320*/  LDL.LU R54, [R1+0x4] ;  /* 0x0000040001367983 */ /* 0x002ea80000300800 */
[----:B------:R-:W-:Y:S04]  /*15330*/  STL [R1+0x8c4], R99 ;  /* 0x0008c46301007387 */ /* 0x000fe80000100800 */
[----:B------:R-:W-:Y:S04]  /*15340*/  STL [R1+0x8c0], R98 ;  /* 0x0008c06201007387 */ /* 0x000fe80000100800 */
[----:B------:R-:W2:Y:S04]  /*15350*/  LDL.LU R59, [R1+0x10] ;  /* 0x00001000013b7983 */ /* 0x000ea80000300800 */
[----:B------:R-:W2:Y:S04]  /*15360*/  LDL.LU R58, [R1+0x20] ;  /* 0x00002000013a7983 */ /* 0x000ea80000300800 */
[----:B------:R-:W2:Y:S01]  /*15370*/  LDL.LU R56, [R1+0x28] ;  /* 0x0000280001387983 */ /* 0x000ea20000300800 */
[----:B------:R-:W-:-:S02]  /*15380*/  ISETP.GT.AND P4, PT, R50, 0x8, PT ;  /* 0x000000083200780c */ /* 0x000fc40003f84270 */
[C---:B------:R-:W-:Y:S02]  /*15390*/  IADD3 R116, P6, PT, R11.reuse, R116, RZ ;  /* 0x000000740b747210 */ /* 0x040fe40007fde0ff */
[C---:B------:R-:W-:Y:S02]  /*153a0*/  ISETP.GT.AND P2, PT, R50.reuse, 0x9, PT ;  /* 0x000000093200780c */ /* 0x040fe40003f44270 */
[----:B------:R-:W-:Y:S01]  /*153b0*/  IADD3 R121, P5, PT, R11, R121, RZ ;  /* 0x000000790b797210 */ /* 0x000fe20007fbe0ff */
[C---:B------:R-:W-:Y:S01]  /*153c0*/  IMAD.X R112, R13.reuse, 0x1, R112, P6 ;  /* 0x000000010d707824 */ /* 0x040fe200030e0670 */
[----:B------:R-:W-:Y:S02]  /*153d0*/  PRMT R48, RZ, 0x7610, R48 ;  /* 0x00007610ff307816 */ /* 0x000fe40000000030 */
[----:B------:R-:W-:Y:S01]  /*153e0*/  ISETP.GT.AND P3, PT, R50, 0xa, PT ;  /* 0x0000000a3200780c */ /* 0x000fe20003f64270 */
[----:B------:R-:W-:Y:S02]  /*153f0*/  IMAD.X R120, R13, 0x1, R120, P5 ;  /* 0x000000010d787824 */ /* 0x000fe400028e0678 */
[----:B0-----:R-:W-:-:S02]  /*15400*/  @P4 IMAD.MOV.U32 R16, RZ, RZ, R116 ;  /* 0x000000ffff104224 */ /* 0x001fc400078e0074 */
[----:B------:R-:W-:Y:S01]  /*15410*/  @P4 IMAD.MOV.U32 R17, RZ, RZ, R112 ;  /* 0x000000ffff114224 */ /* 0x000fe200078e0070 */
[----:B------:R-:W-:-:S04]  /*15420*/  PRMT R32, RZ, 0x7610, R32 ;  /* 0x00007610ff207816 */ /* 0x000fc80000000020 */
[----:B------:R0:W2:Y:S04]  /*15430*/  @P4 LDG.E.U8 R48, desc[UR20][R16.64] ;  /* 0x0000001410304981 */ /* 0x0000a8000c1e1100 */
[----:B---3--:R1:W-:Y:S01]  /*15440*/  STL [R1+0xb4], R55 ;  /* 0x0000b43701007387 */ /* 0x0083e20000100800 */
[----:B0-----:R-:W-:Y:S02]  /*15450*/  @P2 IMAD.MOV.U32 R16, RZ, RZ, R121 ;  /* 0x000000ffff102224 */ /* 0x001fe400078e0079 */
[----:B------:R-:W-:Y:S01]  /*15460*/  @P2 IMAD.MOV.U32 R17, RZ, RZ, R120 ;  /* 0x000000ffff112224 */ /* 0x000fe200078e0078 */
[----:B-1----:R-:W3:Y:S04]  /*15470*/  LDL.LU R55, [R1+0xc0] ;  /* 0x0000c00001377983 */ /* 0x002ee80000300800 */
[----:B------:R-:W-:Y:S04]  /*15480*/  STL [R1+0x8cc], R105 ;  /* 0x0008cc6901007387 */ /* 0x000fe80000100800 */
[----:B------:R-:W-:Y:S04]  /*15490*/  STL [R1+0x8c8], R104 ;  /* 0x0008c86801007387 */ /* 0x000fe80000100800 */
[----:B------:R0:W-:Y:S04]  /*154a0*/  STL [R1+0xbc], R63 ;  /* 0x0000bc3f01007387 */ /* 0x0001e80000100800 */
[----:B----4-:R-:W-:Y:S01]  /*154b0*/  STL [R1+0x8d0], R90 ;  /* 0x0008d05a01007387 */ /* 0x010fe20000100800 */
[----:B------:R-:W-:-:S03]  /*154c0*/  PRMT R82, RZ, 0x7610, R82 ;  /* 0x00007610ff527816 */ /* 0x000fc60000000052 */
[----:B------:R-:W-:Y:S04]  /*154d0*/  STL [R1+0x8d8], R116 ;  /* 0x0008d87401007387 */ /* 0x000fe80000100800 */
[----:B------:R-:W-:Y:S04]  /*154e0*/  STL [R1+0x8d4], R112 ;  /* 0x0008d47001007387 */ /* 0x000fe80000100800 */
[----:B------:R-:W-:Y:S04]  /*154f0*/  STL [R1+0x8e0], R121 ;  /* 0x0008e07901007387 */ /* 0x000fe80000100800 */
[----:B------:R-:W-:Y:S04]  /*15500*/  STL [R1+0x8dc], R120 ;  /* 0x0008dc7801007387 */ /* 0x000fe80000100800 */
[----:B------:R1:W4:Y:S01]  /*15510*/  @P2 LDG.E.U8 R32, desc[UR20][R16.64] ;  /* 0x0000001410202981 */ /* 0x000322000c1e1100 */
[----:B--2---:R-:W-:-:S05]  /*15520*/  IADD3 R54, P5, PT, R11, R54, RZ ;  /* 0x000000360b367210 */ /* 0x004fca0007fbe0ff */
[----:B------:R-:W-:Y:S01]  /*15530*/  IMAD.X R125, R13, 0x1, R125, P5 ;  /* 0x000000010d7d7824 */ /* 0x000fe200028e067d */
[----:B------:R2:W-:Y:S01]  /*15540*/  STL [R1+0x4], R54 ;  /* 0x0000043601007387 */ /* 0x0005e20000100800 */
[----:B-1----:R-:W-:Y:S02]  /*15550*/  @P3 IMAD.MOV.U32 R16, RZ, RZ, R54 ;  /* 0x000000ffff103224 */ /* 0x002fe400078e0036 */
[----:B------:R-:W-:Y:S01]  /*15560*/  @P3 IMAD.MOV.U32 R17, RZ, RZ, R125 ;  /* 0x000000ffff113224 */ /* 0x000fe200078e007d */
[----:B0-----:R-:W3:Y:S01]  /*15570*/  LDL.LU R63, [R1+0x2c] ;  /* 0x00002c00013f7983 */ /* 0x001ee20000300800 */
[----:B------:R-:W-:-:S03]  /*15580*/  IADD3 R59, P6, PT, R11, R59, RZ ;  /* 0x0000003b0b3b7210 */ /* 0x000fc60007fde0ff */
[----:B------:R0:W3:Y:S01]  /*15590*/  @P3 LDG.E.U8 R82, desc[UR20][R16.64] ;  /* 0x0000001410523981 */ /* 0x0000e2000c1e1100 */
[----:B------:R-:W-:-:S03]  /*155a0*/  IADD3 R56, P5, PT, R11, R56, RZ ;  /* 0x000000380b387210 */ /* 0x000fc60007fbe0ff */
[----:B------:R1:W-:Y:S04]  /*155b0*/  STL [R1+0x10], R59 ;  /* 0x0000103b01007387 */ /* 0x0003e80000100800 */
[----:B------:R-:W3:Y:S01]  /*155c0*/  LDL.LU R57, [R1+0xc8] ;  /* 0x0000c80001397983 */ /* 0x000ee20000300800 */
[----:B0-----:R-:W-:-:S03]  /*155d0*/  IMAD.MOV.U32 R17, RZ, RZ, R59 ;  /* 0x000000ffff117224 */ /* 0x001fc600078e003b */
[----:B------:R-:W-:Y:S04]  /*155e0*/  STL [R1+0x28], R56 ;  /* 0x0000283801007387 */ /* 0x000fe80000100800 */
[----:B--2---:R-:W2:Y:S04]  /*155f0*/  LDL.LU R54, [R1+0xd0] ;  /* 0x0000d00001367983 */ /* 0x004ea80000300800 */
[----:B------:R-:W-:Y:S04]  /*15600*/  STL [R1+0x8e4], R125 ;  /* 0x0008e47d01007387 */ /* 0x000fe80000100800 */
[----:B-1----:R-:W2:Y:S04]  /*15610*/  LDL.LU R59, [R1+0x95c] ;  /* 0x00095c00013b7983 */ /* 0x002ea80000300800 */
[----:B------:R-:W2:Y:S01]  /*15620*/  LDL.LU R16, [R1+0x8] ;  /* 0x0000080001107983 */ /* 0x000ea20000300800 */
[----:B------:R-:W-:-:S02]  /*15630*/  ISETP.GT.AND P4, PT, R50, 0xb, PT ;  /* 0x0000000b3200780c */ /* 0x000fc40003f84270 */
[----:B------:R-:W-:Y:S02]  /*15640*/  ISETP.GT.AND P2, PT, R50, 0xc, PT ;  /* 0x0000000c3200780c */ /* 0x000fe40003f44270 */
[----:B------:R-:W-:Y:S01]  /*15650*/  PRMT R72, RZ, 0x7610, R72 ;  /* 0x00007610ff487816 */ /* 0x000fe20000000048 */
[C---:B------:R-:W-:Y:S01]  /*15660*/  IMAD.X R58, R13.reuse, 0x1, R58, P5 ;  /* 0x000000010d3a7824 */ /* 0x040fe200028e063a */
[----:B------:R-:W-:Y:S01]  /*15670*/  PRMT R12, RZ, 0x7610, R12 ;  /* 0x00007610ff0c7816 */ /* 0x000fe2000000000c */
[----:B--2---:R-:W-:-:S06]  /*15680*/  IMAD.X R16, R13, 0x1, R16, P6 ;  /* 0x000000010d107824 */ /* 0x004fcc00030e0610 */
[-C--:B------:R-:W-:Y:S01]  /*15690*/  @P4 LOP3.LUT R17, R17, R16.reuse, RZ, 0x3c, !PT ;  /* 0x0000001011114212 */ /* 0x080fe200078e3cff */
[----:B------:R0:W-:Y:S03]  /*156a0*/  STL [R1+0x8], R16 ;  /* 0x0000081001007387 */ /* 0x0001e60000100800 */
[----:B0-----:R-:W-:-:S04]  /*156b0*/  @P4 LOP3.LUT R16, R17, R16, RZ, 0x3c, !PT ;  /* 0x0000001011104212 */ /* 0x001fc800078e3cff */
[----:B------:R-:W-:-:S05]  /*156c0*/  @P4 LOP3.LUT R17, R17, R16, RZ, 0x3c, !PT ;  /* 0x0000001011114212 */ /* 0x000fca00078e3cff */
[----:B------:R0:W2:Y:S02]  /*156d0*/  @P4 LDG.E.U8 R72, desc[UR20][R16.64] ;  /* 0x0000001410484981 */ /* 0x0000a4000c1e1100 */
[----:B0-----:R-:W-:Y:S02]  /*156e0*/  IMAD.MOV.U32 R17, RZ, RZ, R58 ;  /* 0x000000ffff117224 */ /* 0x001fe400078e003a */
[----:B------:R-:W-:-:S05]  /*156f0*/  @P2 IMAD.MOV.U32 R16, RZ, RZ, R56 ;  /* 0x000000ffff102224 */ /* 0x000fca00078e0038 */
[----:B------:R0:W2:Y:S01]  /*15700*/  @P2 LDG.E.U8 R12, desc[UR20][R16.64] ;  /* 0x00000014100c2981 */ /* 0x0000a2000c1e1100 */
[----:B------:R-:W-:Y:S02]  /*15710*/  ISETP.GT.AND P3, PT, R50, 0xd, PT ;  /* 0x0000000d3200780c */ /* 0x000fe40003f64270 */
[----:B---3--:R-:W-:Y:S01]  /*15720*/  IADD3 R55, P5, PT, R11, R55, RZ ;  /* 0x000000370b377210 */ /* 0x008fe20007fbe0ff */
[----:B------:R1:W-:Y:S01]  /*15730*/  STL [R1+0x20], R58 ;  /* 0x0000203a01007387 */ /* 0x0003e20000100800 */
[----:B------:R-:W-:-:S03]  /*15740*/  PRMT R53, RZ, 0x7610, R53 ;  /* 0x00007610ff357816 */ /* 0x000fc60000000035 */
[----:B------:R-:W-:Y:S01]  /*15750*/  IMAD.X R63, R13, 0x1, R63, P5 ;  /* 0x000000010d3f7824 */ /* 0x000fe200028e063f */
[----:B-1----:R-:W3:Y:S05]  /*15760*/  LDL.LU R58, [R1+0x958] ;  /* 0x00095800013a7983 */ /* 0x002eea0000300800 */
[----:B0-----:R-:W-:Y:S02]  /*15770*/  @P3 IMAD.MOV.U32 R16, RZ, RZ, R55 ;  /* 0x000000ffff103224 */ /* 0x001fe400078e0037 */
[----:B------:R-:W-:Y:S01]  /*15780*/  @P3 IMAD.MOV.U32 R17, RZ, RZ, R63 ;  /* 0x000000ffff113224 */ /* 0x000fe200078e003f */
[----:B------:R-:W3:Y:S04]  /*15790*/  LDL.LU R56, [R1+0xcc] ;  /* 0x0000cc0001387983 */ /* 0x000ee80000300800 */
[----:B------:R-:W-:Y:S04]  /*157a0*/  STL [R1+0xc0], R55 ;  /* 0x0000c03701007387 */ /* 0x000fe80000100800 */
[----:B------:R0:W3:Y:S04]  /*157b0*/  @P3 LDG.E.U8 R53, desc[UR20][R16.64] ;  /* 0x0000001410353981 */ /* 0x0000e8000c1e1100 */
[----:B--2---:R1:W-:Y:S04]  /*157c0*/  STL [R1+0xac], R12 ;  /* 0x0000ac0c01007387 */ /* 0x0043e80000100800 */
[----:B-1----:R-:W2:Y:S04]  /*157d0*/  LDL.LU R12, [R1+0xd8] ;  /* 0x0000d800010c7983 */ /* 0x002ea80000300800 */
[----:B------:R1:W-:Y:S04]  /*157e0*/  STL [R1+0x2c], R63 ;  /* 0x00002c3f01007387 */ /* 0x0003e80000100800 */
[----:B------:R-:W2:Y:S01]  /*157f0*/  LDL.LU R17, [R1+0xc4] ;  /* 0x0000c40001117983 */ /* 0x000ea20000300800 */
[----:B------:R-:W-:-:S02]  /*15800*/  ISETP.GT.AND P4, PT, R50, 0xe, PT ;  /* 0x0000000e3200780c */ /* 0x000fc40003f84270 */
[----:B------:R-:W-:Y:S02]  /*15810*/  ISETP.GT.AND P2, PT, R50, 0xf, PT ;  /* 0x0000000f3200780c */ /* 0x000fe40003f44270 */
[C---:B------:R-:W-:Y:S02]  /*15820*/  IADD3 R57, P6, PT, R11.reuse, R57, RZ ;  /* 0x000000390b397210 */ /* 0x040fe40007fde0ff */
[----:B------:R-:W-:Y:S02]  /*15830*/  IADD3 R54, P5, PT, R11, R54, RZ ;  /* 0x000000360b367210 */ /* 0x000fe40007fbe0ff */
[----:B------:R-:W-:Y:S01]  /*15840*/  PRMT R116, RZ, 0x7610, R116 ;  /* 0x00007610ff747816 */ /* 0x000fe20000000074 */
[----:B------:R-:W-:Y:S02]  /*15850*/  STL [R1+0xc8], R57 ;  /* 0x0000c83901007387 */ /* 0x000fe40000100800 */
[----:B---3--:R-:W-:Y:S02]  /*15860*/  IMAD.X R56, R13, 0x1, R56, P5 ;  /* 0x000000010d387824 */ /* 0x008fe400028e0638 */
[----:B------:R-:W3:Y:S01]  /*15870*/  LDL.LU R55, [R1+0xd4] ;  /* 0x0000d40001377983 */ /* 0x000ee20000300800 */
[----:B0-----:R-:W-:-:S03]  /*15880*/  @P4 IMAD.MOV.U32 R16, RZ, RZ, R57 ;  /* 0x000000ffff104224 */ /* 0x001fc600078e0039 */
[----:B------:R-:W-:Y:S01]  /*15890*/  STL [R1+0xd0], R54 ;  /* 0x0000d03601007387 */ /* 0x000fe20000100800 */
[----:B------:R-:W-:-:S03]  /*158a0*/  PRMT R84, RZ, 0x7610, R84 ;  /* 0x00007610ff547816 */ /* 0x000fc60000000054 */
[----:B-1----:R-:W3:Y:S04]  /*158b0*/  LDL.LU R63, [R1+0xe0] ;  /* 0x0000e000013f7983 */ /* 0x002ee80000300800 */
[----:B------:R0:W-:Y:S04]  /*158c0*/  STL [R1+0xa8], R53 ;  /* 0x0000a83501007387 */ /* 0x0001e80000100800 */
[----:B0-----:R-:W4:Y:S01]  /*158d0*/  LDL.LU R53, [R1+0xe8] ;  /* 0x0000e80001357983 */ /* 0x001f220000300800 */
[----:B--2---:R-:W-:-:S05]  /*158e0*/  IMAD.X R17, R13, 0x1, R17, P6 ;  /* 0x000000010d117824 */ /* 0x004fca00030e0611 */
[----:B------:R0:W-:Y:S04]  /*158f0*/  STL [R1+0xc4], R17 ;  /* 0x0000c41101007387 */ /* 0x0001e80000100800 */
[----:B------:R1:W2:Y:S02]  /*15900*/  @P4 LDG.E.U8 R116, desc[UR20][R16.64] ;  /* 0x0000001410744981 */ /* 0x0002a4000c1e1100 */
[----:B-1----:R-:W-:Y:S02]  /*15910*/  @P2 IMAD.MOV.U32 R16, RZ, RZ, R54 ;  /* 0x000000ffff102224 */ /* 0x002fe400078e0036 */
[----:B0-----:R-:W-:-:S05]  /*15920*/  @P2 IMAD.MOV.U32 R17, RZ, RZ, R56 ;  /* 0x000000ffff112224 */ /* 0x001fca00078e0038 */
[----:B------:R0:W2:Y:S01]  /*15930*/  @P2 LDG.E.U8 R84, desc[UR20][R16.64] ;  /* 0x0000001410542981 */ /* 0x0000a2000c1e1100 */
[----:B------:R-:W-:Y:S02]  /*15940*/  ISETP.GT.AND P3, PT, R50, 0x10, PT ;  /* 0x000000103200780c */ /* 0x000fe40003f64270 */
[C---:B------:R-:W-:Y:S01]  /*15950*/  IADD3 R12, P5, PT, R11.reuse, R12, RZ ;  /* 0x0000000c0b0c7210 */ /* 0x040fe20007fbe0ff */
[----:B------:R1:W-:Y:S01]  /*15960*/  STL [R1+0xcc], R56 ;  /* 0x0000cc3801007387 */ /* 0x0003e20000100800 */
[----:B---3--:R-:W-:-:S03]  /*15970*/  IADD3 R63, P6, PT, R11, R63, RZ ;  /* 0x0000003f0b3f7210 */ /* 0x008fc60007fde0ff */
[----:B------:R-:W-:Y:S01]  /*15980*/  IMAD.X R55, R13, 0x1, R55, P5 ;  /* 0x000000010d377824 */ /* 0x000fe200028e0637 */
[----:B------:R-:W-:Y:S02]  /*15990*/  PRMT R47, RZ, 0x7610, R47 ;  /* 0x00007610ff2f7816 */ /* 0x000fe4000000002f */
[----:B----4-:R-:W-:-:S03]  /*159a0*/  IADD3 R53, P5, PT, R11, R53, RZ ;  /* 0x000000350b357210 */ /* 0x010fc60007fbe0ff */
[----:B0-----:R-:W-:Y:S02]  /*159b0*/  @P3 IMAD.MOV.U32 R16, RZ, RZ, R12 ;  /* 0x000000ffff103224 */ /* 0x001fe400078e000c */
[----:B------:R-:W-:-:S05]  /*159c0*/  @P3 IMAD.MOV.U32 R17, RZ, RZ, R55 ;  /* 0x000000ffff113224 */ /* 0x000fca00078e0037 */
[----:B------:R0:W3:Y:S04]  /*159d0*/  @P3 LDG.E.U8 R47, desc[UR20][R16.64] ;  /* 0x00000014102f3981 */ /* 0x0000e8000c1e1100 */
[----:B--2---:R-:W-:Y:S04]  /*159e0*/  STL [R1+0x8e8], R116 ;  /* 0x0008e87401007387 */ /* 0x004fe80000100800 */
[----:B------:R-:W2:Y:S04]  /*159f0*/  LDL.LU R57, [R1+0xe4] ;  /* 0x0000e40001397983 */ /* 0x000ea80000300800 */
[----:B------:R-:W4:Y:S04]  /*15a00*/  LDL.LU R54, [R1+0xf0] ;  /* 0x0000f00001367983 */ /* 0x000f280000300800 */
[----:B------:R0:W-:Y:S04]  /*15a10*/  STL [R1+0xd8], R12 ;  /* 0x0000d80c01007387 */ /* 0x0001e80000100800 */
[----:B------:R-:W-:Y:S04]  /*15a20*/  STL [R1+0x8ec], R84 ;  /* 0x0008ec5401007387 */ /* 0x000fe80000100800 */
[----:B------:R0:W-:Y:S04]  /*15a30*/  STL [R1+0xd4], R55 ;  /* 0x0000d43701007387 */ /* 0x0001e80000100800 */
[----:B-1----:R-:W3:Y:S04]  /*15a40*/  LDL.LU R56, [R1+0xec] ;  /* 0x0000ec0001387983 */ /* 0x002ee80000300800 */
[----:B------:R1:W-:Y:S04]  /*15a50*/  STL [R1+0xe0], R63 ;  /* 0x0000e03f01007387 */ /* 0x0003e80000100800 */
[----:B0-----:R-:W3:Y:S04]  /*15a60*/  LDL.LU R12, [R1+0xf8] ;  /* 0x0000f800010c7983 */ /* 0x001ee80000300800 */
[----:B------:R-:W-:Y:S04]  /*15a70*/  STL [R1+0xe8], R53 ;  /* 0x0000e83501007387 */ /* 0x000fe80000100800 */
[----:B------:R-:W3:Y:S04]  /*15a80*/  LDL.LU R55, [R1+0x100] ;  /* 0x0001000001377983 */ /* 0x000ee80000300800 */
[----:B------:R-:W3:Y:S01]  /*15a90*/  LDL.LU R17, [R1+0xdc] ;  /* 0x0000dc0001117983 */ /* 0x000ee20000300800 */
[----:B------:R-:W-:-:S02]  /*15aa0*/  ISETP.GT.AND P4, PT, R50, 0x11, PT ;  /* 0x000000113200780c */ /* 0x000fc40003f84270 */
[C---:B------:R-:W-:Y:S02]  /*15ab0*/  ISETP.GT.AND P2, PT, R50.reuse, 0x12, PT ;  /* 0x000000123200780c */ /* 0x040fe40003f44270 */
[----:B------:R-:W-:Y:S02]  /*15ac0*/  PRMT R31, RZ, 0x7610, R31 ;  /* 0x00007610ff1f7816 */ /* 0x000fe4000000001f */
[----:B------:R-:W-:Y:S02]  /*15ad0*/  ISETP.GT.AND P3, PT, R50, 0x13, PT ;  /* 0x000000133200780c */ /* 0x000fe40003f64270 */
[----:B------:R-:W-:-:S05]  /*15ae0*/  PRMT R64, RZ, 0x7610, R64 ;  /* 0x00007610ff407816 */ /* 0x000fca0000000040 */
[----:B------:R-:W-:Y:S01]  /*15af0*/  @P4 IMAD.MOV.U32 R16, RZ, RZ, R63 ;  /* 0x000000ffff104224 */ /* 0x000fe200078e003f */
[----:B------:R-:W-:Y:S01]  /*15b00*/  PRMT R71, RZ, 0x7610, R71 ;  /* 0x00007610ff477816 */ /* 0x000fe20000000047 */
[----:B--2---:R-:W-:Y:S01]  /*15b10*/  IMAD.X R57, R13, 0x1, R57, P5 ;  /* 0x000000010d397824 */ /* 0x004fe200028e0639 */
[----:B----4-:R-:W-:-:S05]  /*15b20*/  IADD3 R54, P5, PT, R11, R54, RZ ;  /* 0x000000360b367210 */ /* 0x010fca0007fbe0ff */
[C---:B---3--:R-:W-:Y:S02]  /*15b30*/  IMAD.X R56, R13.reuse, 0x1, R56, P5 ;  /* 0x000000010d387824 */ /* 0x048fe400028e0638 */
[----:B------:R-:W-:-:S05]  /*15b40*/  IMAD.X R17, R13, 0x1, R17, P6 ;  /* 0x000000010d117824 */ /* 0x000fca00030e0611 */
[----:B------:R0:W-:Y:S04]  /*15b50*/  STL [R1+0xdc], R17 ;  /* 0x0000dc1101007387 */ /* 0x0001e80000100800 */
[----:B------:R2:W3:Y:S01]  /*15b60*/  @P4 LDG.E.U8 R31, desc[UR20][R16.64] ;  /* 0x00000014101f4981 */ /* 0x0004e2000c1e1100 */
[----:B------:R-:W-:-:S03]  /*15b70*/  IADD3 R12, P6, PT, R11, R12, RZ ;  /* 0x0000000c0b0c7210 */ /* 0x000fc60007fde0ff */
[----:B------:R-:W-:Y:S01]  /*15b80*/  STL [R1+0xe4], R57 ;  /* 0x0000e43901007387 */ /* 0x000fe20000100800 */
[----:B------:R-:W-:-:S03]  /*15b90*/  IADD3 R55, P5, PT, R11, R55, RZ ;  /* 0x000000370b377210 */ /* 0x000fc60007fbe0ff */
[----:B-1----:R-:W4:Y:S01]  /*15ba0*/  LDL.LU R63, [R1+0xfc] ;  /* 0x0000fc00013f7983 */ /* 0x002f220000300800 */
[----:B--2---:R-:W-:Y:S02]  /*15bb0*/  @P2 IMAD.MOV.U32 R16, RZ, RZ, R53 ;  /* 0x000000ffff102224 */ /* 0x004fe400078e0035 */
[----:B0-----:R-:W-:Y:S01]  /*15bc0*/  @P2 IMAD.MOV.U32 R17, RZ, RZ, R57 ;  /* 0x000000ffff112224 */ /* 0x001fe200078e0039 */
[----:B------:R-:W2:Y:S04]  /*15bd0*/  LDL.LU R53, [R1+0x108] ;  /* 0x0001080001357983 */ /* 0x000ea80000300800 */
[----:B------:R0:W2:Y:S04]  /*15be0*/  @P2 LDG.E.U8 R64, desc[UR20][R16.64] ;  /* 0x0000001410402981 */ /* 0x0000a8000c1e1100 */
[----:B------:R-:W-:Y:S04]  /*15bf0*/  STL [R1+0xf0], R54 ;  /* 0x0000f03601007387 */ /* 0x000fe80000100800 */
[----:B------:R1:W-:Y:S01]  /*15c00*/  STL [R1+0xec], R56 ;  /* 0x0000ec3801007387 */ /* 0x0003e20000100800 */
[----:B0-----:R-:W-:-:S02]  /*15c10*/  @P3 IMAD.MOV.U32 R16, RZ, RZ, R54 ;  /* 0x000000ffff103224 */ /* 0x001fc400078e0036 */
[----:B------:R-:W-:-:S05]  /*15c20*/  @P3 IMAD.MOV.U32 R17, RZ, RZ, R56 ;  /* 0x000000ffff113224 */ /* 0x000fca00078e0038 */
[----:B------:R0:W2:Y:S04]  /*15c30*/  @P3 LDG.E.U8 R71, desc[UR20][R16.64] ;  /* 0x0000001410473981 */ /* 0x0000a8000c1e1100 */
[----:B-1----:R-:W2:Y:S04]  /*15c40*/  LDL.LU R56, [R1+0x104] ;  /* 0x0001040001387983 */ /* 0x002ea80000300800 */
[----:B------:R1:W-:Y:S01]  /*15c50*/  STL [R1+0xf8], R12 ;  /* 0x0000f80c01007387 */ /* 0x0003e20000100800 */
[----:B0-----:R-:W-:-:S03]  /*15c60*/  IMAD.MOV.U32 R17, RZ, RZ, R12 ;  /* 0x000000ffff117224 */ /* 0x001fc600078e000c */
[----:B------:R-:W2:Y:S04]  /*15c70*/  LDL.LU R57, [R1+0x110] ;  /* 0x0001100001397983 */ /* 0x000ea80000300800 */
[----:B------:R-:W-:Y:S04]  /*15c80*/  STL [R1+0x100], R55 ;  /* 0x0001003701007387 */ /* 0x000fe80000100800 */
[----:B------:R-:W2:Y:S04]  /*15c90*/  LDL.LU R54, [R1+0x118] ;  /* 0x0001180001367983 */ /* 0x000ea80000300800 */
[----:B-1----:R-:W2:Y:S04]  /*15ca0*/  LDL.LU R12, [R1+0x954] ;  /* 0x00095400010c7983 */ /* 0x002ea80000300800 */
[----:B------:R-:W2:Y:S01]  /*15cb0*/  LDL.LU R16, [R1+0xf4] ;  /* 0x0000f40001107983 */ /* 0x000ea20000300800 */
[----:B------:R-:W-:-:S02]  /*15cc0*/  ISETP.GT.AND P4, PT, R50, 0x14, PT ;  /* 0x000000143200780c */ /* 0x000fc40003f84270 */
[----:B------:R-:W-:Y:S02]  /*15cd0*/  ISETP.GT.AND P2, PT, R50, 0x15, PT ;  /* 0x000000153200780c */ /* 0x000fe40003f44270 */
[----:B------:R-:W-:Y:S02]  /*15ce0*/  PRMT R14, RZ, 0x7610, R14 ;  /* 0x00007610ff0e7816 */ /* 0x000fe4000000000e */
[----:B------:R-:W-:Y:S01]  /*15cf0*/  PRMT R51, RZ, 0x7610, R51 ;  /* 0x00007610ff337816 */ /* 0x000fe20000000033 */
[C---:B----4-:R-:W-:Y:S02]  /*15d00*/  IMAD.X R63, R13.reuse, 0x1, R63, P5 ;  /* 0x000000010d3f7824 */ /* 0x050fe400028e063f */
[----:B--2---:R-:W-:-:S05]  /*15d10*/  IMAD.X R16, R13, 0x1, R16, P6 ;  /* 0x000000010d107824 */ /* 0x004fca00030e0610 */
[-C--:B------:R-:W-:Y:S01]  /*15d20*/  @P4 LOP3.LUT R17, R17, R16.reuse, RZ, 0x3c, !PT ;  /* 0x0000001011114212 */ /* 0x080fe200078e3cff */
[----:B------:R0:W-:Y:S03]  /*15d30*/  STL [R1+0xf4], R16 ;  /* 0x0000f41001007387 */ /* 0x0001e60000100800 */
[----:B0-----:R-:W-:-:S04]  /*15d40*/  @P4 LOP3.LUT R16, R17, R16, RZ, 0x3c, !PT ;  /* 0x0000001011104212 */ /* 0x001fc800078e3cff */
[----:B------:R-:W-:-:S05]  /*15d50*/  @P4 LOP3.LUT R17, R17, R16, RZ, 0x3c, !PT ;  /* 0x0000001011114212 */ /* 0x000fca00078e3cff */
[----:B------:R0:W2:Y:S02]  /*15d60*/  @P4 LDG.E.U8 R14, desc[UR20][R16.64] ;  /* 0x00000014100e4981 */ /* 0x0000a4000c1e1100 */
[----:B0-----:R-:W-:Y:S02]  /*15d70*/  @P2 IMAD.MOV.U32 R16, RZ, RZ, R55 ;  /* 0x000000ffff102224 */ /* 0x001fe400078e0037 */
[----:B------:R-:W-:-:S05]  /*15d80*/  @P2 IMAD.MOV.U32 R17, RZ, RZ, R63 ;  /* 0x000000ffff112224 */ /* 0x000fca00078e003f */
[----:B------:R0:W4:Y:S01]  /*15d90*/  @P2 LDG.E.U8 R51, desc[UR20][R16.64] ;  /* 0x0000001410332981 */ /* 0x000122000c1e1100 */
[----:B------:R-:W-:Y:S02]  /*15da0*/  ISETP.GT.AND P3, PT, R50, 0x16, PT ;  /* 0x000000163200780c */ /* 0x000fe40003f64270 */
[C---:B------:R-:W-:Y:S01]  /*15db0*/  IADD3 R53, P5, PT, R11.reuse, R53, RZ ;  /* 0x000000350b357210 */ /* 0x040fe20007fbe0ff */
[----:B------:R-:W-:Y:S01]  /*15dc0*/  STL [R1+0xfc], R63 ;  /* 0x0000fc3f01007387 */ /* 0x000fe20000100800 */
[----:B------:R-:W-:-:S03]  /*15dd0*/  IADD3 R57, P6, PT, R11, R57, RZ ;  /* 0x000000390b397210 */ /* 0x000fc60007fde0ff */
[----:B------:R-:W-:Y:S01]  /*15de0*/  IMAD.X R56, R13, 0x1, R56, P5 ;  /* 0x000000010d387824 */ /* 0x000fe200028e0638 */
[----:B------:R-:W-:Y:S02]  /*15df0*/  PRMT R112, RZ, 0x7610, R112 ;  /* 0x00007610ff707816 */ /* 0x000fe40000000070 */
[----:B------:R-:W-:-:S03]  /*15e00*/  IADD3 R54, P5, PT, R11, R54, RZ ;  /* 0x000000360b367210 */ /* 0x000fc60007fbe0ff */
[----:B0-----:R-:W-:Y:S02]  /*15e10*/  @P3 IMAD.MOV.U32 R16, RZ, RZ, R53 ;  /* 0x000000ffff103224 */ /* 0x001fe400078e0035 */
[----:B------:R-:W-:-:S05]  /*15e20*/  @P3 IMAD.MOV.U32 R17, RZ, RZ, R56 ;  /* 0x000000ffff113224 */ /* 0x000fca00078e0038 */
[----:B------:R0:W3:Y:S02]  /*15e30*/  @P3 LDG.E.U8 R112, desc[UR20][R16.64] ;  /* 0x0000001410703981 */ /* 0x0000e4000c1e1100 */
[----:B0-----:R-:W-:Y:S02]  /*15e40*/  IMAD.MOV.U32 R17, RZ, RZ, R57 ;  /* 0x000000ffff117224 */ /* 0x001fe400078e0039 */
[----:B--2---:R0:W-:Y:S04]  /*15e50*/  STL [R1+0x9c], R14 ;  /* 0x00009c0e01007387 */ /* 0x0041e80000100800 */
[----:B0-----:R-:W2:Y:S04]  /*15e60*/  LDL.LU R14, [R1+0x950] ;  /* 0x00095000010e7983 */ /* 0x001ea80000300800 */
[----:B------:R-:W2:Y:S04]  /*15e70*/  LDL.LU R55, [R1+0x114] ;  /* 0x0001140001377983 */ /* 0x000ea80000300800 */
[----:B------:R-:W-:Y:S04]  /*15e80*/  STL [R1+0x108], R53 ;  /* 0x0001083501007387 */ /* 0x000fe80000100800 */
[----:B----4-:R0:W-:Y:S04]  /*15e90*/  STL [R1+0x98], R51 ;  /* 0x0000983301007387 */ /* 0x0101e80000100800 */
[----:B0-----:R-:W4:Y:S04]  /*15ea0*/  LDL.LU R51, [R1+0x120] ;  /* 0x0001200001337983 */ /* 0x001f280000300800 */
[----:B------:R0:W-:Y:S04]  /*15eb0*/  STL [R1+0x104], R56 ;  /* 0x0001043801007387 */ /* 0x0001e80000100800 */
[----:B------:R-:W2:Y:S04]  /*15ec0*/  LDL.LU R63, [R1+0x11c] ;  /* 0x00011c00013f7983 */ /* 0x000ea80000300800 */
[----:B------:R1:W-:Y:S04]  /*15ed0*/  STL [R1+0x110], R57 ;  /* 0x0001103901007387 */ /* 0x0003e80000100800 */
[----:B0-----:R-:W2:Y:S04]  /*15ee0*/  LDL.LU R56, [R1+0x128] ;  /* 0x0001280001387983 */ /* 0x001ea80000300800 */
[----:B------:R-:W-:Y:S04]  /*15ef0*/  STL [R1+0x118], R54 ;  /* 0x0001183601007387 */ /* 0x000fe80000100800 */
[----:B------:R-:W2:Y:S04]  /*15f00*/  LDL.LU R53, [R1+0x530] ;  /* 0x0005300001357983 */ /* 0x000ea80000300800 */
[----:B-1----:R-:W2:Y:S04]  /*15f10*/  LDL.LU R57, [R1+0x94c] ;  /* 0x00094c0001397983 */ /* 0x002ea80000300800 */
[----:B------:R-:W2:Y:S01]  /*15f20*/  LDL.LU R16, [R1+0x10c] ;  /* 0x00010c0001107983 */ /* 0x000ea20000300800 */
[----:B------:R-:W-:-:S03]  /*15f30*/  ISETP.GT.AND P4, PT, R50, 0x17, PT ;  /* 0x000000173200780c */ /* 0x000fc60003f84270 */
[----:B---3--:R-:W-:Y:S01]  /*15f40*/  STL [R1+0x8f0], R112 ;  /* 0x0008f07001007387 */ /* 0x008fe20000100800 */
[----:B------:R-:W-:Y:S01]  /*15f50*/  PRMT R83, RZ, 0x7610, R83 ;  /* 0x00007610ff537816 */ /* 0x000fe20000000053 */
[----:B--2---:R-:W-:-:S08]  /*15f60*/  IMAD.X R16, R13, 0x1, R16, P6 ;  /* 0x000000010d107824 */ /* 0x004fd000030e0610 */
[-C--:B------:R-:W-:Y:S01]  /*15f70*/  @P4 LOP3.LUT R17, R17, R16.reuse, RZ, 0x3c, !PT ;  /* 0x0000001011114212 */ /* 0x080fe200078e3cff */
[----:B------:R0:W-:Y:S03]  /*15f80*/  STL [R1+0x10c], R16 ;  /* 0x00010c1001007387 */ /* 0x0001e60000100800 */
[----:B0-----:R-:W-:-:S04]  /*15f90*/  @P4 LOP3.LUT R16, R17, R16, RZ, 0x3c, !PT ;  /* 0x0000001011104212 */ /* 0x001fc800078e3cff */
[----:B------:R-:W-:-:S05]  /*15fa0*/  @P4 LOP3.LUT R17, R17, R16, RZ, 0x3c, !PT ;  /* 0x0000001011114212 */ /* 0x000fca00078e3cff */
[----:B------:R0:W2:Y:S01]  /*15fb0*/  @P4 LDG.E.U8 R83, desc[UR20][R16.64] ;  /* 0x0000001410534981 */ /* 0x0000a2000c1e1100 */
[C---:B------:R-:W-:Y:S02]  /*15fc0*/  ISETP.GT.AND P2, PT, R50.reuse, 0x18, PT ;  /* 0x000000183200780c */ /* 0x040fe40003f44270 */
[----:B------:R-:W-:Y:S01]  /*15fd0*/  ISETP.GT.AND P3, PT, R50, 0x19, PT ;  /* 0x000000193200780c */ /* 0x000fe20003f64270 */
[----:B------:R-:W-:Y:S01]  /*15fe0*/  IMAD.X R55, R13, 0x1, R55, P5 ;  /* 0x000000010d377824 */ /* 0x000fe200028e0637 */
[----:B----4-:R-:W-:Y:S02]  /*15ff0*/  IADD3 R51, P5, PT, R11, R51, RZ ;  /* 0x000000330b337210 */ /* 0x010fe40007fbe0ff */
[----:B------:R-:W-:Y:S02]  /*16000*/  PRMT R46, RZ, 0x7610, R46 ;  /* 0x00007610ff2e7816 */ /* 0x000fe4000000002e */
[----:B------:R1:W-:Y:S01]  /*16010*/  STL [R1+0x114], R55 ;  /* 0x0001143701007387 */ /* 0x0003e20000100800 */
[----:B------:R-:W-:-:S04]  /*16020*/  IMAD.X R63, R13, 0x1, R63, P5 ;  /* 0x000000010d3f7824 */ /* 0x000fc800028e063f */
[----:B0-----:R-:W-:Y:S02]  /*16030*/  @P2 IMAD.MOV.U32 R16, RZ, RZ, R54 ;  /* 0x000000ffff102224 */ /* 0x001fe400078e0036 */
[----:B------:R-:W-:Y:S01]  /*16040*/  @P2 IMAD.MOV.U32 R17, RZ, RZ, R55 ;  /* 0x000000ffff112224 */ /* 0x000fe200078e0037 */
[----:B------:R-:W-:Y:S02]  /*16050*/  PRMT R30, RZ, 0x7610, R30 ;  /* 0x00007610ff1e7816 */ /* 0x000fe4000000001e */
[C---:B------:R-:W-:Y:S02]  /*16060*/  IADD3 R56, P6, PT, R11.reuse, R56, RZ ;  /* 0x000000380b387210 */ /* 0x040fe40007fde0ff */
[----:B------:R0:W3:Y:S01]  /*16070*/  @P2 LDG.E.U8 R46, desc[UR20][R16.64] ;  /* 0x00000014102e2981 */ /* 0x0000e2000c1e1100 */
[----:B------:R-:W-:Y:S01]  /*16080*/  IADD3 R53, P5, PT, R11, R53, RZ ;  /* 0x000000350b357210 */ /* 0x000fe20007fbe0ff */
[----:B0-----:R-:W-:Y:S02]  /*16090*/  @P3 IMAD.MOV.U32 R16, RZ, RZ, R51 ;  /* 0x000000ffff103224 */ /* 0x001fe400078e0033 */
[----:B------:R-:W-:-:S05]  /*160a0*/  @P3 IMAD.MOV.U32 R17, RZ, RZ, R63 ;  /* 0x000000ffff113224 */ /* 0x000fca00078e003f */
[----:B------:R0:W4:Y:S02]  /*160b0*/  @P3 LDG.E.U8 R30, desc[UR20][R16.64] ;  /* 0x00000014101e3981 */ /* 0x000124000c1e1100 */
[----:B0-----:R-:W-:Y:S02]  /*160c0*/  IMAD.MOV.U32 R17, RZ, RZ, R56 ;  /* 0x000000ffff117224 */ /* 0x001fe400078e0038 */
[----:B--2---:R-:W-:Y:S04]  /*160d0*/  STL [R1+0x8f4], R83 ;  /* 0x0008f45301007387 */ /* 0x004fe80000100800 */
[----:B-1----:R-:W2:Y:S04]  /*160e0*/  LDL.LU R55, [R1+0x52c] ;  /* 0x00052c0001377983 */ /* 0x002ea80000300800 */
[----:B------:R-:W3:Y:S04]  /*160f0*/  LDL.LU R54, [R1+0x538] ;  /* 0x0005380001367983 */ /* 0x000ee80000300800 */
[----:B------:R-:W-:Y:S04]  /*16100*/  STL [R1+0x120], R51 ;  /* 0x0001203301007387 */ /* 0x000fe80000100800 */
[----:B------:R0:W-:Y:S04]  /*16110*/  STL [R1+0x11c], R63 ;  /* 0x00011c3f01007387 */ /* 0x0001e80000100800 */
[----:B0-----:R-:W4:Y:S04]  /*16120*/  LDL.LU R63, [R1+0x540] ;  /* 0x00054000013f7983 */ /* 0x001f280000300800 */
[----:B------:R0:W-:Y:S04]  /*16130*/  STL [R1+0x128], R56 ;  /* 0x0001283801007387 */ /* 0x0001e80000100800 */
[----:B------:R-:W4:Y:S04]  /*16140*/  LDL.LU R51, [R1+0x548] ;  /* 0x0005480001337983 */ /* 0x000f280000300800 */
[----:B------:R-:W-:Y:S04]  /*16150*/  STL [R1+0x530], R53 ;  /* 0x0005303501007387 */ /* 0x000fe80000100800 */
[----:B0-----:R-:W4:Y:S04]  /*16160*/  LDL.LU R56, [R1+0x948] ;  /* 0x0009480001387983 */ /* 0x001f280000300800 */
[----:B------:R-:W4:Y:S01]  /*16170*/  LDL.LU R16, [R1+0x124] ;  /* 0x0001240001107983 */ /* 0x000f220000300800 */
[----:B------:R-:W-:-:S02]  /*16180*/  ISETP.GT.AND P4, PT, R50, 0x1a, PT ;  /* 0x0000001a3200780c */ /* 0x000fc40003f84270 */
[----:B------:R-:W-:Y:S02]  /*16190*/  ISETP.GT.AND P2, PT, R50, 0x1b, PT ;  /* 0x0000001b3200780c */ /* 0x000fe40003f44270 */
[----:B------:R-:W-:Y:S02]  /*161a0*/  PRMT R65, RZ, 0x7610, R65 ;  /* 0x00007610ff417816 */ /* 0x000fe40000000041 */
[----:B------:R-:W-:Y:S01]  /*161b0*/  PRMT R70, RZ, 0x7610, R70 ;  /* 0x00007610ff467816 */ /* 0x000fe20000000046 */
[----:B--2---:R-:W-:Y:S01]  /*161c0*/  IMAD.X R55, R13, 0x1, R55, P5 ;  /* 0x000000010d377824 */ /* 0x004fe200028e0637 */
[----:B---3--:R-:W-:Y:S01]  /*161d0*/  IADD3 R54, P5, PT, R11, R54, RZ ;  /* 0x000000360b367210 */ /* 0x008fe20007fbe0ff */
[----:B----4-:R-:W-:-:S05]  /*161e0*/  IMAD.X R16, R13, 0x1, R16, P6 ;  /* 0x000000010d107824 */ /* 0x010fca00030e0610 */
[-C--:B------:R-:W-:Y:S01]  /*161f0*/  @P4 LOP3.LUT R17, R17, R16.reuse, RZ, 0x3c, !PT ;  /* 0x0000001011114212 */ /* 0x080fe200078e3cff */
[----:B------:R0:W-:Y:S03]  /*16200*/  STL [R1+0x124], R16 ;  /* 0x0001241001007387 */ /* 0x0001e60000100800 */
[----:B0-----:R-:W-:-:S04]  /*16210*/  @P4 LOP3.LUT R16, R17, R16, RZ, 0x3c, !PT ;  /* 0x0000001011104212 */ /* 0x001fc800078e3cff */
[----:B------:R-:W-:Y:S01]  /*16220*/  @P4 LOP3.LUT R17, R17, R16, RZ, 0x3c, !PT ;  /* 0x0000001011114212 */ /* 0x000fe200078e3cff */
[----:B------:R0:W-:Y:S04]  /*16230*/  STL [R1+0x52c], R55 ;  /* 0x00052c3701007387 */ /* 0x0001e80000100800 */
[----:B------:R1:W2:Y:S02]  /*16240*/  @P4 LDG.E.U8 R65, desc[UR20][R16.64] ;  /* 0x0000001410414981 */ /* 0x0002a4000c1e1100 */
[----:B-1----:R-:W-:Y:S02]  /*16250*/  @P2 IMAD.MOV.U32 R16, RZ, RZ, R53 ;  /* 0x000000ffff102224 */ /* 0x002fe400078e0035 */
[----:B------:R-:W-:Y:S02]  /*16260*/  @P2 IMAD.MOV.U32 R17, RZ, RZ, R55 ;  /* 0x000000ffff112224 */ /* 0x000fe400078e0037 */
[----:B0-----:R-:W3:Y:S04]  /*16270*/  LDL.LU R55, [R1+0x544] ;  /* 0x0005440001377983 */ /* 0x001ee80000300800 */
[----:B------:R-:W4:Y:S04]  /*16280*/  LDL.LU R53, [R1+0x550] ;  /* 0x0005500001357983 */ /* 0x000f280000300800 */
[----:B------:R-:W-:Y:S04]  /*16290*/  STL [R1+0x538], R54 ;  /* 0x0005383601007387 */ /* 0x000fe80000100800 */
[----:B------:R0:W2:Y:S04]  /*162a0*/  @P2 LDG.E.U8 R70, desc[UR20][R16.64] ;  /* 0x0000001410462981 */ /* 0x0000a8000c1e1100 */
[----:B------:R-:W2:Y:S01]  /*162b0*/  LDL.LU R17, [R1+0x534] ;  /* 0x0005340001117983 */ /* 0x000ea20000300800 */
[----:B------:R-:W-:-:S02]  /*162c0*/  ISETP.GT.AND P3, PT, R50, 0x1c, PT ;  /* 0x0000001c3200780c */ /* 0x000fc40003f64270 */
[----:B------:R-:W-:-:S11]  /*162d0*/  PRMT R52, RZ, 0x7610, R52 ;  /* 0x00007610ff347816 */ /* 0x000fd60000000034 */
[----:B0-----:R-:W-:Y:S02]  /*162e0*/  @P3 IMAD.MOV.U32 R16, RZ, RZ, R54 ;  /* 0x000000ffff103224 */ /* 0x001fe400078e0036 */
[----:B--2---:R-:W-:-:S05]  /*162f0*/  IMAD.X R17, R13, 0x1, R17, P5 ;  /* 0x000000010d117824 */ /* 0x004fca00028e0611 */
[----:B------:R0:W-:Y:S04]  /*16300*/  STL [R1+0x534], R17 ;  /* 0x0005341101007387 */ /* 0x0001e80000100800 */
[----:B------:R1:W2:Y:S04]  /*16310*/  @P3 LDG.E.U8 R52, desc[UR20][R16.64] ;  /* 0x0000001410343981 */ /* 0x0002a8000c1e1100 */
[----:B0-----:R-:W2:Y:S01]  /*16320*/  LDL.LU R17, [R1+0x53c] ;  /* 0x00053c0001117983 */ /* 0x001ea20000300800 */
[----:B------:R-:W-:Y:S02]  /*16330*/  ISETP.GT.AND P4, PT, R50, 0x1d, PT ;  /* 0x0000001d3200780c */ /* 0x000fe40003f84270 */
[----:B------:R-:W-:-:S02]  /*16340*/  IADD3 R63, P6, PT, R11, R63, RZ ;  /* 0x0000003f0b3f7210 */ /* 0x000fc40007fde0ff */
[----:B------:R-:W-:-:S09]  /*16350*/  PRMT R83, RZ, 0x7610, R83 ;  /* 0x00007610ff537816 */ /* 0x000fd20000000053 */
[----:B-1----:R-:W-:Y:S02]  /*16360*/  @P4 IMAD.MOV.U32 R16, RZ, RZ, R63 ;  /* 0x000000ffff104224 */ /* 0x002fe400078e003f */
[----:B--2---:R-:W-:-:S05]  /*16370*/  IMAD.X R17, R13, 0x1, R17, P6 ;  /* 0x000000010d117824 */ /* 0x004fca00030e0611 */
[----:B------:R0:W2:Y:S01]  /*16380*/  @P4 LDG.E.U8 R83, desc[UR20][R16.64] ;  /* 0x0000001410534981 */ /* 0x0000a2000c1e1100 */
[----:B------:R-:W-:Y:S02]  /*16390*/  ISETP.GT.AND P2, PT, R50, 0x1e, PT ;  /* 0x0000001e3200780c */ /* 0x000fe40003f44270 */
[----:B------:R-:W-:Y:S01]  /*163a0*/  IADD3 R51, P5, PT, R11, R51, RZ ;  /* 0x000000330b337210 */ /* 0x000fe20007fbe0ff */
[----:B------:R-:W-:Y:S04]  /*163b0*/  STL [R1+0x540], R63 ;  /* 0x0005403f01007387 */ /* 0x000fe80000100800 */
[----:B------:R-:W4:Y:S01]  /*163c0*/  LDL.LU R54, [R1+0x54c] ;  /* 0x00054c0001367983 */ /* 0x000f220000300800 */
[----:B---3--:R-:W-:-:S03]  /*163d0*/  IMAD.X R55, R13, 0x1, R55, P5 ;  /* 0x000000010d377824 */ /* 0x008fc600028e0637 */
[----:B------:R-:W-:Y:S01]  /*163e0*/  STL [R1+0x548], R51 ;  /* 0x0005483301007387 */ /* 0x000fe20000100800 */
[----:B------:R-:W-:-:S03]  /*163f0*/  PRMT R90, RZ, 0x7610, R90 ;  /* 0x00007610ff5a7816 */ /* 0x000fc6000000005a */
[----:B------:R1:W-:Y:S01]  /*16400*/  STL [R1+0x8c], R52 ;  /* 0x00008c3401007387 */ /* 0x0003e20000100800 */
[----:B0-----:R-:W-:-:S03]  /*16410*/  @P2 IMAD.MOV.U32 R16, RZ, RZ, R51 ;  /* 0x000000ffff102224 */ /* 0x001fc600078e0033 */
[----:B-1----:R-:W3:Y:S04]  /*16420*/  LDL.LU R52, [R1+0x560] ;  /* 0x0005600001347983 */ /* 0x002ee80000300800 */
[----:B------:R0:W-:Y:S04]  /*16430*/  STL [R1+0x53c], R17 ;  /* 0x00053c1101007387 */ /* 0x0001e80000100800 */
[----:B------:R-:W-:Y:S01]  /*16440*/  STL [R1+0x544], R55 ;  /* 0x0005443701007387 */ /* 0x000fe20000100800 */
[----:B0-----:R-:W-:-:S05]  /*16450*/  @P2 IMAD.MOV.U32 R17, RZ, RZ, R55 ;  /* 0x000000ffff112224 */ /* 0x001fca00078e0037 */
[----:B------:R0:W3:Y:S04]  /*16460*/  @P2 LDG.E.U8 R90, desc[UR20][R16.64] ;  /* 0x00000014105a2981 */ /* 0x0000e8000c1e1100 */
[----:B--2---:R1:W-:Y:S04]  /*16470*/  STL [R1+0x8f8], R83 ;  /* 0x0008f85301007387 */ /* 0x0043e80000100800 */
[----:B-1----:R-:W2:Y:S01]  /*16480*/  LDL.LU R83, [R1+0x558] ;  /* 0x0005580001537983 */ /* 0x002ea20000300800 */
[----:B------:R-:W-:Y:S02]  /*16490*/  ISETP.GT.AND P3, PT, R50, 0x1f, PT ;  /* 0x0000001f3200780c */ /* 0x000fe40003f64270 */
[----:B----4-:R-:W-:Y:S01]  /*164a0*/  IADD3 R53, P5, PT, R11, R53, RZ ;  /* 0x000000350b357210 */ /* 0x010fe20007fbe0ff */
[----:B------:R-:W4:Y:S04]  /*164b0*/  LDL.LU R63, [R1+0x55c] ;  /* 0x00055c00013f7983 */ /* 0x000f280000300800 */
[----:B------:R-:W-:Y:S01]  /*164c0*/  IMAD.X R54, R13, 0x1, R54, P5 ;  /* 0x000000010d367824 */ /* 0x000fe200028e0636 */
[----:B------:R-:W4:Y:S01]  /*164d0*/  LDL.LU R51, [R1+0x568] ;  /* 0x0005680001337983 */ /* 0x000f220000300800 */
[----:B------:R-:W-:-:S03]  /*164e0*/  PRMT R8, RZ, 0x7610, R8 ;  /* 0x00007610ff087816 */ /* 0x000fc60000000008 */
[----:B------:R1:W-:Y:S01]  /*164f0*/  STL [R1+0x550], R53 ;  /* 0x0005503501007387 */ /* 0x0003e20000100800 */
[----:B0-----:R-:W-:Y:S01]  /*16500*/  @P3 IMAD.MOV.U32 R16, RZ, RZ, R53 ;  /* 0x000000ffff103224 */ /* 0x001fe200078e0035 */
[----:B---3--:R-:W-:Y:S01]  /*16510*/  IADD3 R52, P5, PT, R11, R52, RZ ;  /* 0x000000340b347210 */ /* 0x008fe20007fbe0ff */
[----:B------:R-:W-:-:S05]  /*16520*/  @P3 IMAD.MOV.U32 R17, RZ, RZ, R54 ;  /* 0x000000ffff113224 */ /* 0x000fca00078e0036 */
[----:B------:R-:W3:Y:S04]  /*16530*/  @P3 LDG.E.U8 R8, desc[UR20][R16.64] ;  /* 0x0000001410083981 */ /* 0x000ee8000c1e1100 */
[----:B------:R-:W-:Y:S04]  /*16540*/  STL [R1+0x8fc], R90 ;  /* 0x0008fc5a01007387 */ /* 0x000fe80000100800 */
[----:B------:R0:W-:Y:S04]  /*16550*/  STL [R1+0x54c], R54 ;  /* 0x00054c3601007387 */ /* 0x0001e80000100800 */
[----:B-1----:R-:W3:Y:S01]  /*16560*/  LDL.LU R53, [R1+0x564] ;  /* 0x0005640001357983 */ /* 0x002ee20000300800 */
[----:B--2---:R-:W-:-:S05]  /*16570*/  IADD3 R83, P6, PT, R11, R83, RZ ;  /* 0x000000530b537210 */ /* 0x004fca0007fde0ff */
[----:B------:R1:W-:Y:S04]  /*16580*/  STL [R1+0x558], R83 ;  /* 0x0005585301007387 */ /* 0x0003e80000100800 */
[----:B------:R-:W2:Y:S04]  /*16590*/  LDL.LU R55, [R1+0x570] ;  /* 0x0005700001377983 */ /* 0x000ea80000300800 */
[----:B------:R-:W-:Y:S04]  /*165a0*/  STL [R1+0x560], R52 ;  /* 0x0005603401007387 */ /* 0x000fe80000100800 */
[----:B0-----:R-:W2:Y:S04]  /*165b0*/  LDL.LU R54, [R1+0x578] ;  /* 0x0005780001367983 */ /* 0x001ea80000300800 */
[----:B------:R-:W2:Y:S01]  /*165c0*/  LDL.LU R17, [R1+0x554] ;  /* 0x0005540001117983 */ /* 0x000ea20000300800 */
[----:B------:R-:W-:-:S02]  /*165d0*/  ISETP.GT.AND P4, PT, R50, 0x20, PT ;  /* 0x000000203200780c */ /* 0x000fc40003f84270 */
[C---:B------:R-:W-:Y:S02]  /*165e0*/  ISETP.GT.AND P2, PT, R50.reuse, 0x21, PT ;  /* 0x000000213200780c */ /* 0x040fe40003f44270 */
[----:B------:R-:W-:Y:S02]  /*165f0*/  PRMT R45, RZ, 0x7610, R45 ;  /* 0x00007610ff2d7816 */ /* 0x000fe4000000002d */
[----:B------:R-:W-:Y:S01]  /*16600*/  ISETP.GT.AND P3, PT, R50, 0x22, PT ;  /* 0x000000223200780c */ /* 0x000fe20003f64270 */
[----:B----4-:R-:W-:Y:S01]  /*16610*/  IMAD.X R63, R13, 0x1, R63, P5 ;  /* 0x000000010d3f7824 */ /* 0x010fe200028e063f */
[----:B------:R-:W-:Y:S01]  /*16620*/  IADD3 R51, P5, PT, R11, R51, RZ ;  /* 0x000000330b337210 */ /* 0x000fe20007fbe0ff */
[----:B---3--:R-:W-:Y:S04]  /*16630*/  STL [R1+0x900], R8 ;  /* 0x0009000801007387 */ /* 0x008fe80000100800 */
[----:B------:R-:W-:Y:S01]  /*16640*/  @P4 IMAD.MOV.U32 R16, RZ, RZ, R83 ;  /* 0x000000ffff104224 */ /* 0x000fe200078e0053 */
[----:B------:R-:W-:-:S02]  /*16650*/  PRMT R29, RZ, 0x7610, R29 ;  /* 0x00007610ff1d7816 */ /* 0x000fc4000000001d */
[----:B------:R-:W-:Y:S01]  /*16660*/  PRMT R66, RZ, 0x7610, R66 ;  /* 0x00007610ff427816 */ /* 0x000fe20000000042 */
[C---:B------:R-:W-:Y:S02]  /*16670*/  IMAD.X R53, R13.reuse, 0x1, R53, P5 ;  /* 0x000000010d357824 */ /* 0x040fe400028e0635 */
[----:B--2---:R-:W-:-:S05]  /*16680*/  IMAD.X R17, R13, 0x1, R17, P6 ;  /* 0x000000010d117824 */ /* 0x004fca00030e0611 */
        /* <DEDUP_REMOVED lines=42> */
[----:B------:R-:W2:Y:S01]  /*16930*/  LDL.LU R54, [R1+0x58c] ;  /* 0x00058c0001367983 */ /* 0x000ea20000300800 */
[----:B------:R-:W-:-:S03]  /*16940*/  PRMT R112, RZ, 0x7610, R112 ;  /* 0x00007610ff707816 */ /* 0x000fc60000000070 */
[----:B------:R-:W-:Y:S01]  /*16950*/  STL [R1+0x580], R52 ;  /* 0x0005803401007387 */ /* 0x000fe20000100800 */
[----:B------:R-:W-:Y:S01]  /*16960*/  IADD3 R51, P5, PT, R11, R51, RZ ;  /* 0x000000330b337210 */ /* 0x000fe20007fbe0ff */
[----:B0-----:R-:W-:Y:S02]  /*16970*/  @P3 IMAD.MOV.U32 R16, RZ, RZ, R52 ;  /* 0x000000ffff103224 */ /* 0x001fe400078e0034 */
[----:B------:R-:W-:-:S05]  /*16980*/  @P3 IMAD.MOV.U32 R17, RZ, RZ, R53 ;  /* 0x000000ffff113224 */ /* 0x000fca00078e0035 */
[----:B------:R-:W2:Y:S04]  /*16990*/  @P3 LDG.E.U8 R112, desc[UR20][R16.64] ;  /* 0x0000001410703981 */ /* 0x000ea8000c1e1100 */
[----:B----4-:R0:W-:Y:S04]  /*169a0*/  STL [R1+0x7c], R9 ;  /* 0x00007c0901007387 */ /* 0x0101e80000100800 */
[----:B0-----:R-:W4:Y:S04]  /*169b0*/  LDL.LU R9, [R1+0x598] ;  /* 0x0005980001097983 */ /* 0x001f280000300800 */
[----:B------:R0:W-:Y:S04]  /*169c0*/  STL [R1+0x57c], R53 ;  /* 0x00057c3501007387 */ /* 0x0001e80000100800 */
[----:B0-----:R-:W3:Y:S04]  /*169d0*/  LDL.LU R53, [R1+0x594] ;  /* 0x0005940001357983 */ /* 0x001ee80000300800 */
[----:B------:R-:W-:Y:S04]  /*169e0*/  STL [R1+0x588], R63 ;  /* 0x0005883f01007387 */ /* 0x000fe80000100800 */
[----:B------:R-:W3:Y:S04]  /*169f0*/  LDL.LU R83, [R1+0x5a0] ;  /* 0x0005a00001537983 */ /* 0x000ee80000300800 */
[----:B------:R-:W-:Y:S04]  /*16a00*/  STL [R1+0x590], R51 ;  /* 0x0005903301007387 */ /* 0x000fe80000100800 */
[----:B------:R-:W3:Y:S04]  /*16a10*/  LDL.LU R52, [R1+0x5a8] ;  /* 0x0005a80001347983 */ /* 0x000ee80000300800 */
[----:B------:R-:W3:Y:S01]  /*16a20*/  LDL.LU R17, [R1+0x584] ;  /* 0x0005840001117983 */ /* 0x000ee20000300800 */
[----:B------:R-:W-:-:S02]  /*16a30*/  ISETP.GT.AND P4, PT, R50, 0x26, PT ;  /* 0x000000263200780c */ /* 0x000fc40003f84270 */
[----:B------:R-:W-:Y:S02]  /*16a40*/  ISETP.GT.AND P2, PT, R50, 0x27, PT ;  /* 0x000000273200780c */ /* 0x000fe40003f44270 */
[----:B------:R-:W-:Y:S01]  /*16a50*/  PRMT R105, RZ, 0x7610, R105 ;  /* 0x00007610ff697816 */ /* 0x000fe20000000069 */
[----:B--2---:R-:W-:Y:S01]  /*16a60*/  IMAD.X R54, R13, 0x1, R54, P5 ;  /* 0x000000010d367824 */ /* 0x004fe200028e0636 */
[----:B------:R-:W-:Y:S01]  /*16a70*/  STL [R1+0x904], R112 ;  /* 0x0009047001007387 */ /* 0x000fe20000100800 */
[----:B------:R-:W-:-:S06]  /*16a80*/  PRMT R6, RZ, 0x7610, R6 ;  /* 0x00007610ff067816 */ /* 0x000fcc0000000006 */
[----:B------:R-:W-:Y:S02]  /*16a90*/  @P4 IMAD.MOV.U32 R16, RZ, RZ, R63 ;  /* 0x000000ffff104224 */ /* 0x000fe400078e003f */
[----:B---3--:R-:W-:-:S05]  /*16aa0*/  IMAD.X R17, R13, 0x1, R17, P6 ;  /* 0x000000010d117824 */ /* 0x008fca00030e0611 */
[----:B------:R0:W-:Y:S04]  /*16ab0*/  STL [R1+0x584], R17 ;  /* 0x0005841101007387 */ /* 0x0001e80000100800 */
[----:B------:R1:W2:Y:S02]  /*16ac0*/  @P4 LDG.E.U8 R105, desc[UR20][R16.64] ;  /* 0x0000001410694981 */ /* 0x0002a4000c1e1100 */
[----:B-1----:R-:W-:Y:S02]  /*16ad0*/  @P2 IMAD.MOV.U32 R16, RZ, RZ, R51 ;  /* 0x000000ffff102224 */ /* 0x002fe400078e0033 */
[----:B0-----:R-:W-:-:S05]  /*16ae0*/  @P2 IMAD.MOV.U32 R17, RZ, RZ, R54 ;  /* 0x000000ffff112224 */ /* 0x001fca00078e0036 */
[----:B------:R0:W3:Y:S01]  /*16af0*/  @P2 LDG.E.U8 R6, desc[UR20][R16.64] ;  /* 0x0000001410062981 */ /* 0x0000e2000c1e1100 */
[----:B------:R-:W-:Y:S02]  /*16b00*/  ISETP.GT.AND P3, PT, R50, 0x28, PT ;  /* 0x000000283200780c */ /* 0x000fe40003f64270 */
[C---:B----4-:R-:W-:Y:S01]  /*16b10*/  IADD3 R9, P5, PT, R11.reuse, R9, RZ ;  /* 0x000000090b097210 */ /* 0x050fe20007fbe0ff */
[----:B------:R-:W-:Y:S01]  /*16b20*/  STL [R1+0x58c], R54 ;  /* 0x00058c3601007387 */ /* 0x000fe20000100800 */
[----:B------:R-:W-:-:S03]  /*16b30*/  IADD3 R83, P6, PT, R11, R83, RZ ;  /* 0x000000530b537210 */ /* 0x000fc60007fde0ff */
[----:B------:R-:W-:Y:S01]  /*16b40*/  IMAD.X R53, R13, 0x1, R53, P5 ;  /* 0x000000010d357824 */ /* 0x000fe200028e0635 */
[----:B------:R-:W-:Y:S02]  /*16b50*/  PRMT R44, RZ, 0x7610, R44 ;  /* 0x00007610ff2c7816 */ /* 0x000fe4000000002c */
[----:B------:R-:W-:-:S03]  /*16b60*/  IADD3 R52, P5, PT, R11, R52, RZ ;  /* 0x000000340b347210 */ /* 0x000fc60007fbe0ff */
[----:B0-----:R-:W-:Y:S02]  /*16b70*/  @P3 IMAD.MOV.U32 R16, RZ, RZ, R9 ;  /* 0x000000ffff103224 */ /* 0x001fe400078e0009 */
[----:B------:R-:W-:-:S05]  /*16b80*/  @P3 IMAD.MOV.U32 R17, RZ, RZ, R53 ;  /* 0x000000ffff113224 */ /* 0x000fca00078e0035 */
[----:B------:R0:W4:Y:S04]  /*16b90*/  @P3 LDG.E.U8 R44, desc[UR20][R16.64] ;  /* 0x00000014102c3981 */ /* 0x000128000c1e1100 */
[----:B--2---:R-:W-:Y:S04]  /*16ba0*/  STL [R1+0x908], R105 ;  /* 0x0009086901007387 */ /* 0x004fe80000100800 */
[----:B------:R-:W2:Y:S04]  /*16bb0*/  LDL.LU R63, [R1+0x5a4] ;  /* 0x0005a400013f7983 */ /* 0x000ea80000300800 */
[----:B------:R-:W4:Y:S04]  /*16bc0*/  LDL.LU R51, [R1+0x5b0] ;  /* 0x0005b00001337983 */ /* 0x000f280000300800 */
[----:B------:R-:W-:Y:S04]  /*16bd0*/  STL [R1+0x598], R9 ;  /* 0x0005980901007387 */ /* 0x000fe80000100800 */
[----:B---3--:R-:W-:Y:S04]  /*16be0*/  STL [R1+0x90c], R6 ;  /* 0x00090c0601007387 */ /* 0x008fe80000100800 */
[----:B------:R1:W-:Y:S04]  /*16bf0*/  STL [R1+0x594], R53 ;  /* 0x0005943501007387 */ /* 0x0003e80000100800 */
[----:B-1----:R-:W3:Y:S04]  /*16c00*/  LDL.LU R53, [R1+0x5ac] ;  /* 0x0005ac0001357983 */ /* 0x002ee80000300800 */
[----:B------:R-:W-:Y:S04]  /*16c10*/  STL [R1+0x5a0], R83 ;  /* 0x0005a05301007387 */ /* 0x000fe80000100800 */
[----:B------:R-:W3:Y:S04]  /*16c20*/  LDL.LU R54, [R1+0x5b8] ;  /* 0x0005b80001367983 */ /* 0x000ee80000300800 */
        /* <DEDUP_REMOVED lines=8> */
[----:B0-----:R-:W-:Y:S01]  /*16cb0*/  @P4 IMAD.MOV.U32 R16, RZ, RZ, R83 ;  /* 0x000000ffff104224 */ /* 0x001fe200078e0053 */
[----:B------:R-:W-:Y:S01]  /*16cc0*/  PRMT R109, RZ, 0x7610, R109 ;  /* 0x00007610ff6d7816 */ /* 0x000fe2000000006d */
[----:B--2---:R-:W-:Y:S01]  /*16cd0*/  IMAD.X R63, R13, 0x1, R63, P5 ;  /* 0x000000010d3f7824 */ /* 0x004fe200028e063f */
[----:B----4-:R-:W-:-:S05]  /*16ce0*/  IADD3 R51, P5, PT, R11, R51, RZ ;  /* 0x000000330b337210 */ /* 0x010fca0007fbe0ff */
[C---:B---3--:R-:W-:Y:S02]  /*16cf0*/  IMAD.X R53, R13.reuse, 0x1, R53, P5 ;  /* 0x000000010d357824 */ /* 0x048fe400028e0635 */
[----:B------:R-:W-:-:S05]  /*16d00*/  IMAD.X R17, R13, 0x1, R17, P6 ;  /* 0x000000010d117824 */ /* 0x000fca00030e0611 */
[----:B------:R0:W-:Y:S04]  /*16d10*/  STL [R1+0x59c], R17 ;  /* 0x00059c1101007387 */ /* 0x0001e80000100800 */
[----:B------:R1:W2:Y:S01]  /*16d20*/  @P4 LDG.E.U8 R28, desc[UR20][R16.64] ;  /* 0x00000014101c4981 */ /* 0x0002a2000c1e1100 */
[----:B------:R-:W-:-:S03]  /*16d30*/  IADD3 R54, P6, PT, R11, R54, RZ ;  /* 0x000000360b367210 */ /* 0x000fc60007fde0ff */
[----:B------:R3:W-:Y:S01]  /*16d40*/  STL [R1+0x5a4], R63 ;  /* 0x0005a43f01007387 */ /* 0x0007e20000100800 */
[----:B-1----:R-:W-:Y:S02]  /*16d50*/  @P2 IMAD.MOV.U32 R16, RZ, RZ, R52 ;  /* 0x000000ffff102224 */ /* 0x002fe400078e0034 */
[----:B0-----:R-:W-:Y:S02]  /*16d60*/  @P2 IMAD.MOV.U32 R17, RZ, RZ, R63 ;  /* 0x000000ffff112224 */ /* 0x001fe400078e003f */
[----:B---3--:R-:W3:Y:S01]  /*16d70*/  LDL.LU R63, [R1+0x5bc] ;  /* 0x0005bc00013f7983 */ /* 0x008ee20000300800 */
[----:B------:R-:W-:-:S03]  /*16d80*/  IADD3 R9, P5, PT, R11, R9, RZ ;  /* 0x000000090b097210 */ /* 0x000fc60007fbe0ff */
[----:B------:R-:W4:Y:S04]  /*16d90*/  LDL.LU R52, [R1+0x5c8] ;  /* 0x0005c80001347983 */ /* 0x000f280000300800 */
[----:B------:R0:W2:Y:S04]  /*16da0*/  @P2 LDG.E.U8 R67, desc[UR20][R16.64] ;  /* 0x0000001410432981 */ /* 0x0000a8000c1e1100 */
[----:B------:R-:W-:Y:S04]  /*16db0*/  STL [R1+0x5b0], R51 ;  /* 0x0005b03301007387 */ /* 0x000fe80000100800 */
[----:B------:R1:W-:Y:S01]  /*16dc0*/  STL [R1+0x5ac], R53 ;  /* 0x0005ac3501007387 */ /* 0x0003e20000100800 */
[----:B0-----:R-:W-:-:S02]  /*16dd0*/  @P3 IMAD.MOV.U32 R16, RZ, RZ, R51 ;  /* 0x000000ffff103224 */ /* 0x001fc400078e0033 */
[----:B------:R-:W-:Y:S01]  /*16de0*/  @P3 IMAD.MOV.U32 R17, RZ, RZ, R53 ;  /* 0x000000ffff113224 */ /* 0x000fe200078e0035 */
[----:B------:R-:W2:Y:S04]  /*16df0*/  LDL.LU R83, [R1+0x5c4] ;  /* 0x0005c40001537983 */ /* 0x000ea80000300800 */
[----:B------:R0:W-:Y:S04]  /*16e00*/  STL [R1+0x5b8], R54 ;  /* 0x0005b83601007387 */ /* 0x0001e80000100800 */
[----:B-1----:R-:W2:Y:S04]  /*16e10*/  LDL.LU R53, [R1+0x5d0] ;  /* 0x0005d00001357983 */ /* 0x002ea80000300800 */
[----:B------:R-:W-:Y:S04]  /*16e20*/  STL [R1+0x5c0], R9 ;  /* 0x0005c00901007387 */ /* 0x000fe80000100800 */
[----:B------:R1:W2:Y:S04]  /*16e30*/  @P3 LDG.E.U8 R109, desc[UR20][R16.64] ;  /* 0x00000014106d3981 */ /* 0x0002a8000c1e1100 */
[----:B------:R-:W2:Y:S01]  /*16e40*/  LDL.LU R51, [R1+0x5d8] ;  /* 0x0005d80001337983 */ /* 0x000ea20000300800 */
[----:B-1----:R-:W-:-:S03]  /*16e50*/  IMAD.MOV.U32 R17, RZ, RZ, R54 ;  /* 0x000000ffff117224 */ /* 0x002fc600078e0036 */
[----:B0-----:R-:W2:Y:S04]  /*16e60*/  LDL.LU R54, [R1+0x940] ;  /* 0x0009400001367983 */ /* 0x001ea80000300800 */
[----:B------:R-:W2:Y:S01]  /*16e70*/  LDL.LU R16, [R1+0x5b4] ;  /* 0x0005b40001107983 */ /* 0x000ea20000300800 */
[C---:B------:R-:W-:Y:S02]  /*16e80*/  ISETP.GT.AND P4, PT, R50.reuse, 0x2c, PT ;  /* 0x0000002c3200780c */ /* 0x040fe40003f84270 */
[----:B------:R-:W-:Y:S02]  /*16e90*/  ISETP.GT.AND P2, PT, R50, 0x2d, PT ;  /* 0x0000002d3200780c */ /* 0x000fe40003f44270 */
[----:B------:R-:W-:Y:S02]  /*16ea0*/  PRMT R90, RZ, 0x7610, R90 ;  /* 0x00007610ff5a7816 */ /* 0x000fe4000000005a */
[----:B------:R-:W-:Y:S01]  /*16eb0*/  PRMT R84, RZ, 0x7610, R84 ;  /* 0x00007610ff547816 */ /* 0x000fe20000000054 */
[----:B---3--:R-:W-:-:S02]  /*16ec0*/  IMAD.X R63, R13, 0x1, R63, P5 ;  /* 0x000000010d3f7824 */ /* 0x008fc400028e063f */
        /* <DEDUP_REMOVED lines=8> */
[----:B------:R0:W3:Y:S01]  /*16f50*/  @P2 LDG.E.U8 R84, desc[UR20][R16.64] ;  /* 0x0000001410542981 */ /* 0x0000e2000c1e1100 */
[----:B------:R-:W-:Y:S02]  /*16f60*/  ISETP.GT.AND P3, PT, R50, 0x2e, PT ;  /* 0x0000002e3200780c */ /* 0x000fe40003f64270 */
[C---:B----4-:R-:W-:Y:S01]  /*16f70*/  IADD3 R52, P5, PT, R11.reuse, R52, RZ ;  /* 0x000000340b347210 */ /* 0x050fe20007fbe0ff */
[----:B------:R1:W-:Y:S01]  /*16f80*/  STL [R1+0x5bc], R63 ;  /* 0x0005bc3f01007387 */ /* 0x0003e20000100800 */
[----:B------:R-:W-:-:S03]  /*16f90*/  IADD3 R53, P6, PT, R11, R53, RZ ;  /* 0x000000350b357210 */ /* 0x000fc60007fde0ff */
[----:B------:R-:W-:Y:S01]  /*16fa0*/  IMAD.X R83, R13, 0x1, R83, P5 ;  /* 0x000000010d537824 */ /* 0x000fe200028e0653 */
[----:B------:R-:W-:Y:S01]  /*16fb0*/  PRMT R104, RZ, 0x7610, R104 ;  /* 0x00007610ff687816 */ /* 0x000fe20000000068 */
[----:B-1----:R-:W4:Y:S01]  /*16fc0*/  LDL.LU R63, [R1+0x5d4] ;  /* 0x0005d400013f7983 */ /* 0x002f220000300800 */
[----:B------:R-:W-:-:S03]  /*16fd0*/  IADD3 R51, P5, PT, R11, R51, RZ ;  /* 0x000000330b337210 */ /* 0x000fc60007fbe0ff */
[----:B------:R-:W4:Y:S01]  /*16fe0*/  LDL.LU R9, [R1+0x5e0] ;  /* 0x0005e00001097983 */ /* 0x000f220000300800 */
[----:B0-----:R-:W-:-:S03]  /*16ff0*/  @P3 IMAD.MOV.U32 R16, RZ, RZ, R52 ;  /* 0x000000ffff103224 */ /* 0x001fc600078e0034 */
[----:B------:R-:W-:Y:S01]  /*17000*/  STL [R1+0x5c8], R52 ;  /* 0x0005c83401007387 */ /* 0x000fe20000100800 */
[----:B------:R-:W-:-:S05]  /*17010*/  @P3 IMAD.MOV.U32 R17, RZ, RZ, R83 ;  /* 0x000000ffff113224 */ /* 0x000fca00078e0053 */
[----:B------:R0:W4:Y:S02]  /*17020*/  @P3 LDG.E.U8 R104, desc[UR20][R16.64] ;  /* 0x0000001410683981 */ /* 0x000124000c1e1100 */
[----:B0-----:R-:W-:Y:S02]  /*17030*/  IMAD.MOV.U32 R17, RZ, RZ, R53 ;  /* 0x000000ffff117224 */ /* 0x001fe400078e0035 */
[----:B---3--:R-:W-:Y:S04]  /*17040*/  STL [R1+0x910], R84 ;  /* 0x0009105401007387 */ /* 0x008fe80000100800 */
[----:B------:R-:W-:Y:S04]  /*17050*/  STL [R1+0x5c4], R83 ;  /* 0x0005c45301007387 */ /* 0x000fe80000100800 */
[----:B--2---:R0:W-:Y:S04]  /*17060*/  STL [R1+0x6c], R90 ;  /* 0x00006c5a01007387 */ /* 0x0041e80000100800 */
[----:B0-----:R-:W2:Y:S04]  /*17070*/  LDL.LU R90, [R1+0x5dc] ;  /* 0x0005dc00015a7983 */ /* 0x001ea80000300800 */
[----:B------:R0:W-:Y:S04]  /*17080*/  STL [R1+0x5d0], R53 ;  /* 0x0005d03501007387 */ /* 0x0001e80000100800 */
[----:B------:R-:W3:Y:S04]  /*17090*/  LDL.LU R52, [R1+0x5e8] ;  /* 0x0005e80001347983 */ /* 0x000ee80000300800 */
[----:B------:R-:W-:Y:S04]  /*170a0*/  STL [R1+0x5d8], R51 ;  /* 0x0005d83301007387 */ /* 0x000fe80000100800 */
[----:B------:R-:W2:Y:S04]  /*170b0*/  LDL.LU R83, [R1+0x5f0] ;  /* 0x0005f00001537983 */ /* 0x000ea80000300800 */
[----:B0-----:R-:W2:Y:S04]  /*170c0*/  LDL.LU R53, [R1+0x93c] ;  /* 0x00093c0001357983 */ /* 0x001ea80000300800 */
[----:B------:R-:W2:Y:S01]  /*170d0*/  LDL.LU R16, [R1+0x5cc] ;  /* 0x0005cc0001107983 */ /* 0x000ea20000300800 */
[----:B------:R-:W-:-:S03]  /*170e0*/  ISETP.GT.AND P4, PT, R50, 0x2f, PT ;  /* 0x0000002f3200780c */ /* 0x000fc60003f84270 */
[----:B----4-:R-:W-:Y:S01]  /*170f0*/  STL [R1+0x914], R104 ;  /* 0x0009146801007387 */ /* 0x010fe20000100800 */
        /* <DEDUP_REMOVED lines=10> */
[----:B------:R-:W-:Y:S02]  /*171a0*/  IADD3 R9, P5, PT, R11, R9, RZ ;  /* 0x000000090b097210 */ /* 0x000fe40007fbe0ff */
[----:B------:R-:W-:Y:S02]  /*171b0*/  PRMT R43, RZ, 0x7610, R43 ;  /* 0x00007610ff2b7816 */ /* 0x000fe4000000002b */
[----:B------:R1:W-:Y:S01]  /*171c0*/  STL [R1+0x5d4], R63 ;  /* 0x0005d43f01007387 */ /* 0x0003e20000100800 */
[----:B------:R-:W-:-:S04]  /*171d0*/  IMAD.X R90, R13, 0x1, R90, P5 ;  /* 0x000000010d5a7824 */ /* 0x000fc800028e065a */
[----:B0-----:R-:W-:Y:S02]  /*171e0*/  @P2 IMAD.MOV.U32 R16, RZ, RZ, R51 ;  /* 0x000000ffff102224 */ /* 0x001fe400078e0033 */
[----:B------:R-:W-:Y:S01]  /*171f0*/  @P2 IMAD.MOV.U32 R17, RZ, RZ, R63 ;  /* 0x000000ffff112224 */ /* 0x000fe200078e003f */
[C---:B---3--:R-:W-:Y:S02]  /*17200*/  IADD3 R52, P6, PT, R11.reuse, R52, RZ ;  /* 0x000000340b347210 */ /* 0x048fe40007fde0ff */
[----:B------:R-:W-:Y:S02]  /*17210*/  PRMT R27, RZ, 0x7610, R27 ;  /* 0x00007610ff1b7816 */ /* 0x000fe4000000001b */
[----:B------:R0:W3:Y:S01]  /*17220*/  @P2 LDG.E.U8 R43, desc[UR20][R16.64] ;  /* 0x00000014102b2981 */ /* 0x0000e2000c1e1100 */
[----:B------:R-:W-:Y:S01]  /*17230*/  IADD3 R83, P5, PT, R11, R83, RZ ;  /* 0x000000530b537210 */ /* 0x000fe20007fbe0ff */
[----:B0-----:R-:W-:Y:S02]  /*17240*/  @P3 IMAD.MOV.U32 R16, RZ, RZ, R9 ;  /* 0x000000ffff103224 */ /* 0x001fe400078e0009 */
[----:B------:R-:W-:-:S05]  /*17250*/  @P3 IMAD.MOV.U32 R17, RZ, RZ, R90 ;  /* 0x000000ffff113224 */ /* 0x000fca00078e005a */
[----:B------:R0:W4:Y:S02]  /*17260*/  @P3 LDG.E.U8 R27, desc[UR20][R16.64] ;  /* 0x00000014101b3981 */ /* 0x000124000c1e1100 */
[----:B0-----:R-:W-:Y:S02]  /*17270*/  IMAD.MOV.U32 R17, RZ, RZ, R52 ;  /* 0x000000ffff117224 */ /* 0x001fe400078e0034 */
[----:B--2---:R-:W-:Y:S04]  /*17280*/  STL [R1+0x918], R7 ;  /* 0x0009180701007387 */ /* 0x004fe80000100800 */
[----:B------:R-:W2:Y:S04]  /*17290*/  LDL.LU R51, [R1+0x5ec] ;  /* 0x0005ec0001337983 */ /* 0x000ea80000300800 */
[----:B-1----:R-:W3:Y:S04]  /*172a0*/  LDL.LU R63, [R1+0x5f8] ;  /* 0x0005f800013f7983 */ /* 0x002ee80000300800 */
[----:B------:R0:W-:Y:S04]  /*172b0*/  STL [R1+0x5e0], R9 ;  /* 0x0005e00901007387 */ /* 0x0001e80000100800 */
[----:B------:R1:W-:Y:S04]  /*172c0*/  STL [R1+0x5dc], R90 ;  /* 0x0005dc5a01007387 */ /* 0x0003e80000100800 */
[----:B------:R-:W4:Y:S04]  /*172d0*/  LDL.LU R104, [R1+0x5f4] ;  /* 0x0005f40001687983 */ /* 0x000f280000300800 */
[----:B------:R1:W-:Y:S04]  /*172e0*/  STL [R1+0x5e8], R52 ;  /* 0x0005e83401007387 */ /* 0x0003e80000100800 */
[----:B0-----:R-:W4:Y:S04]  /*172f0*/  LDL.LU R9, [R1+0x600] ;  /* 0x0006000001097983 */ /* 0x001f280000300800 */
[----:B------:R-:W-:Y:S04]  /*17300*/  STL [R1+0x5f0], R83 ;  /* 0x0005f05301007387 */ /* 0x000fe80000100800 */
[----:B-1----:R-:W4:Y:S04]  /*17310*/  LDL.LU R90, [R1+0x608] ;  /* 0x00060800015a7983 */ /* 0x002f280000300800 */
[----:B------:R-:W4:Y:S04]  /*17320*/  LDL.LU R52, [R1+0x938] ;  /* 0x0009380001347983 */ /* 0x000f280000300800 */
[----:B------:R-:W4:Y:S01]  /*17330*/  LDL.LU R16, [R1+0x5e4] ;  /* 0x0005e40001107983 */ /* 0x000f220000300800 */
[----:B------:R-:W-:-:S02]  /*17340*/  ISETP.GT.AND P4, PT, R50, 0x32, PT ;  /* 0x000000323200780c */ /* 0x000fc40003f84270 */
[C---:B------:R-:W-:Y:S02]  /*17350*/  ISETP.GT.AND P2, PT, R50.reuse, 0x33, PT ;  /* 0x000000333200780c */ /* 0x040fe40003f44270 */
[----:B------:R-:W-:Y:S02]  /*17360*/  PRMT R68, RZ, 0x7610, R68 ;  /* 0x00007610ff447816 */ /* 0x000fe40000000044 */
[----:B------:R-:W-:Y:S02]  /*17370*/  ISETP.GT.AND P3, PT, R50, 0x34, PT ;  /* 0x000000343200780c */ /* 0x000fe40003f64270 */
[----:B------:R-:W-:Y:S02]  /*17380*/  PRMT R7, RZ, 0x7610, R7 ;  /* 0x00007610ff077816 */ /* 0x000fe40000000007 */
[----:B------:R-:W-:Y:S01]  /*17390*/  PRMT R84, RZ, 0x7610, R84 ;  /* 0x00007610ff547816 */ /* 0x000fe20000000054 */
[----:B--2---:R-:W-:Y:S01]  /*173a0*/  IMAD.X R51, R13, 0x1, R51, P5 ;  /* 0x000000010d337824 */ /* 0x004fe200028e0633 */
[----:B---3--:R-:W-:-:S05]  /*173b0*/  IADD3 R63, P5, PT, R11, R63, RZ ;  /* 0x0000003f0b3f7210 */ /* 0x008fca0007fbe0ff */
[C---:B----4-:R-:W-:Y:S02]  /*173c0*/  IMAD.X R104, R13.reuse, 0x1, R104, P5 ;  /* 0x000000010d687824 */ /* 0x050fe400028e0668 */
[----:B------:R-:W-:-:S05]  /*173d0*/  IMAD.X R16, R13, 0x1, R16, P6 ;  /* 0x000000010d107824 */ /* 0x000fca00030e0610 */
[-C--:B------:R-:W-:Y:S01]  /*173e0*/  @P4 LOP3.LUT R17, R17, R16.reuse, RZ, 0x3c, !PT ;  /* 0x0000001011114212 */ /* 0x080fe200078e3cff */
[----:B------:R0:W-:Y:S03]  /*173f0*/  STL [R1+0x5e4], R16 ;  /* 0x0005e41001007387 */ /* 0x0001e60000100800 */
[----:B0-----:R-:W-:-:S04]  /*17400*/  @P4 LOP3.LUT R16, R17, R16, RZ, 0x3c, !PT ;  /* 0x0000001011104212 */ /* 0x001fc800078e3cff */
[----:B------:R-:W-:-:S05]  /*17410*/  @P4 LOP3.LUT R17, R17, R16, RZ, 0x3c, !PT ;  /* 0x0000001011114212 */ /* 0x000fca00078e3cff */
[----:B------:R0:W2:Y:S01]  /*17420*/  @P4 LDG.E.U8 R68, desc[UR20][R16.64] ;  /* 0x0000001410444981 */ /* 0x0000a2000c1e1100 */
[----:B------:R-:W-:-:S03]  /*17430*/  IADD3 R9, P6, PT, R11, R9, RZ ;  /* 0x000000090b097210 */ /* 0x000fc60007fde0ff */
[----:B------:R1:W-:Y:S01]  /*17440*/  STL [R1+0x5ec], R51 ;  /* 0x0005ec3301007387 */ /* 0x0003e20000100800 */
[----:B0-----:R-:W-:Y:S02]  /*17450*/  IMAD.MOV.U32 R17, RZ, RZ, R51 ;  /* 0x000000ffff117224 */ /* 0x001fe400078e0033 */
[----:B------:R-:W-:Y:S01]  /*17460*/  @P2 IMAD.MOV.U32 R16, RZ, RZ, R83 ;  /* 0x000000ffff102224 */ /* 0x000fe200078e0053 */
[----:B-1----:R-:W3:Y:S01]  /*17470*/  LDL.LU R51, [R1+0x934] ;  /* 0x0009340001337983 */ /* 0x002ee20000300800 */
[----:B------:R-:W-:-:S03]  /*17480*/  IADD3 R90, P5, PT, R11, R90, RZ ;  /* 0x0000005a0b5a7210 */ /* 0x000fc60007fbe0ff */
[----:B------:R0:W4:Y:S04]  /*17490*/  @P2 LDG.E.U8 R7, desc[UR20][R16.64] ;  /* 0x0000001410072981 */ /* 0x000128000c1e1100 */
[----:B------:R-:W2:Y:S04]  /*174a0*/  LDL.LU R83, [R1+0x610] ;  /* 0x0006100001537983 */ /* 0x000ea80000300800 */
[----:B------:R-:W-:Y:S01]  /*174b0*/  STL [R1+0x5f8], R63 ;  /* 0x0005f83f01007387 */ /* 0x000fe20000100800 */
[----:B0-----:R-:W-:Y:S02]  /*174c0*/  @P3 IMAD.MOV.U32 R16, RZ, RZ, R63 ;  /* 0x000000ffff103224 */ /* 0x001fe400078e003f */
[----:B------:R-:W-:Y:S01]  /*174d0*/  @P3 IMAD.MOV.U32 R17, RZ, RZ, R104 ;  /* 0x000000ffff113224 */ /* 0x000fe200078e0068 */
[----:B------:R0:W-:Y:S04]  /*174e0*/  STL [R1+0x5f4], R104 ;  /* 0x0005f46801007387 */ /* 0x0001e80000100800 */
[----:B------:R1:W2:Y:S04]  /*174f0*/  @P3 LDG.E.U8 R84, desc[UR20][R16.64] ;  /* 0x0000001410543981 */ /* 0x0002a8000c1e1100 */
[----:B0-----:R-:W3:Y:S04]  /*17500*/  LDL.LU R104, [R1+0x60c] ;  /* 0x00060c0001687983 */ /* 0x001ee80000300800 */
[----:B------:R0:W-:Y:S01]  /*17510*/  STL [R1+0x600], R9 ;  /* 0x0006000901007387 */ /* 0x0001e20000100800 */
[----:B-1----:R-:W-:-:S03]  /*17520*/  IMAD.MOV.U32 R17, RZ, RZ, R9 ;  /* 0x000000ffff117224 */ /* 0x002fc600078e0009 */
[----:B------:R-:W3:Y:S04]  /*17530*/  LDL.LU R63, [R1+0x620] ;  /* 0x00062000013f7983 */ /* 0x000ee80000300800 */
[----:B------:R-:W-:Y:S04]  /*17540*/  STL [R1+0x608], R90 ;  /* 0x0006085a01007387 */ /* 0x000fe80000100800 */
[----:B0-----:R-:W3:Y:S04]  /*17550*/  LDL.LU R9, [R1+0x930] ;  /* 0x0009300001097983 */ /* 0x001ee80000300800 */
[----:B------:R-:W3:Y:S01]  /*17560*/  LDL.LU R16, [R1+0x5fc] ;  /* 0x0005fc0001107983 */ /* 0x000ee20000300800 */
[----:B------:R-:W-:-:S02]  /*17570*/  ISETP.GT.AND P4, PT, R50, 0x35, PT ;  /* 0x000000353200780c */ /* 0x000fc40003f84270 */
[----:B------:R-:W-:Y:S01]  /*17580*/  PRMT R116, RZ, 0x7610, R116 ;  /* 0x00007610ff747816 */ /* 0x000fe20000000074 */
[----:B--2---:R0:W-:Y:S04]  /*17590*/  STL [R1+0x91c], R84 ;  /* 0x00091c5401007387 */ /* 0x0041e80000100800 */
[----:B0-----:R-:W2:Y:S01]  /*175a0*/  LDL.LU R84, [R1+0x604] ;  /* 0x0006040001547983 */ /* 0x001ea20000300800 */
[----:B---3--:R-:W-:-:S05]  /*175b0*/  IMAD.X R16, R13, 0x1, R16, P6 ;  /* 0x000000010d107824 */ /* 0x008fca00030e0610 */
[-C--:B------:R-:W-:Y:S01]  /*175c0*/  @P4 LOP3.LUT R17, R17, R16.reuse, RZ, 0x3c, !PT ;  /* 0x0000001011114212 */ /* 0x080fe200078e3cff */
[----:B------:R0:W-:Y:S03]  /*175d0*/  STL [R1+0x5fc], R16 ;  /* 0x0005fc1001007387 */ /* 0x0001e60000100800 */
[----:B0-----:R-:W-:-:S04]  /*175e0*/  @P4 LOP3.LUT R16, R17, R16, RZ, 0x3c, !PT ;  /* 0x0000001011104212 */ /* 0x001fc800078e3cff */
[----:B------:R-:W-:-:S05]  /*175f0*/  @P4 LOP3.LUT R17, R17, R16, RZ, 0x3c, !PT ;  /* 0x0000001011114212 */ /* 0x000fca00078e3cff */
[----:B------:R0:W3:Y:S01]  /*17600*/  @P4 LDG.E.U8 R116, desc[UR20][R16.64] ;  /* 0x0000001410744981 */ /* 0x0000e2000c1e1100 */
[----:B------:R-:W-:Y:S02]  /*17610*/  ISETP.GT.AND P2, PT, R50, 0x36, PT ;  /* 0x000000363200780c */ /* 0x000fe40003f44270 */
[----:B------:R-:W-:-:S11]  /*17620*/  PRMT R99, RZ, 0x7610, R99 ;  /* 0x00007610ff637816 */ /* 0x000fd60000000063 */
[----:B0-----:R-:W-:Y:S02]  /*17630*/  @P2 IMAD.MOV.U32 R16, RZ, RZ, R90 ;  /* 0x000000ffff102224 */ /* 0x001fe400078e005a */
[----:B--2---:R-:W-:-:S04]  /*17640*/  IMAD.X R84, R13, 0x1, R84, P5 ;  /* 0x000000010d547824 */ /* 0x004fc800028e0654 */
[----:B------:R-:W-:Y:S01]  /*17650*/  @P2 IMAD.MOV.U32 R17, RZ, RZ, R84 ;  /* 0x000000ffff112224 */ /* 0x000fe200078e0054 */
[----:B------:R-:W-:Y:S04]  /*17660*/  STL [R1+0x604], R84 ;  /* 0x0006045401007387 */ /* 0x000fe80000100800 */
[----:B------:R0:W2:Y:S04]  /*17670*/  @P2 LDG.E.U8 R99, desc[UR20][R16.64] ;  /* 0x0000001410632981 */ /* 0x0000a8000c1e1100 */
[----:B---3--:R1:W-:Y:S04]  /*17680*/  STL [R1+0x920], R116 ;  /* 0x0009207401007387 */ /* 0x0083e80000100800 */
[----:B-1----:R-:W3:Y:S01]  /*17690*/  LDL.LU R116, [R1+0x618] ;  /* 0x0006180001747983 */ /* 0x002ee20000300800 */
[----:B------:R-:W-:-:S02]  /*176a0*/  ISETP.GT.AND P3, PT, R50, 0x37, PT ;  /* 0x000000373200780c */ /* 0x000fc40003f64270 */
[----:B------:R-:W-:Y:S01]  /*176b0*/  IADD3 R83, P5, PT, R11, R83, RZ ;  /* 0x000000530b537210 */ /* 0x000fe20007fbe0ff */
[----:B------:R-:W4:Y:S04]  /*176c0*/  LDL.LU R84, [R1+0x61c] ;  /* 0x00061c0001547983 */ /* 0x000f280000300800 */
[----:B------:R-:W-:Y:S01]  /*176d0*/  IMAD.X R104, R13, 0x1, R104, P5 ;  /* 0x000000010d687824 */ /* 0x000fe200028e0668 */
[----:B------:R-:W4:Y:S01]  /*176e0*/  LDL.LU R90, [R1+0x628] ;  /* 0x00062800015a7983 */ /* 0x000f220000300800 */
[----:B------:R-:W-:Y:S02]  /*176f0*/  PRMT R4, RZ, 0x7610, R4 ;  /* 0x00007610ff047816 */ /* 0x000fe40000000004 */
[----:B------:R-:W-:Y:S01]  /*17700*/  IADD3 R63, P5, PT, R11, R63, RZ ;  /* 0x0000003f0b3f7210 */ /* 0x000fe20007fbe0ff */
[----:B------:R-:W-:Y:S01]  /*17710*/  STL [R1+0x610], R83 ;  /* 0x0006105301007387 */ /* 0x000fe20000100800 */
[----:B0-----:R-:W-:-:S02]  /*17720*/  @P3 IMAD.MOV.U32 R16, RZ, RZ, R83 ;  /* 0x000000ffff103224 */ /* 0x001fc400078e0053 */
[----:B------:R-:W-:-:S05]  /*17730*/  @P3 IMAD.MOV.U32 R17, RZ, RZ, R104 ;  /* 0x000000ffff113224 */ /* 0x000fca00078e0068 */
[----:B------:R-:W4:Y:S04]  /*17740*/  @P3 LDG.E.U8 R4, desc[UR20][R16.64] ;  /* 0x0000001410043981 */ /* 0x000f28000c1e1100 */
[----:B--2---:R0:W-:Y:S04]  /*17750*/  STL [R1+0x924], R99 ;  /* 0x0009246301007387 */ /* 0x0041e80000100800 */
[----:B------:R1:W-:Y:S04]  /*17760*/  STL [R1+0x60c], R104 ;  /* 0x00060c6801007387 */ /* 0x0003e80000100800 */
[----:B0-----:R-:W2:Y:S01]  /*17770*/  LDL.LU R99, [R1+0x624] ;  /* 0x0006240001637983 */ /* 0x001ea20000300800 */
[----:B---3--:R-:W-:-:S05]  /*17780*/  IADD3 R116, P6, PT, R11, R116, RZ ;  /* 0x000000740b747210 */ /* 0x008fca0007fde0ff */
[----:B------:R0:W-:Y:S04]  /*17790*/  STL [R1+0x618], R116 ;  /* 0x0006187401007387 */ /* 0x0001e80000100800 */
[----:B-1----:R-:W3:Y:S04]  /*177a0*/  LDL.LU R104, [R1+0x630] ;  /* 0x0006300001687983 */ /* 0x002ee80000300800 */
[----:B------:R-:W-:Y:S04]  /*177b0*/  STL [R1+0x620], R63 ;  /* 0x0006203f01007387 */ /* 0x000fe80000100800 */
[----:B------:R-:W2:Y:S04]  /*177c0*/  LDL.LU R83, [R1+0x638] ;  /* 0x0006380001537983 */ /* 0x000ea80000300800 */
[----:B------:R-:W2:Y:S01]  /*177d0*/  LDL.LU R17, [R1+0x614] ;  /* 0x0006140001117983 */ /* 0x000ea20000300800 */
[----:B------:R-:W-:-:S02]  /*177e0*/  ISETP.GT.AND P4, PT, R50, 0x38, PT ;  /* 0x000000383200780c */ /* 0x000fc40003f84270 */
[----:B------:R-:W-:Y:S01]  /*177f0*/  ISETP.GT.AND P2, PT, R50, 0x39, PT ;  /* 0x000000393200780c */ /* 0x000fe20003f44270 */
[----:B----4-:R-:W-:Y:S01]  /*17800*/  IMAD.X R84, R13, 0x1, R84, P5 ;  /* 0x000000010d547824 */ /* 0x010fe200028e0654 */
[----:B------:R-:W-:Y:S01]  /*17810*/  STL [R1+0x928], R4 ;  /* 0x0009280401007387 */ /* 0x000fe20000100800 */
[----:B------:R-:W-:-:S08]  /*17820*/  PRMT R42, RZ, 0x7610, R42 ;  /* 0x00007610ff2a7816 */ /* 0x000fd0000000002a */
[----:B------:R-:W-:Y:S02]  /*17830*/  @P4 IMAD.MOV.U32 R16, RZ, RZ, R116 ;  /* 0x000000ffff104224 */ /* 0x000fe400078e0074 */
[----:B--2---:R-:W-:-:S05]  /*17840*/  IMAD.X R17, R13, 0x1, R17, P6 ;  /* 0x000000010d117824 */ /* 0x004fca00030e0611 */
[----:B------:R1:W-:Y:S04]  /*17850*/  STL [R1+0x614], R17 ;  /* 0x0006141101007387 */ /* 0x0003e80000100800 */
[----:B------:R2:W-:Y:S04]  /*17860*/  STL [R1+0x61c], R84 ;  /* 0x00061c5401007387 */ /* 0x0005e80000100800 */
[----:B0-----:R-:W4:Y:S04]  /*17870*/  LDL.LU R116, [R1+0x62c] ;  /* 0x00062c0001747983 */ /* 0x001f280000300800 */
[----:B------:R1:W4:Y:S02]  /*17880*/  @P4 LDG.E.U8 R42, desc[UR20][R16.64] ;  /* 0x00000014102a4981 */ /* 0x000324000c1e1100 */
[----:B-1----:R-:W-:-:S02]  /*17890*/  @P2 IMAD.MOV.U32 R17, RZ, RZ, R84 ;  /* 0x000000ffff112224 */ /* 0x002fc400078e0054 */
[----:B--2---:R-:W2:Y:S01]  /*178a0*/  LDL.LU R84, [R1+0x634] ;  /* 0x0006340001547983 */ /* 0x004ea20000300800 */
[C---:B------:R-:W-:Y:S02]  /*178b0*/  ISETP.GT.AND P3, PT, R50.reuse, 0x3a, PT ;  /* 0x0000003a3200780c */ /* 0x040fe40003f64270 */
[----:B------:R-:W-:Y:S01]  /*178c0*/  IADD3 R90, P5, PT, R11, R90, RZ ;  /* 0x0000005a0b5a7210 */ /* 0x000fe20007fbe0ff */
[----:B------:R-:W-:Y:S01]  /*178d0*/  @P2 IMAD.MOV.U32 R16, RZ, RZ, R63 ;  /* 0x000000ffff102224 */ /* 0x000fe200078e003f */
[----:B------:R-:W-:Y:S02]  /*178e0*/  PRMT R26, RZ, 0x7610, R26 ;  /* 0x00007610ff1a7816 */ /* 0x000fe4000000001a */
[----:B------:R-:W-:Y:S01]  /*178f0*/  ISETP.GT.AND P4, PT, R50, 0x3b, PT ;  /* 0x0000003b3200780c */ /* 0x000fe20003f84270 */
[----:B------:R-:W-:Y:S01]  /*17900*/  IMAD.X R99, R13, 0x1, R99, P5 ;  /* 0x000000010d637824 */ /* 0x000fe200028e0663 */
[----:B---3--:R-:W-:Y:S02]  /*17910*/  IADD3 R104, P6, PT, R11, R104, RZ ;  /* 0x000000680b687210 */ /* 0x008fe40007fde0ff */
[----:B------:R0:W3:Y:S01]  /*17920*/  @P2 LDG.E.U8 R26, desc[UR20][R16.64] ;  /* 0x00000014101a2981 */ /* 0x0000e2000c1e1100 */
[----:B------:R-:W-:-:S02]  /*17930*/  PRMT R69, RZ, 0x7610, R69 ;  /* 0x00007610ff457816 */ /* 0x000fc40000000045 */
[----:B------:R-:W-:Y:S02]  /*17940*/  ISETP.GT.AND P2, PT, R50, 0x3c, PT ;  /* 0x0000003c3200780c */ /* 0x000fe40003f44270 */
[----:B------:R-:W-:Y:S01]  /*17950*/  IADD3 R83, P5, PT, R11, R83, RZ ;  /* 0x000000530b537210 */ /* 0x000fe20007fbe0ff */
[----:B0-----:R-:W-:Y:S02]  /*17960*/  @P3 IMAD.MOV.U32 R16, RZ, RZ, R90 ;  /* 0x000000ffff103224 */ /* 0x001fe400078e005a */
[----:B------:R-:W-:Y:S01]  /*17970*/  @P3 IMAD.MOV.U32 R17, RZ, RZ, R99 ;  /* 0x000000ffff113224 */ /* 0x000fe200078e0063 */
[----:B------:R-:W-:Y:S01]  /*17980*/  PRMT R111, RZ, 0x7610, R111 ;  /* 0x00007610ff6f7816 */ /* 0x000fe2000000006f */
[----:B------:R-:W-:Y:S04]  /*17990*/  STL [R1+0x628], R90 ;  /* 0x0006285a01007387 */ /* 0x000fe80000100800 */
[----:B------:R0:W3:Y:S01]  /*179a0*/  @P3 LDG.E.U8 R69, desc[UR20][R16.64] ;  /* 0x0000001410453981 */ /* 0x0000e2000c1e1100 */
[----:B------:R-:W-:-:S03]  /*179b0*/  PRMT R6, RZ, 0x7610, R6 ;  /* 0x00007610ff067816 */ /* 0x000fc60000000006 */
[----:B------:R-:W3:Y:S01]  /*179c0*/  LDL.LU R63, [R1+0x640] ;  /* 0x00064000013f7983 */ /* 0x000ee20000300800 */
[----:B0-----:R-:W-:-:S03]  /*179d0*/  @P4 IMAD.MOV.U32 R16, RZ, RZ, R104 ;  /* 0x000000ffff104224 */ /* 0x001fc600078e0068 */
[----:B------:R0:W-:Y:S04]  /*179e0*/  STL [R1+0x624], R99 ;  /* 0x0006246301007387 */ /* 0x0001e80000100800 */
[----:B0-----:R-:W3:Y:S04]  /*179f0*/  LDL.LU R99, [R1+0x63c] ;  /* 0x00063c0001637983 */ /* 0x001ee80000300800 */
[----:B------:R0:W-:Y:S04]  /*17a00*/  STL [R1+0x630], R104 ;  /* 0x0006306801007387 */ /* 0x0001e80000100800 */
[----:B------:R-:W3:Y:S04]  /*17a10*/  LDL.LU R90, [R1+0x648] ;  /* 0x00064800015a7983 */ /* 0x000ee80000300800 */
[----:B------:R-:W-:Y:S04]  /*17a20*/  STL [R1+0x638], R83 ;  /* 0x0006385301007387 */ /* 0x000fe80000100800 */
[----:B------:R-:W3:Y:S01]  /*17a30*/  LDL.LU R4, [R1+0x650] ;  /* 0x0006500001047983 */ /* 0x000ee20000300800 */
[----:B----4-:R-:W-:-:S04]  /*17a40*/  IMAD.X R116, R13, 0x1, R116, P6 ;  /* 0x000000010d747824 */ /* 0x010fc800030e0674 */
[----:B------:R-:W-:-:S05]  /*17a50*/  @P4 IMAD.MOV.U32 R17, RZ, RZ, R116 ;  /* 0x000000ffff114224 */ /* 0x000fca00078e0074 */
[----:B------:R1:W4:Y:S01]  /*17a60*/  @P4 LDG.E.U8 R111, desc[UR20][R16.64] ;  /* 0x00000014106f4981 */ /* 0x000322000c1e1100 */
[----:B--2---:R-:W-:Y:S02]  /*17a70*/  IMAD.X R84, R13, 0x1, R84, P5 ;  /* 0x000000010d547824 */ /* 0x004fe400028e0654 */
[----:B-1----:R-:W-:Y:S02]  /*17a80*/  @P2 IMAD.MOV.U32 R16, RZ, RZ, R83 ;  /* 0x000000ffff102224 */ /* 0x002fe400078e0053 */
[----:B------:R-:W-:Y:S01]  /*17a90*/  @P2 IMAD.MOV.U32 R17, RZ, RZ, R84 ;  /* 0x000000ffff112224 */ /* 0x000fe200078e0054 */
[----:B------:R-:W-:Y:S04]  /*17aa0*/  STL [R1+0x62c], R116 ;  /* 0x00062c7401007387 */ /* 0x000fe80000100800 */
[----:B------:R1:W2:Y:S04]  /*17ab0*/  @P2 LDG.E.U8 R6, desc[UR20][R16.64] ;  /* 0x0000001410062981 */ /* 0x0002a8000c1e1100 */
[----:B------:R1:W-:Y:S04]  /*17ac0*/  STL [R1+0x634], R84 ;  /* 0x0006345401007387 */ /* 0x0003e80000100800 */
[----:B0-----:R-:W4:Y:S04]  /*17ad0*/  LDL.LU R104, [R1+0x644] ;  /* 0x0006440001687983 */ /* 0x001f280000300800 */
[----:B-1----:R-:W4:Y:S01]  /*17ae0*/  LDL.LU R84, [R1+0x64c] ;  /* 0x00064c0001547983 */ /* 0x002f220000300800 */
[----:B------:R-:W-:-:S02]  /*17af0*/  ISETP.GT.AND P3, PT, R50, 0x3d, PT ;  /* 0x0000003d3200780c */ /* 0x000fc40003f64270 */
[----:B------:R-:W-:Y:S02]  /*17b00*/  ISETP.GT.AND P4, PT, R50, 0x3e, PT ;  /* 0x0000003e3200780c */ /* 0x000fe40003f84270 */
[----:B---3--:R-:W-:Y:S02]  /*17b10*/  IADD3 R63, P5, PT, R11, R63, RZ ;  /* 0x0000003f0b3f7210 */ /* 0x008fe40007fbe0ff */
[----:B------:R-:W-:-:S03]  /*17b20*/  PRMT R125, RZ, 0x7610, R125 ;  /* 0x00007610ff7d7816 */ /* 0x000fc6000000007d */
[----:B------:R-:W-:Y:S01]  /*17b30*/  STL [R1+0x640], R63 ;  /* 0x0006403f01007387 */ /* 0x000fe20000100800 */
[----:B------:R-:W-:-:S03]  /*17b40*/  ISETP.GT.AND P2, PT, R50, 0x3f, PT ;  /* 0x0000003f3200780c */ /* 0x000fc60003f44270 */
[----:B------:R-:W-:Y:S01]  /*17b50*/  @P3 IMAD.MOV.U32 R16, RZ, RZ, R63 ;  /* 0x000000ffff103224 */ /* 0x000fe200078e003f */
[----:B------:R-:W3:Y:S01]  /*17b60*/  LDL.LU R83, [R1+0x658] ;  /* 0x0006580001537983 */ /* 0x000ee20000300800 */
[----:B------:R-:W-:-:S04]  /*17b70*/  IMAD.X R99, R13, 0x1, R99, P5 ;  /* 0x000000010d637824 */ /* 0x000fc800028e0663 */
[----:B------:R-:W-:Y:S01]  /*17b80*/  @P3 IMAD.MOV.U32 R17, RZ, RZ, R99 ;  /* 0x000000ffff113224 */ /* 0x000fe200078e0063 */
[----:B------:R-:W-:-:S04]  /*17b90*/  IADD3 R90, P6, PT, R11, R90, RZ ;  /* 0x0000005a0b5a7210 */ /* 0x000fc80007fde0ff */
[----:B------:R0:W3:Y:S01]  /*17ba0*/  @P3 LDG.E.U8 R125, desc[UR20][R16.64] ;  /* 0x00000014107d3981 */ /* 0x0000e2000c1e1100 */
[----:B------:R-:W-:Y:S02]  /*17bb0*/  IADD3 R4, P5, PT, R11, R4, RZ ;  /* 0x000000040b047210 */ /* 0x000fe40007fbe0ff */
[----:B------:R-:W-:Y:S01]  /*17bc0*/  PRMT R98, RZ, 0x7610, R98 ;  /* 0x00007610ff627816 */ /* 0x000fe20000000062 */
[----:B0-----:R-:W-:Y:S01]  /*17bd0*/  @P4 IMAD.MOV.U32 R16, RZ, RZ, R90 ;  /* 0x000000ffff104224 */ /* 0x001fe200078e005a */
[----:B--2---:R0:W-:Y:S04]  /*17be0*/  STL [R1+0x92c], R6 ;  /* 0x00092c0601007387 */ /* 0x0041e80000100800 */
[----:B------:R1:W-:Y:S01]  /*17bf0*/  STL [R1+0x63c], R99 ;  /* 0x00063c6301007387 */ /* 0x0003e20000100800 */
[----:B----4-:R-:W-:-:S03]  /*17c00*/  IMAD.X R104, R13, 0x1, R104, P6 ;  /* 0x000000010d687824 */ /* 0x010fc600030e0668 */
[----:B0-----:R-:W2:Y:S04]  /*17c10*/  LDL.LU R6, [R1+0x654] ;  /* 0x0006540001067983 */ /* 0x001ea80000300800 */
[----:B------:R-:W-:Y:S01]  /*17c20*/  STL [R1+0x648], R90 ;  /* 0x0006485a01007387 */ /* 0x000fe20000100800 */
[----:B------:R-:W-:-:S03]  /*17c30*/  IMAD.X R84, R13, 0x1, R84, P5 ;  /* 0x000000010d547824 */ /* 0x000fc600028e0654 */
[----:B-1----:R-:W4:Y:S01]  /*17c40*/  LDL.LU R99, [R1+0x660] ;  /* 0x0006600001637983 */ /* 0x002f220000300800 */
[----:B------:R-:W-:-:S03]  /*17c50*/  @P4 IMAD.MOV.U32 R17, RZ, RZ, R104 ;  /* 0x000000ffff114224 */ /* 0x000fc600078e0068 */
[----:B------:R-:W-:Y:S04]  /*17c60*/  STL [R1+0x650], R4 ;  /* 0x0006500401007387 */ /* 0x000fe80000100800 */
[----:B------:R-:W4:Y:S04]  /*17c70*/  LDL.LU R63, [R1+0x668] ;  /* 0x00066800013f7983 */ /* 0x000f280000300800 */
[----:B------:R0:W-:Y:S04]  /*17c80*/  STL [R1+0x644], R104 ;  /* 0x0006446801007387 */ /* 0x0001e80000100800 */
[----:B------:R1:W-:Y:S04]  /*17c90*/  STL [R1+0x64c], R84 ;  /* 0x00064c5401007387 */ /* 0x0003e80000100800 */
[----:B------:R1:W4:Y:S04]  /*17ca0*/  @P4 LDG.E.U8 R98, desc[UR20][R16.64] ;  /* 0x0000001410624981 */ /* 0x000328000c1e1100 */
[----:B0-----:R-:W4:Y:S01]  /*17cb0*/  LDL.LU R104, [R1+0x65c] ;  /* 0x00065c0001687983 */ /* 0x001f220000300800 */
[----:B-1----:R-:W-:-:S03]  /*17cc0*/  @P2 IMAD.MOV.U32 R17, RZ, RZ, R84 ;  /* 0x000000ffff112224 */ /* 0x002fc600078e0054 */
[----:B------:R-:W4:Y:S01]  /*17cd0*/  LDL.LU R84, [R1+0x664] ;  /* 0x0006640001547983 */ /* 0x000f220000300800 */
[C---:B------:R-:W-:Y:S02]  /*17ce0*/  ISETP.GT.AND P3, PT, R50.reuse, 0x40, PT ;  /* 0x000000403200780c */ /* 0x040fe40003f64270 */
[----:B---3--:R-:W-:Y:S01]  /*17cf0*/  IADD3 R83, P5, PT, R11, R83, RZ ;  /* 0x000000530b537210 */ /* 0x008fe20007fbe0ff */
[----:B------:R-:W-:Y:S01]  /*17d00*/  @P2 IMAD.MOV.U32 R16, RZ, RZ, R4 ;  /* 0x000000ffff102224 */ /* 0x000fe200078e0004 */
[----:B------:R-:W-:Y:S02]  /*17d10*/  PRMT R5, RZ, 0x7610, R5 ;  /* 0x00007610ff057816 */ /* 0x000fe40000000005 */
[----:B------:R-:W-:Y:S01]  /*17d20*/  ISETP.GT.AND P4, PT, R50, 0x41, PT ;  /* 0x000000413200780c */ /* 0x000fe20003f84270 */
[----:B------:R0:W-:Y:S01]  /*17d30*/  STL [R1+0x658], R83 ;  /* 0x0006585301007387 */ /* 0x0001e20000100800 */
[----:B------:R-:W-:-:S03]  /*17d40*/  PRMT R41, RZ, 0x7610, R41 ;  /* 0x00007610ff297816 */ /* 0x000fc60000000029 */
[----:B------:R1:W3:Y:S01]  /*17d50*/  @P2 LDG.E.U8 R5, desc[UR20][R16.64] ;  /* 0x0000001410052981 */ /* 0x0002e2000c1e1100 */
[----:B------:R-:W-:-:S03]  /*17d60*/  ISETP.GT.AND P2, PT, R50, 0x42, PT ;  /* 0x000000423200780c */ /* 0x000fc60003f44270 */
[----:B------:R-:W3:Y:S01]  /*17d70*/  LDL.LU R4, [R1+0x670] ;  /* 0x0006700001047983 */ /* 0x000ee20000300800 */
[----:B------:R-:W-:Y:S01]  /*17d80*/  PRMT R25, RZ, 0x7610, R25 ;  /* 0x00007610ff197816 */ /* 0x000fe20000000019 */
[----:B-1----:R-:W-:Y:S02]  /*17d90*/  @P3 IMAD.MOV.U32 R16, RZ, RZ, R83 ;  /* 0x000000ffff103224 */ /* 0x002fe400078e0053 */
[----:B--2---:R-:W-:-:S04]  /*17da0*/  IMAD.X R6, R13, 0x1, R6, P5 ;  /* 0x000000010d067824 */ /* 0x004fc800028e0606 */
[----:B------:R-:W-:Y:S01]  /*17db0*/  @P3 IMAD.MOV.U32 R17, RZ, RZ, R6 ;  /* 0x000000ffff113224 */ /* 0x000fe200078e0006 */
[C---:B----4-:R-:W-:Y:S01]  /*17dc0*/  IADD3 R99, P6, PT, R11.reuse, R99, RZ ;  /* 0x000000630b637210 */ /* 0x050fe20007fde0ff */
[----:B------:R1:W-:Y:S04]  /*17dd0*/  STL [R1+0x654], R6 ;  /* 0x0006540601007387 */ /* 0x0003e80000100800 */
[----:B0-----:R-:W2:Y:S01]  /*17de0*/  LDL.LU R83, [R1+0x66c] ;  /* 0x00066c0001537983 */ /* 0x001ea20000300800 */
[----:B------:R-:W-:-:S03]  /*17df0*/  IADD3 R63, P5, PT, R11, R63, RZ ;  /* 0x0000003f0b3f7210 */ /* 0x000fc60007fbe0ff */
[----:B------:R-:W-:Y:S04]  /*17e00*/  STL [R1+0x660], R99 ;  /* 0x0006606301007387 */ /* 0x000fe80000100800 */
[----:B------:R0:W4:Y:S04]  /*17e10*/  @P3 LDG.E.U8 R41, desc[UR20][R16.64] ;  /* 0x0000001410293981 */ /* 0x000128000c1e1100 */
[----:B------:R-:W4:Y:S01]  /*17e20*/  LDL.LU R90, [R1+0x678] ;  /* 0x00067800015a7983 */ /* 0x000f220000300800 */
[----:B------:R-:W-:-:S03]  /*17e30*/  IMAD.X R104, R13, 0x1, R104, P6 ;  /* 0x000000010d687824 */ /* 0x000fc600030e0668 */
[----:B------:R-:W-:Y:S01]  /*17e40*/  STL [R1+0x668], R63 ;  /* 0x0006683f01007387 */ /* 0x000fe20000100800 */
[----:B0-----:R-:W-:Y:S02]  /*17e50*/  @P4 IMAD.MOV.U32 R16, RZ, RZ, R99 ;  /* 0x000000ffff104224 */ /* 0x001fe400078e0063 */
[----:B------:R-:W-:Y:S01]  /*17e60*/  @P4 IMAD.MOV.U32 R17, RZ, RZ, R104 ;  /* 0x000000ffff114224 */ /* 0x000fe200078e0068 */
[----:B-1----:R-:W4:Y:S01]  /*17e70*/  LDL.LU R6, [R1+0x680] ;  /* 0x0006800001067983 */ /* 0x002f220000300800 */
[----:B------:R-:W-:-:S03]  /*17e80*/  IMAD.X R84, R13, 0x1, R84, P5 ;  /* 0x000000010d547824 */ /* 0x000fc600028e0654 */
        /* <DEDUP_REMOVED lines=11> */
[----:B------:R-:W-:Y:S01]  /*17f40*/  STL [R1+0x670], R4 ;  /* 0x0006700401007387 */ /* 0x000fe20000100800 */
[----:B------:R-:W-:-:S03]  /*17f50*/  PRMT R113, RZ, 0x7610, R113 ;  /* 0x00007610ff717816 */ /* 0x000fc60000000071 */
[----:B------:R-:W3:Y:S04]  /*17f60*/  LDL.LU R63, [R1+0x688] ;  /* 0x00068800013f7983 */ /* 0x000ee80000300800 */
[----:B------:R0:W3:Y:S01]  /*17f70*/  @P2 LDG.E.U8 R81, desc[UR20][R16.64] ;  /* 0x0000001410512981 */ /* 0x0000e2000c1e1100 */
[----:B------:R-:W-:Y:S02]  /*17f80*/  ISETP.GT.AND P2, PT, R50, 0x45, PT ;  /* 0x000000453200780c */ /* 0x000fe40003f44270 */
[----:B------:R-:W-:Y:S01]  /*17f90*/  PRMT R105, RZ, 0x7610, R105 ;  /* 0x00007610ff697816 */ /* 0x000fe20000000069 */
[----:B0-----:R-:W-:Y:S02]  /*17fa0*/  @P3 IMAD.MOV.U32 R16, RZ, RZ, R4 ;  /* 0x000000ffff103224 */ /* 0x001fe400078e0004 */
[----:B--2---:R-:W-:-:S04]  /*17fb0*/  IMAD.X R83, R13, 0x1, R83, P5 ;  /* 0x000000010d537824 */ /* 0x004fc800028e0653 */
[----:B------:R-:W-:Y:S01]  /*17fc0*/  @P3 IMAD.MOV.U32 R17, RZ, RZ, R83 ;  /* 0x000000ffff113224 */ /* 0x000fe200078e0053 */
[----:B------:R0:W-:Y:S04]  /*17fd0*/  STL [R1+0x66c], R83 ;  /* 0x00066c5301007387 */ /* 0x0001e80000100800 */
[----:B------:R1:W2:Y:S01]  /*17fe0*/  @P3 LDG.E.U8 R113, desc[UR20][R16.64] ;  /* 0x0000001410713981 */ /* 0x0002a2000c1e1100 */
[----:B----4-:R-:W-:-:S03]  /*17ff0*/  IADD3 R90, P6, PT, R11, R90, RZ ;  /* 0x0000005a0b5a7210 */ /* 0x010fc60007fde0ff */
[----:B0-----:R-:W4:Y:S04]  /*18000*/  LDL.LU R83, [R1+0x684] ;  /* 0x0006840001537983 */ /* 0x001f280000300800 */
[----:B------:R-:W-:Y:S01]  /*18010*/  STL [R1+0x678], R90 ;  /* 0x0006785a01007387 */ /* 0x000fe20000100800 */
[----:B------:R-:W-:-:S03]  /*18020*/  IADD3 R6, P5, PT, R11, R6, RZ ;  /* 0x000000060b067210 */ /* 0x000fc60007fbe0ff */
[----:B------:R-:W2:Y:S01]  /*18030*/  LDL.LU R99, [R1+0x690] ;  /* 0x0006900001637983 */ /* 0x000ea20000300800 */
[----:B-1----:R-:W-:-:S03]  /*18040*/  @P4 IMAD.MOV.U32 R16, RZ, RZ, R90 ;  /* 0x000000ffff104224 */ /* 0x002fc600078e005a */
[----:B------:R-:W-:Y:S04]  /*18050*/  STL [R1+0x680], R6 ;  /* 0x0006800601007387 */ /* 0x000fe80000100800 */
[----:B------:R-:W2:Y:S01]  /*18060*/  LDL.LU R4, [R1+0x698] ;  /* 0x0006980001047983 */ /* 0x000ea20000300800 */
[----:B------:R-:W-:-:S04]  /*18070*/  IMAD.X R104, R13, 0x1, R104, P6 ;  /* 0x000000010d687824 */ /* 0x000fc800030e0668 */
[----:B------:R-:W-:Y:S02]  /*18080*/  @P4 IMAD.MOV.U32 R17, RZ, RZ, R104 ;  /* 0x000000ffff114224 */ /* 0x000fe400078e0068 */
[----:B------:R-:W-:Y:S01]  /*18090*/  IMAD.X R84, R13, 0x1, R84, P5 ;  /* 0x000000010d547824 */ /* 0x000fe200028e0654 */
[----:B------:R0:W-:Y:S04]  /*180a0*/  STL [R1+0x674], R104 ;  /* 0x0006746801007387 */ /* 0x0001e80000100800 */
[----:B------:R1:W-:Y:S04]  /*180b0*/  STL [R1+0x67c], R84 ;  /* 0x00067c5401007387 */ /* 0x0003e80000100800 */
[----:B------:R1:W2:Y:S04]  /*180c0*/  @P4 LDG.E.U8 R105, desc[UR20][R16.64] ;  /* 0x0000001410694981 */ /* 0x0002a8000c1e1100 */
[----:B0-----:R-:W2:Y:S01]  /*180d0*/  LDL.LU R104, [R1+0x68c] ;  /* 0x00068c0001687983 */ /* 0x001ea20000300800 */
[----:B-1----:R-:W-:-:S03]  /*180e0*/  @P2 IMAD.MOV.U32 R17, RZ, RZ, R84 ;  /* 0x000000ffff112224 */ /* 0x002fc600078e0054 */
[----:B------:R-:W2:Y:S01]  /*180f0*/  LDL.LU R84, [R1+0x694] ;  /* 0x0006940001547983 */ /* 0x000ea20000300800 */
[C---:B------:R-:W-:Y:S02]  /*18100*/  ISETP.GT.AND P3, PT, R50.reuse, 0x46, PT ;  /* 0x000000463200780c */ /* 0x040fe40003f64270 */
[----:B---3--:R-:W-:Y:S01]  /*18110*/  IADD3 R63, P5, PT, R11, R63, RZ ;  /* 0x0000003f0b3f7210 */ /* 0x008fe20007fbe0ff */
[----:B------:R-:W-:Y:S01]  /*18120*/  @P2 IMAD.MOV.U32 R16, RZ, RZ, R6 ;  /* 0x000000ffff102224 */ /* 0x000fe200078e0006 */
[----:B------:R-:W-:Y:S02]  /*18130*/  PRMT R121, RZ, 0x7610, R121 ;  /* 0x00007610ff797816 */ /* 0x000fe40000000079 */
[----:B------:R-:W-:Y:S01]  /*18140*/  ISETP.GT.AND P4, PT, R50, 0x47, PT ;  /* 0x000000473200780c */ /* 0x000fe20003f84270 */
[----:B------:R-:W-:Y:S01]  /*18150*/  STL [R1+0x688], R63 ;  /* 0x0006883f01007387 */ /* 0x000fe20000100800 */
[----:B------:R-:W-:-:S03]  /*18160*/  PRMT R96, RZ, 0x7610, R96 ;  /* 0x00007610ff607816 */ /* 0x000fc60000000060 */
[----:B------:R0:W3:Y:S01]  /*18170*/  @P2 LDG.E.U8 R121, desc[UR20][R16.64] ;  /* 0x0000001410792981 */ /* 0x0000e2000c1e1100 */
[----:B------:R-:W-:-:S03]  /*18180*/  ISETP.GT.AND P2, PT, R50, 0x48, PT ;  /* 0x000000483200780c */ /* 0x000fc60003f44270 */
[----:B------:R-:W3:Y:S01]  /*18190*/  LDL.LU R6, [R1+0x6a0] ;  /* 0x0006a00001067983 */ /* 0x000ee20000300800 */
[----:B------:R-:W-:Y:S01]  /*181a0*/  PRMT R10, RZ, 0x7610, R10 ;  /* 0x00007610ff0a7816 */ /* 0x000fe2000000000a */
[----:B0-----:R-:W-:Y:S02]  /*181b0*/  @P3 IMAD.MOV.U32 R16, RZ, RZ, R63 ;  /* 0x000000ffff103224 */ /* 0x001fe400078e003f */
[----:B----4-:R-:W-:-:S04]  /*181c0*/  IMAD.X R83, R13, 0x1, R83, P5 ;  /* 0x000000010d537824 */ /* 0x010fc800028e0653 */
[----:B------:R-:W-:Y:S01]  /*181d0*/  @P3 IMAD.MOV.U32 R17, RZ, RZ, R83 ;  /* 0x000000ffff113224 */ /* 0x000fe200078e0053 */
[C---:B--2---:R-:W-:Y:S01]  /*181e0*/  IADD3 R99, P6, PT, R11.reuse, R99, RZ ;  /* 0x000000630b637210 */ /* 0x044fe20007fde0ff */
[----:B------:R0:W-:Y:S04]  /*181f0*/  STL [R1+0x684], R83 ;  /* 0x0006845301007387 */ /* 0x0001e80000100800 */
[----:B------:R1:W2:Y:S01]  /*18200*/  @P3 LDG.E.U8 R96, desc[UR20][R16.64] ;  /* 0x0000001410603981 */ /* 0x0002a2000c1e1100 */
[----:B------:R-:W-:-:S03]  /*18210*/  IADD3 R4, P5, PT, R11, R4, RZ ;  /* 0x000000040b047210 */ /* 0x000fc60007fbe0ff */
[----:B0-----:R-:W4:Y:S04]  /*18220*/  LDL.LU R83, [R1+0x69c] ;  /* 0x00069c0001537983 */ /* 0x001f280000300800 */
[----:B------:R-:W-:Y:S01]  /*18230*/  STL [R1+0x690], R99 ;  /* 0x0006906301007387 */ /* 0x000fe20000100800 */
[----:B-1----:R-:W-:-:S03]  /*18240*/  @P4 IMAD.MOV.U32 R16, RZ, RZ, R99 ;  /* 0x000000ffff104224 */ /* 0x002fc600078e0063 */
[----:B------:R-:W2:Y:S04]  /*18250*/  LDL.LU R90, [R1+0x6a8] ;  /* 0x0006a800015a7983 */ /* 0x000ea80000300800 */
        /* <DEDUP_REMOVED lines=82> */
[----:B------:R-:W-:Y:S04]  /*18780*/  STL [R1+0x6d0], R63 ;  /* 0x0006d03f01007387 */ /* 0x000fe80000100800 */
[----:B------:R-:W3:Y:S01]  /*18790*/  LDL.LU R6, [R1+0x6e8] ;  /* 0x0006e80001067983 */ /* 0x000ee20000300800 */
[----:B------:R-:W-:-:S03]  /*187a0*/  PRMT R0, RZ, 0x7610, R0 ;  /* 0x00007610ff007816 */ /* 0x000fc60000000000 */
[----:B------:R0:W3:Y:S01]  /*187b0*/  @P2 LDG.E.U8 R91, desc[UR20][R16.64] ;  /* 0x00000014105b2981 */ /* 0x0000e2000c1e1100 */
[----:B------:R-:W-:Y:S02]  /*187c0*/  ISETP.GT.AND P2, PT, R50, 0x51, PT ;  /* 0x000000513200780c */ /* 0x000fe40003f44270 */
[----:B------:R-:W-:Y:S01]  /*187d0*/  PRMT R39, RZ, 0x7610, R39 ;  /* 0x00007610ff277816 */ /* 0x000fe20000000027 */
[----:B0-----:R-:W-:Y:S02]  /*187e0*/  @P3 IMAD.MOV.U32 R16, RZ, RZ, R63 ;  /* 0x000000ffff103224 */ /* 0x001fe400078e003f */
[----:B----4-:R-:W-:-:S04]  /*187f0*/  IMAD.X R83, R13, 0x1, R83, P5 ;  /* 0x000000010d537824 */ /* 0x010fc800028e0653 */
[----:B------:R-:W-:Y:S01]  /*18800*/  @P3 IMAD.MOV.U32 R17, RZ, RZ, R83 ;  /* 0x000000ffff113224 */ /* 0x000fe200078e0053 */
[----:B------:R0:W-:Y:S01]  /*18810*/  STL [R1+0x6cc], R83 ;  /* 0x0006cc5301007387 */ /* 0x0001e20000100800 */
[----:B--2---:R-:W-:-:S03]  /*18820*/  IADD3 R90, P6, PT, R11, R90, RZ ;  /* 0x0000005a0b5a7210 */ /* 0x004fc60007fde0ff */
[----:B------:R1:W2:Y:S04]  /*18830*/  @P3 LDG.E.U8 R0, desc[UR20][R16.64] ;  /* 0x0000001410003981 */ /* 0x0002a8000c1e1100 */
[----:B0-----:R-:W4:Y:S01]  /*18840*/  LDL.LU R83, [R1+0x6e4] ;  /* 0x0006e40001537983 */ /* 0x001f220000300800 */
[----:B------:R-:W-:-:S03]  /*18850*/  IADD3 R4, P5, PT, R11, R4, RZ ;  /* 0x000000040b047210 */ /* 0x000fc60007fbe0ff */
        /* <DEDUP_REMOVED lines=47> */
[----:B------:R-:W-:Y:S02]  /*18b50*/  ISETP.GT.AND P3, PT, R50, 0x55, PT ;  /* 0x000000553200780c */ /* 0x000fe40003f64270 */
[----:B---3--:R-:W-:Y:S01]  /*18b60*/  IADD3 R4, P5, PT, R11, R4, RZ ;  /* 0x000000040b047210 */ /* 0x008fe20007fbe0ff */
[----:B------:R-:W-:Y:S01]  /*18b70*/  @P2 IMAD.MOV.U32 R16, RZ, RZ, R63 ;  /* 0x000000ffff102224 */ /* 0x000fe200078e003f */
[----:B------:R-:W-:-:S03]  /*18b80*/  PRMT R8, RZ, 0x7610, R8 ;  /* 0x00007610ff087816 */ /* 0x000fc60000000008 */
[----:B------:R-:W-:Y:S04]  /*18b90*/  STL [R1+0x700], R4 ;  /* 0x0007000401007387 */ /* 0x000fe80000100800 */
[----:B------:R-:W3:Y:S01]  /*18ba0*/  LDL.LU R63, [R1+0x718] ;  /* 0x00071800013f7983 */ /* 0x000ee20000300800 */
[----:B------:R-:W-:-:S03]  /*18bb0*/  ISETP.GT.AND P4, PT, R50, 0x56, PT ;  /* 0x000000563200780c */ /* 0x000fc60003f84270 */
[----:B------:R0:W3:Y:S01]  /*18bc0*/  @P2 LDG.E.U8 R8, desc[UR20][R16.64] ;  /* 0x0000001410082981 */ /* 0x0000e2000c1e1100 */
        /* <DEDUP_REMOVED lines=9> */
[----:B------:R-:W-:Y:S04]  /*18c60*/  STL [R1+0x708], R90 ;  /* 0x0007085a01007387 */ /* 0x000fe80000100800 */
[----:B------:R-:W2:Y:S04]  /*18c70*/  LDL.LU R99, [R1+0x720] ;  /* 0x0007200001637983 */ /* 0x000ea80000300800 */
[----:B------:R-:W-:Y:S04]  /*18c80*/  STL [R1+0x710], R6 ;  /* 0x0007100601007387 */ /* 0x000fe80000100800 */
[----:B------:R-:W2:Y:S01]  /*18c90*/  LDL.LU R4, [R1+0x728] ;  /* 0x0007280001047983 */ /* 0x000ea20000300800 */
[----:B-1----:R-:W-:-:S02]  /*18ca0*/  @P4 IMAD.MOV.U32 R16, RZ, RZ, R90 ;  /* 0x000000ffff104224 */ /* 0x002fc400078e005a */
[C---:B------:R-:W-:Y:S02]  /*18cb0*/  IMAD.X R104, R13.reuse, 0x1, R104, P6 ;  /* 0x000000010d687824 */ /* 0x040fe400030e0668 */
[----:B------:R-:W-:-:S03]  /*18cc0*/  IMAD.X R84, R13, 0x1, R84, P5 ;  /* 0x000000010d547824 */ /* 0x000fc600028e0654 */
[----:B------:R0:W-:Y:S01]  /*18cd0*/  STL [R1+0x704], R104 ;  /* 0x0007046801007387 */ /* 0x0001e20000100800 */
[----:B------:R-:W-:-:S03]  /*18ce0*/  @P4 IMAD.MOV.U32 R17, RZ, RZ, R104 ;  /* 0x000000ffff114224 */ /* 0x000fc600078e0068 */
[----:B------:R-:W-:Y:S04]  /*18cf0*/  STL [R1+0x70c], R84 ;  /* 0x00070c5401007387 */ /* 0x000fe80000100800 */
[----:B0-----:R-:W2:Y:S04]  /*18d00*/  LDL.LU R104, [R1+0x71c] ;  /* 0x00071c0001687983 */ /* 0x001ea80000300800 */
[----:B------:R-:W2:Y:S01]  /*18d10*/  LDL.LU R90, [R1+0x724] ;  /* 0x00072400015a7983 */ /* 0x000ea20000300800 */
[----:B------:R-:W-:Y:S02]  /*18d20*/  ISETP.GT.AND P2, PT, R50, 0x57, PT ;  /* 0x000000573200780c */ /* 0x000fe40003f44270 */
[----:B------:R-:W-:-:S02]  /*18d30*/  PRMT R123, RZ, 0x7610, R123 ;  /* 0x00007610ff7b7816 */ /* 0x000fc4000000007b */
[----:B------:R-:W-:Y:S02]  /*18d40*/  ISETP.GT.AND P3, PT, R50, 0x58, PT ;  /* 0x000000583200780c */ /* 0x000fe40003f64270 */
[----:B---3--:R-:W-:Y:S02]  /*18d50*/  IADD3 R63, P5, PT, R11, R63, RZ ;  /* 0x0000003f0b3f7210 */ /* 0x008fe40007fbe0ff */
[----:B------:R-:W-:Y:S01]  /*18d60*/  PRMT R122, RZ, 0x7610, R122 ;  /* 0x00007610ff7a7816 */ /* 0x000fe2000000007a */
[----:B------:R0:W3:Y:S04]  /*18d70*/  @P4 LDG.E.U8 R123, desc[UR20][R16.64] ;  /* 0x00000014107b4981 */ /* 0x0000e8000c1e1100 */
[----:B------:R-:W-:Y:S01]  /*18d80*/  STL [R1+0x718], R63 ;  /* 0x0007183f01007387 */ /* 0x000fe20000100800 */
[----:B0-----:R-:W-:-:S02]  /*18d90*/  @P2 IMAD.MOV.U32 R16, RZ, RZ, R6 ;  /* 0x000000ffff102224 */ /* 0x001fc400078e0006 */
[----:B------:R-:W-:Y:S01]  /*18da0*/  @P2 IMAD.MOV.U32 R17, RZ, RZ, R84 ;  /* 0x000000ffff112224 */ /* 0x000fe200078e0054 */
[----:B------:R-:W3:Y:S01]  /*18db0*/  LDL.LU R6, [R1+0x730] ;  /* 0x0007300001067983 */ /* 0x000ee20000300800 */
[----:B------:R-:W-:-:S03]  /*18dc0*/  ISETP.GT.AND P4, PT, R50, 0x59, PT ;  /* 0x000000593200780c */ /* 0x000fc60003f84270 */
[----:B------:R0:W3:Y:S01]  /*18dd0*/  @P2 LDG.E.U8 R122, desc[UR20][R16.64] ;  /* 0x00000014107a2981 */ /* 0x0000e2000c1e1100 */
[----:B------:R-:W-:Y:S02]  /*18de0*/  PRMT R38, RZ, 0x7610, R38 ;  /* 0x00007610ff267816 */ /* 0x000fe40000000026 */
        /* <DEDUP_REMOVED lines=10> */
[----:B------:R0:W-:Y:S01]  /*18e90*/  STL [R1+0x720], R99 ;  /* 0x0007206301007387 */ /* 0x0001e20000100800 */
[----:B-1----:R-:W-:-:S03]  /*18ea0*/  @P4 IMAD.MOV.U32 R16, RZ, RZ, R99 ;  /* 0x000000ffff104224 */ /* 0x002fc600078e0063 */
[----:B------:R-:W2:Y:S04]  /*18eb0*/  LDL.LU R63, [R1+0x738] ;  /* 0x00073800013f7983 */ /* 0x000ea80000300800 */
[----:B------:R-:W-:Y:S04]  /*18ec0*/  STL [R1+0x728], R4 ;  /* 0x0007280401007387 */ /* 0x000fe80000100800 */
[----:B------:R-:W2:Y:S01]  /*18ed0*/  LDL.LU R84, [R1+0x740] ;  /* 0x0007400001547983 */ /* 0x000ea20000300800 */
[C---:B------:R-:W-:Y:S02]  /*18ee0*/  IMAD.X R104, R13.reuse, 0x1, R104, P6 ;  /* 0x000000010d687824 */ /* 0x040fe400030e0668 */
[----:B------:R-:W-:-:S02]  /*18ef0*/  IMAD.X R90, R13, 0x1, R90, P5 ;  /* 0x000000010d5a7824 */ /* 0x000fc400028e065a */
[----:B------:R-:W-:Y:S01]  /*18f00*/  @P4 IMAD.MOV.U32 R17, RZ, RZ, R104 ;  /* 0x000000ffff114224 */ /* 0x000fe200078e0068 */
[----:B------:R-:W-:Y:S04]  /*18f10*/  STL [R1+0x71c], R104 ;  /* 0x00071c6801007387 */ /* 0x000fe80000100800 */
        /* <DEDUP_REMOVED lines=10> */
[----:B------:R-:W3:Y:S04]  /*18fc0*/  LDL.LU R4, [R1+0x748] ;  /* 0x0007480001047983 */ /* 0x000ee80000300800 */
[----:B------:R0:W3:Y:S01]  /*18fd0*/  @P2 LDG.E.U8 R78, desc[UR20][R16.64] ;  /* 0x00000014104e2981 */ /* 0x0000e2000c1e1100 */
[----:B------:R-:W-:Y:S02]  /*18fe0*/  ISETP.GT.AND P4, PT, R50, 0x5c, PT ;  /* 0x0000005c3200780c */ /* 0x000fe40003f84270 */
[----:B------:R-:W-:Y:S01]  /*18ff0*/  PRMT R110, RZ, 0x7610, R110 ;  /* 0x00007610ff6e7816 */ /* 0x000fe2000000006e */
[----:B0-----:R-:W-:-:S02]  /*19000*/  @P3 IMAD.MOV.U32 R16, RZ, RZ, R6 ;  /* 0x000000ffff103224 */ /* 0x001fc400078e0006 */
[----:B----4-:R-:W-:-:S04]  /*19010*/  IMAD.X R83, R13, 0x1, R83, P5 ;  /* 0x000000010d537824 */ /* 0x010fc800028e0653 */
[----:B------:R-:W-:Y:S01]  /*19020*/  @P3 IMAD.MOV.U32 R17, RZ, RZ, R83 ;  /* 0x000000ffff113224 */ /* 0x000fe200078e0053 */
[----:B------:R0:W-:Y:S01]  /*19030*/  STL [R1+0x72c], R83 ;  /* 0x00072c5301007387 */ /* 0x0001e20000100800 */
[----:B--2---:R-:W-:-:S03]  /*19040*/  IADD3 R63, P6, PT, R11, R63, RZ ;  /* 0x0000003f0b3f7210 */ /* 0x004fc60007fde0ff */
[----:B------:R1:W2:Y:S04]  /*19050*/  @P3 LDG.E.U8 R110, desc[UR20][R16.64] ;  /* 0x00000014106e3981 */ /* 0x0002a8000c1e1100 */
[----:B0-----:R-:W4:Y:S01]  /*19060*/  LDL.LU R83, [R1+0x744] ;  /* 0x0007440001537983 */ /* 0x001f220000300800 */
[----:B------:R-:W-:-:S03]  /*19070*/  IADD3 R84, P5, PT, R11, R84, RZ ;  /* 0x000000540b547210 */ /* 0x000fc60007fbe0ff */
[----:B------:R0:W-:Y:S04]  /*19080*/  STL [R1+0x738], R63 ;  /* 0x0007383f01007387 */ /* 0x0001e80000100800 */
[----:B------:R-:W2:Y:S01]  /*19090*/  LDL.LU R6, [R1+0x750] ;  /* 0x0007500001067983 */ /* 0x000ea20000300800 */
[----:B-1----:R-:W-:-:S03]  /*190a0*/  @P4 IMAD.MOV.U32 R16, RZ, RZ, R63 ;  /* 0x000000ffff104224 */ /* 0x002fc600078e003f */
[----:B------:R-:W-:Y:S01]  /*190b0*/  STL [R1+0x740], R84 ;  /* 0x0007405401007387 */ /* 0x000fe20000100800 */
[C---:B------:R-:W-:Y:S02]  /*190c0*/  IMAD.X R99, R13.reuse, 0x1, R99, P6 ;  /* 0x000000010d637824 */ /* 0x040fe400030e0663 */
[----:B------:R-:W-:-:S03]  /*190d0*/  IMAD.X R90, R13, 0x1, R90, P5 ;  /* 0x000000010d5a7824 */ /* 0x000fc600028e065a */
[----:B------:R-:W-:Y:S04]  /*190e0*/  STL [R1+0x734], R99 ;  /* 0x0007346301007387 */ /* 0x000fe80000100800 */
[----:B------:R1:W-:Y:S04]  /*190f0*/  STL [R1+0x73c], R90 ;  /* 0x00073c5a01007387 */ /* 0x0003e80000100800 */
[----:B0-----:R-:W2:Y:S01]  /*19100*/  LDL.LU R63, [R1+0x74c] ;  /* 0x00074c00013f7983 */ /* 0x001ea20000300800 */
[----:B------:R-:W-:Y:S01]  /*19110*/  ISETP.GT.AND P2, PT, R50, 0x5d, PT ;  /* 0x0000005d3200780c */ /* 0x000fe20003f44270 */
[----:B------:R-:W-:Y:S01]  /*19120*/  @P4 IMAD.MOV.U32 R17, RZ, RZ, R99 ;  /* 0x000000ffff114224 */ /* 0x000fe200078e0063 */
[----:B------:R-:W-:-:S06]  /*19130*/  PRMT R119, RZ, 0x7610, R119 ;  /* 0x00007610ff777816 */ /* 0x000fcc0000000077 */
[----:B------:R0:W2:Y:S01]  /*19140*/  @P4 LDG.E.U8 R119, desc[UR20][R16.64] ;  /* 0x0000001410774981 */ /* 0x0000a2000c1e1100 */
[----:B------:R-:W-:-:S04]  /*19150*/  ISETP.GT.AND P3, PT, R50, 0x5e, PT ;  /* 0x0000005e3200780c */ /* 0x000fc80003f64270 */
[----:B0-----:R-:W-:Y:S02]  /*19160*/  @P2 IMAD.MOV.U32 R17, RZ, RZ, R90 ;  /* 0x000000ffff112224 */ /* 0x001fe400078e005a */
[----:B------:R-:W-:Y:S01]  /*19170*/  @P2 IMAD.MOV.U32 R16, RZ, RZ, R84 ;  /* 0x000000ffff102224 */ /* 0x000fe200078e0054 */
[----:B-1----:R-:W2:Y:S04]  /*19180*/  LDL.LU R90, [R1+0x754] ;  /* 0x00075400015a7983 */ /* 0x002ea80000300800 */
[----:B------:R-:W2:Y:S01]  /*19190*/  LDL.LU R84, [R1+0x758] ;  /* 0x0007580001547983 */ /* 0x000ea20000300800 */
[----:B---3--:R-:W-:Y:S02]  /*191a0*/  IADD3 R4, P4, PT, R11, R4, RZ ;  /* 0x000000040b047210 */ /* 0x008fe40007f9e0ff */
[----:B------:R-:W-:-:S03]  /*191b0*/  PRMT R118, RZ, 0x7610, R118 ;  /* 0x00007610ff767816 */ /* 0x000fc60000000076 */
[----:B------:R-:W-:Y:S04]  /*191c0*/  STL [R1+0x748], R4 ;  /* 0x0007480401007387 */ /* 0x000fe80000100800 */
[----:B------:R0:W3:Y:S01]  /*191d0*/  @P2 LDG.E.U8 R118, desc[UR20][R16.64] ;  /* 0x0000001410762981 */ /* 0x0000e2000c1e1100 */
[----:B------:R-:W-:Y:S01]  /*191e0*/  ISETP.GT.AND P5, PT, R50, 0x5f, PT ;  /* 0x0000005f3200780c */ /* 0x000fe20003fa4270 */
[----:B0-----:R-:W-:Y:S01]  /*191f0*/  @P3 IMAD.MOV.U32 R16, RZ, RZ, R4 ;  /* 0x000000ffff103224 */ /* 0x001fe200078e0004 */
[----:B------:R-:W-:Y:S01]  /*19200*/  PRMT R114, RZ, 0x7610, R114 ;  /* 0x00007610ff727816 */ /* 0x000fe20000000072 */
[----:B----4-:R-:W-:-:S04]  /*19210*/  IMAD.X R83, R13, 0x1, R83, P4 ;  /* 0x000000010d537824 */ /* 0x010fc800020e0653 */
[----:B------:R-:W-:Y:S01]  /*19220*/  @P3 IMAD.MOV.U32 R17, RZ, RZ, R83 ;  /* 0x000000ffff113224 */ /* 0x000fe200078e0053 */
[----:B------:R0:W-:Y:S01]  /*19230*/  STL [R1+0x744], R83 ;  /* 0x0007445301007387 */ /* 0x0001e20000100800 */
[----:B--2---:R-:W-:-:S03]  /*19240*/  IADD3 R6, P2, PT, R11, R6, RZ ;  /* 0x000000060b067210 */ /* 0x004fc60007f5e0ff */
[----:B------:R1:W2:Y:S04]  /*19250*/  @P3 LDG.E.U8 R114, desc[UR20][R16.64] ;  /* 0x0000001410723981 */ /* 0x0002a8000c1e1100 */
[----:B0-----:R-:W4:Y:S04]  /*19260*/  LDL.LU R83, [R1+0x75c] ;  /* 0x00075c0001537983 */ /* 0x001f280000300800 */
[----:B------:R-:W2:Y:S01]  /*19270*/  LDL.LU R4, [R1+0x760] ;  /* 0x0007600001047983 */ /* 0x000ea20000300800 */
[----:B-1----:R-:W-:-:S03]  /*19280*/  @P5 IMAD.MOV.U32 R16, RZ, RZ, R6 ;  /* 0x000000ffff105224 */ /* 0x002fc600078e0006 */
[----:B------:R-:W-:Y:S01]  /*19290*/  STL [R1+0x750], R6 ;  /* 0x0007500601007387 */ /* 0x000fe20000100800 */
[----:B------:R-:W-:-:S04]  /*192a0*/  IMAD.X R63, R13, 0x1, R63, P2 ;  /* 0x000000010d3f7824 */ /* 0x000fc800010e063f */
[----:B------:R-:W-:Y:S01]  /*192b0*/  @P5 IMAD.MOV.U32 R17, RZ, RZ, R63 ;  /* 0x000000ffff115224 */ /* 0x000fe200078e003f */
[----:B------:R0:W-:Y:S04]  /*192c0*/  STL [R1+0x74c], R63 ;  /* 0x00074c3f01007387 */ /* 0x0001e80000100800 */
[----:B0-----:R-:W3:Y:S04]  /*192d0*/  LDL.LU R63, [R1+0x764] ;  /* 0x00076400013f7983 */ /* 0x001ee80000300800 */
[----:B------:R-:W3:Y:S01]  /*192e0*/  LDL.LU R6, [R1+0x768] ;  /* 0x0007680001067983 */ /* 0x000ee20000300800 */
[----:B------:R-:W-:-:S02]  /*192f0*/  ISETP.GT.AND P3, PT, R50, 0x60, PT ;  /* 0x000000603200780c */ /* 0x000fc40003f64270 */
[----:B------:R-:W-:Y:S02]  /*19300*/  PRMT R108, RZ, 0x7610, R108 ;  /* 0x00007610ff6c7816 */ /* 0x000fe4000000006c */
[----:B------:R-:W-:-:S04]  /*19310*/  IADD3 R84, P2, PT, R11, R84, RZ ;  /* 0x000000540b547210 */ /* 0x000fc80007f5e0ff */
[----:B------:R0:W3:Y:S01]  /*19320*/  @P5 LDG.E.U8 R108, desc[UR20][R16.64] ;  /* 0x00000014106c5981 */ /* 0x0000e2000c1e1100 */
[----:B------:R-:W-:Y:S01]  /*19330*/  IMAD.X R90, R13, 0x1, R90, P2 ;  /* 0x000000010d5a7824 */ /* 0x000fe200010e065a */
[----:B------:R-:W-:Y:S02]  /*19340*/  PRMT R37, RZ, 0x7610, R37 ;  /* 0x00007610ff257816 */ /* 0x000fe40000000025 */
[----:B------:R-:W-:Y:S04]  /*19350*/  STL [R1+0x758], R84 ;  /* 0x0007585401007387 */ /* 0x000fe80000100800 */
[----:B------:R1:W-:Y:S01]  /*19360*/  STL [R1+0x754], R90 ;  /* 0x0007545a01007387 */ /* 0x0003e20000100800 */
[----:B0-----:R-:W-:Y:S02]  /*19370*/  @P3 IMAD.MOV.U32 R16, RZ, RZ, R84 ;  /* 0x000000ffff103224 */ /* 0x001fe400078e0054 */
[----:B------:R-:W-:-:S05]  /*19380*/  @P3 IMAD.MOV.U32 R17, RZ, RZ, R90 ;  /* 0x000000ffff113224 */ /* 0x000fca00078e005a */
[----:B------:R0:W3:Y:S04]  /*19390*/  @P3 LDG.E.U8 R37, desc[UR20][R16.64] ;  /* 0x0000001410253981 */ /* 0x0000e8000c1e1100 */
[----:B-1----:R-:W3:Y:S01]  /*193a0*/  LDL.LU R90, [R1+0x76c] ;  /* 0x00076c00015a7983 */ /* 0x002ee20000300800 */
[----:B------:R-:W-:-:S03]  /*193b0*/  ISETP.GT.AND P3, PT, R50, 0x61, PT ;  /* 0x000000613200780c */ /* 0x000fc60003f64270 */
[----:B------:R-:W3:Y:S01]  /*193c0*/  LDL.LU R84, [R1+0x770] ;  /* 0x0007700001547983 */ /* 0x000ee20000300800 */
[----:B------:R-:W-:Y:S02]  /*193d0*/  PRMT R21, RZ, 0x7610, R21 ;  /* 0x00007610ff157816 */ /* 0x000fe40000000015 */
[----:B--2---:R-:W-:-:S05]  /*193e0*/  IADD3 R4, P2, PT, R11, R4, RZ ;  /* 0x000000040b047210 */ /* 0x004fca0007f5e0ff */
[----:B----4-:R-:W-:Y:S01]  /*193f0*/  IMAD.X R83, R13, 0x1, R83, P2 ;  /* 0x000000010d537824 */ /* 0x010fe200010e0653 */
[----:B------:R-:W-:Y:S01]  /*19400*/  STL [R1+0x760], R4 ;  /* 0x0007600401007387 */ /* 0x000fe20000100800 */
[----:B0-----:R-:W-:Y:S02]  /*19410*/  @P3 IMAD.MOV.U32 R16, RZ, RZ, R4 ;  /* 0x000000ffff103224 */ /* 0x001fe400078e0004 */
[----:B------:R-:W-:Y:S01]  /*19420*/  @P3 IMAD.MOV.U32 R17, RZ, RZ, R83 ;  /* 0x000000ffff113224 */ /* 0x000fe200078e0053 */
[----:B------:R0:W-:Y:S04]  /*19430*/  STL [R1+0x75c], R83 ;  /* 0x00075c5301007387 */ /* 0x0001e80000100800 */
[----:B------:R1:W2:Y:S01]  /*19440*/  @P3 LDG.E.U8 R21, desc[UR20][R16.64] ;  /* 0x0000001410153981 */ /* 0x0002a2000c1e1100 */
[----:B------:R-:W-:-:S03]  /*19450*/  ISETP.GT.AND P3, PT, R50, 0x62, PT ;  /* 0x000000623200780c */ /* 0x000fc60003f64270 */
[----:B0-----:R-:W4:Y:S04]  /*19460*/  LDL.LU R83, [R1+0x774] ;  /* 0x0007740001537983 */ /* 0x001f280000300800 */
[----:B------:R-:W2:Y:S01]  /*19470*/  LDL.LU R4, [R1+0x778] ;  /* 0x0007780001047983 */ /* 0x000ea20000300800 */
[----:B---3--:R-:W-:-:S05]  /*19480*/  IADD3 R6, P2, PT, R11, R6, RZ ;  /* 0x000000060b067210 */ /* 0x008fca0007f5e0ff */
[----:B------:R-:W-:Y:S01]  /*19490*/  IMAD.X R63, R13, 0x1, R63, P2 ;  /* 0x000000010d3f7824 */ /* 0x000fe200010e063f */
[----:B------:R-:W-:Y:S01]  /*194a0*/  STL [R1+0x768], R6 ;  /* 0x0007680601007387 */ /* 0x000fe20000100800 */
[----:B-1----:R-:W-:Y:S02]  /*194b0*/  @P3 IMAD.MOV.U32 R16, RZ, RZ, R6 ;  /* 0x000000ffff103224 */ /* 0x002fe400078e0006 */
[----:B------:R-:W-:Y:S01]  /*194c0*/  @P3 IMAD.MOV.U32 R17, RZ, RZ, R63 ;  /* 0x000000ffff113224 */ /* 0x000fe200078e003f */
[----:B------:R0:W-:Y:S04]  /*194d0*/  STL [R1+0x764], R63 ;  /* 0x0007643f01007387 */ /* 0x0001e80000100800 */
[----:B0-----:R-:W3:Y:S04]  /*194e0*/  LDL.LU R63, [R1+0x77c] ;  /* 0x00077c00013f7983 */ /* 0x001ee80000300800 */
[----:B------:R-:W3:Y:S01]  /*194f0*/  LDL.LU R6, [R1+0x780] ;  /* 0x0007800001067983 */ /* 0x000ee20000300800 */
[----:B------:R-:W-:-:S06]  /*19500*/  PRMT R77, RZ, 0x7610, R77 ;  /* 0x00007610ff4d7816 */ /* 0x000fcc000000004d */
[----:B------:R0:W3:Y:S01]  /*19510*/  @P3 LDG.E.U8 R77, desc[UR20][R16.64] ;  /* 0x00000014104d3981 */ /* 0x0000e2000c1e1100 */
[----:B------:R-:W-:Y:S02]  /*19520*/  ISETP.GT.AND P3, PT, R50, 0x63, PT ;  /* 0x000000633200780c */ /* 0x000fe40003f64270 */
[----:B------:R-:W-:Y:S02]  /*19530*/  IADD3 R84, P2, PT, R11, R84, RZ ;  /* 0x000000540b547210 */ /* 0x000fe40007f5e0ff */
[----:B------:R-:W-:-:S03]  /*19540*/  PRMT R102, RZ, 0x7610, R102 ;  /* 0x00007610ff667816 */ /* 0x000fc60000000066 */
[----:B------:R-:W-:Y:S01]  /*19550*/  IMAD.X R90, R13, 0x1, R90, P2 ;  /* 0x000000010d5a7824 */ /* 0x000fe200010e065a */
        /* <DEDUP_REMOVED lines=33> */
[----:B------:R-:W-:Y:S05]  /*19770*/  STL [R1+0x788], R84 ;  /* 0x0007885401007387 */ /* 0x000fea0000100800 */
[----:B0-----:R-:W-:Y:S01]  /*19780*/  @P3 IMAD.MOV.U32 R16, RZ, RZ, R84 ;  /* 0x000000ffff103224 */ /* 0x001fe200078e0054 */
[----:B------:R0:W-:Y:S01]  /*19790*/  STL [R1+0x784], R90 ;  /* 0x0007845a01007387 */ /* 0x0001e20000100800 */
[----:B------:R-:W-:-:S05]  /*197a0*/  @P3 IMAD.MOV.U32 R17, RZ, RZ, R90 ;  /* 0x000000ffff113224 */ /* 0x000fca00078e005a */
[----:B------:R1:W3:Y:S04]  /*197b0*/  @P3 LDG.E.U8 R101, desc[UR20][R16.64] ;  /* 0x0000001410653981 */ /* 0x0002e8000c1e1100 */
[----:B0-----:R-:W3:Y:S01]  /*197c0*/  LDL.LU R90, [R1+0x79c] ;  /* 0x00079c00015a7983 */ /* 0x001ee20000300800 */
[----:B------:R-:W-:-:S03]  /*197d0*/  ISETP.GT.AND P3, PT, R50, 0x67, PT ;  /* 0x000000673200780c */ /* 0x000fc60003f64270 */
[----:B------:R-:W3:Y:S01]  /*197e0*/  LDL.LU R84, [R1+0x7a0] ;  /* 0x0007a00001547983 */ /* 0x000ee20000300800 */
[----:B------:R-:W-:Y:S02]  /*197f0*/  PRMT R100, RZ, 0x7610, R100 ;  /* 0x00007610ff647816 */ /* 0x000fe40000000064 */
[----:B--2---:R-:W-:-:S05]  /*19800*/  IADD3 R4, P2, PT, R11, R4, RZ ;  /* 0x000000040b047210 */ /* 0x004fca0007f5e0ff */
[----:B----4-:R-:W-:Y:S01]  /*19810*/  IMAD.X R83, R13, 0x1, R83, P2 ;  /* 0x000000010d537824 */ /* 0x010fe200010e0653 */
[----:B------:R-:W-:Y:S01]  /*19820*/  STL [R1+0x790], R4 ;  /* 0x0007900401007387 */ /* 0x000fe20000100800 */
[----:B-1----:R-:W-:Y:S02]  /*19830*/  @P3 IMAD.MOV.U32 R16, RZ, RZ, R4 ;  /* 0x000000ffff103224 */ /* 0x002fe400078e0004 */
        /* <DEDUP_REMOVED lines=54> */
[----:B0-----:R-:W-:Y:S02]  /*19ba0*/  @P3 IMAD.MOV.U32 R16, RZ, RZ, R84 ;  /* 0x000000ffff103224 */ /* 0x001fe400078e0054 */
[----:B------:R-:W-:Y:S01]  /*19bb0*/  @P3 IMAD.MOV.U32 R17, RZ, RZ, R90 ;  /* 0x000000ffff113224 */ /* 0x000fe200078e005a */
[----:B------:R0:W-:Y:S04]  /*19bc0*/  STL [R1+0x7b4], R90 ;  /* 0x0007b45a01007387 */ /* 0x0001e80000100800 */
[----:B------:R1:W3:Y:S01]  /*19bd0*/  @P3 LDG.E.U8 R97, desc[UR20][R16.64] ;  /* 0x0000001410613981 */ /* 0x0002e2000c1e1100 */
[----:B------:R-:W-:-:S03]  /*19be0*/  ISETP.GT.AND P3, PT, R50, 0x6d, PT ;  /* 0x0000006d3200780c */ /* 0x000fc60003f64270 */
[----:B0-----:R-:W3:Y:S04]  /*19bf0*/  LDL.LU R90, [R1+0x7cc] ;  /* 0x0007cc00015a7983 */ /* 0x001ee80000300800 */
        /* <DEDUP_REMOVED lines=25> */
[----:B------:R-:W-:-:S06]  /*19d90*/  IMAD.X R90, R13, 0x1, R90, P2 ;  /* 0x000000010d5a7824 */ /* 0x000fcc00010e065a */
[----:B0-----:R-:W-:Y:S02]  /*19da0*/  @P3 IMAD.MOV.U32 R16, RZ, RZ, R84 ;  /* 0x000000ffff103224 */ /* 0x001fe400078e0054 */
[----:B------:R-:W-:-:S05]  /*19db0*/  @P3 IMAD.MOV.U32 R17, RZ, RZ, R90 ;  /* 0x000000ffff113224 */ /* 0x000fca00078e005a */
[----:B------:R0:W3:Y:S01]  /*19dc0*/  @P3 LDG.E.U8 R92, desc[UR20][R16.64] ;  /* 0x00000014105c3981 */ /* 0x0000e2000c1e1100 */
[----:B------:R-:W-:-:S03]  /*19dd0*/  ISETP.GT.AND P3, PT, R50, 0x70, PT ;  /* 0x000000703200780c */ /* 0x000fc60003f64270 */
[----:B------:R-:W-:Y:S01]  /*19de0*/  STL [R1+0x7d0], R84 ;  /* 0x0007d05401007387 */ /* 0x000fe20000100800 */
[----:B------:R-:W-:-:S03]  /*19df0*/  PRMT R35, RZ, 0x7610, R35 ;  /* 0x00007610ff237816 */ /* 0x000fc60000000023 */
[----:B------:R1:W-:Y:S01]  /*19e00*/  STL [R1+0x7cc], R90 ;  /* 0x0007cc5a01007387 */ /* 0x0003e20000100800 */
[----:B--2---:R-:W-:-:S05]  /*19e10*/  IADD3 R4, P2, PT, R11, R4, RZ ;  /* 0x000000040b047210 */ /* 0x004fca0007f5e0ff */
[----:B----4-:R-:W-:Y:S01]  /*19e20*/  IMAD.X R83, R13, 0x1, R83, P2 ;  /* 0x000000010d537824 */ /* 0x010fe200010e0653 */
[----:B------:R2:W-:Y:S01]  /*19e30*/  STL [R1+0x7d8], R4 ;  /* 0x0007d80401007387 */ /* 0x0005e20000100800 */
[----:B0-----:R-:W-:Y:S02]  /*19e40*/  @P3 IMAD.MOV.U32 R16, RZ, RZ, R4 ;  /* 0x000000ffff103224 */ /* 0x001fe400078e0004 */
[----:B------:R-:W-:Y:S01]  /*19e50*/  @P3 IMAD.MOV.U32 R17, RZ, RZ, R83 ;  /* 0x000000ffff113224 */ /* 0x000fe200078e0053 */
[----:B------:R0:W-:Y:S04]  /*19e60*/  STL [R1+0x7d4], R83 ;  /* 0x0007d45301007387 */ /* 0x0001e80000100800 */
[----:B-1----:R-:W4:Y:S04]  /*19e70*/  LDL.LU R90, [R1+0x7e4] ;  /* 0x0007e400015a7983 */ /* 0x002f280000300800 */
[----:B--2---:R-:W2:Y:S04]  /*19e80*/  LDL.LU R4, [R1+0x7e8] ;  /* 0x0007e80001047983 */ /* 0x004ea80000300800 */
[----:B------:R1:W4:Y:S01]  /*19e90*/  @P3 LDG.E.U8 R35, desc[UR20][R16.64] ;  /* 0x0000001410233981 */ /* 0x000322000c1e1100 */
[----:B------:R-:W-:-:S02]  /*19ea0*/  ISETP.GT.AND P3, PT, R50, 0x71, PT ;  /* 0x000000713200780c */ /* 0x000fc40003f64270 */
[----:B---3--:R-:W-:-:S05]  /*19eb0*/  IADD3 R6, P2, PT, R11, R6, RZ ;  /* 0x000000060b067210 */ /* 0x008fca0007f5e0ff */
[----:B------:R-:W-:Y:S01]  /*19ec0*/  IMAD.X R63, R13, 0x1, R63, P2 ;  /* 0x000000010d3f7824 */ /* 0x000fe200010e063f */
[----:B------:R3:W-:Y:S05]  /*19ed0*/  STL [R1+0x7e0], R6 ;  /* 0x0007e00601007387 */ /* 0x0007ea0000100800 */
[----:B-1----:R-:W-:Y:S01]  /*19ee0*/  @P3 IMAD.MOV.U32 R16, RZ, RZ, R6 ;  /* 0x000000ffff103224 */ /* 0x002fe200078e0006 */
[----:B------:R1:W-:Y:S04]  /*19ef0*/  STL [R1+0x7dc], R63 ;  /* 0x0007dc3f01007387 */ /* 0x0003e80000100800 */
[----:B0-----:R-:W4:Y:S04]  /*19f00*/  LDL.LU R83, [R1+0x7ec] ;  /* 0x0007ec0001537983 */ /* 0x001f280000300800 */
[----:B---3--:R-:W3:Y:S01]  /*19f10*/  LDL.LU R6, [R1+0x7f0] ;  /* 0x0007f00001067983 */ /* 0x008ee20000300800 */
[----:B------:R-:W-:-:S03]  /*19f20*/  @P3 IMAD.MOV.U32 R17, RZ, RZ, R63 ;  /* 0x000000ffff113224 */ /* 0x000fc600078e003f */
[----:B------:R-:W3:Y:S04]  /*19f30*/  LDL.LU R84, [R1+0x7f4] ;  /* 0x0007f40001547983 */ /* 0x000ee80000300800 */
[----:B-1----:R-:W3:Y:S01]  /*19f40*/  LDL.LU R63, [R1+0x7f8] ;  /* 0x0007f800013f7983 */ /* 0x002ee20000300800 */
[----:B------:R-:W-:Y:S02]  /*19f50*/  PRMT R19, RZ, 0x7610, R19 ;  /* 0x00007610ff137816 */ /* 0x000fe40000000013 */
[----:B------:R-:W-:-:S04]  /*19f60*/  IADD3 R2, P2, PT, R11, R2, RZ ;  /* 0x000000020b027210 */ /* 0x000fc80007f5e0ff */
[----:B------:R0:W3:Y:S01]  /*19f70*/  @P3 LDG.E.U8 R19, desc[UR20][R16.64] ;  /* 0x0000001410133981 */ /* 0x0000e2000c1e1100 */
[----:B------:R-:W-:Y:S01]  /*19f80*/  ISETP.GT.AND P3, PT, R50, RZ, PT ;  /* 0x000000ff3200720c */ /* 0x000fe20003f64270 */
[----:B------:R-:W-:Y:S01]  /*19f90*/  IMAD.X R3, R13, 0x1, R3, P2 ;  /* 0x000000010d037824 */ /* 0x000fe200010e0603 */
[----:B------:R-:W-:-:S11]  /*19fa0*/  PRMT R49, RZ, 0x7610, R49 ;  /* 0x00007610ff317816 */ /* 0x000fd60000000031 */
[----:B------:R-:W3:Y:S01]  /*19fb0*/  @P3 LDG.E.U8 R49, desc[UR20][R2.64] ;  /* 0x0000001402313981 */ /* 0x000ee2000c1e1100 */
[----:B------:R-:W-:Y:S02]  /*19fc0*/  ISETP.GT.AND P3, PT, R50, 0x72, PT ;  /* 0x000000723200780c */ /* 0x000fe40003f64270 */
[----:B------:R-:W-:Y:S02]  /*19fd0*/  PRMT R75, RZ, 0x7610, R75 ;  /* 0x00007610ff4b7816 */ /* 0x000fe4000000004b */
        /* <DEDUP_REMOVED lines=17> */
[----:B------:R1:W3:Y:S01]  /*1a0f0*/  @P3 LDG.E.U8 R89, desc[UR20][R16.64] ;  /* 0x0000001410593981 */ /* 0x0002e2000c1e1100 */
[----:B------:R-:W-:-:S03]  /*1a100*/  ISETP.GT.AND P3, PT, R50, 0x74, PT ;  /* 0x000000743200780c */ /* 0x000fc60003f64270 */
[----:B0-----:R-:W3:Y:S04]  /*1a110*/  LDL.LU R83, [R1+0x804] ;  /* 0x0008040001537983 */ /* 0x001ee80000300800 */
[----:B------:R-:W3:Y:S01]  /*1a120*/  LDL.LU R6, [R1+0x808] ;  /* 0x0008080001067983 */ /* 0x000ee20000300800 */
[----:B------:R-:W-:-:S05]  /*1a130*/  IADD3 R63, P2, PT, R11, R63, RZ ;  /* 0x0000003f0b3f7210 */ /* 0x000fca0007f5e0ff */
        /* <DEDUP_REMOVED lines=79> */
[----:B----4-:R-:W-:Y:S02]  /*1a630*/  IMAD.X R90, R13, 0x1, R90, P2 ;  /* 0x000000010d5a7824 */ /* 0x010fe400010e065a */
[----:B0-----:R-:W-:Y:S02]  /*1a640*/  @P3 IMAD.MOV.U32 R16, RZ, RZ, R4 ;  /* 0x000000ffff103224 */ /* 0x001fe400078e0004 */
[----:B------:R-:W-:Y:S01]  /*1a650*/  @P3 IMAD.MOV.U32 R17, RZ, RZ, R90 ;  /* 0x000000ffff113224 */ /* 0x000fe200078e005a */
[----:B------:R0:W-:Y:S04]  /*1a660*/  STL [R1+0x830], R4 ;  /* 0x0008300401007387 */ /* 0x0001e80000100800 */
[----:B------:R1:W2:Y:S01]  /*1a670*/  @P3 LDG.E.U8 R15, desc[UR20][R16.64] ;  /* 0x00000014100f3981 */ /* 0x0002a2000c1e1100 */
[----:B------:R-:W-:-:S03]  /*1a680*/  ISETP.GT.AND P3, PT, R50, 0x7c, PT ;  /* 0x0000007c3200780c */ /* 0x000fc60003f64270 */
[----:B------:R-:W-:Y:S04]  /*1a690*/  STL [R1+0x82c], R90 ;  /* 0x00082c5a01007387 */ /* 0x000fe80000100800 */
[----:B------:R-:W4:Y:S04]  /*1a6a0*/  LDL.LU R99, [R1+0x844] ;  /* 0x0008440001637983 */ /* 0x000f280000300800 */
[----:B0-----:R-:W2:Y:S01]  /*1a6b0*/  LDL.LU R4, [R1+0x848] ;  /* 0x0008480001047983 */ /* 0x001ea20000300800 */
[----:B---3--:R-:W-:-:S05]  /*1a6c0*/  IADD3 R6, P2, PT, R11, R6, RZ ;  /* 0x000000060b067210 */ /* 0x008fca0007f5e0ff */
[----:B------:R-:W-:Y:S02]  /*1a6d0*/  IMAD.X R83, R13, 0x1, R83, P2 ;  /* 0x000000010d537824 */ /* 0x000fe400010e0653 */
[----:B-1----:R-:W-:Y:S02]  /*1a6e0*/  @P3 IMAD.MOV.U32 R16, RZ, RZ, R6 ;  /* 0x000000ffff103224 */ /* 0x002fe400078e0006 */
[----:B------:R-:W-:Y:S01]  /*1a6f0*/  @P3 IMAD.MOV.U32 R17, RZ, RZ, R83 ;  /* 0x000000ffff113224 */ /* 0x000fe200078e0053 */
[----:B------:R-:W-:Y:S04]  /*1a700*/  STL [R1+0x838], R6 ;  /* 0x0008380601007387 */ /* 0x000fe80000100800 */
[----:B------:R0:W3:Y:S01]  /*1a710*/  @P3 LDG.E.U8 R61, desc[UR20][R16.64] ;  /* 0x00000014103d3981 */ /* 0x0000e2000c1e1100 */
[----:B------:R-:W-:-:S03]  /*1a720*/  ISETP.GT.AND P3, PT, R50, 0x7d, PT ;  /* 0x0000007d3200780c */ /* 0x000fc60003f64270 */
[----:B------:R1:W-:Y:S01]  /*1a730*/  STL [R1+0x834], R83 ;  /* 0x0008345301007387 */ /* 0x0003e20000100800 */
[----:B------:R-:W-:-:S03]  /*1a740*/  IADD3 R63, P2, PT, R11, R63, RZ ;  /* 0x0000003f0b3f7210 */ /* 0x000fc60007f5e0ff */
[----:B-1----:R-:W3:Y:S04]  /*1a750*/  LDL.LU R83, [R1+0x84c] ;  /* 0x00084c0001537983 */ /* 0x002ee80000300800 */
[----:B------:R-:W3:Y:S01]  /*1a760*/  LDL.LU R6, [R1+0x850] ;  /* 0x0008500001067983 */ /* 0x000ee20000300800 */
[----:B------:R-:W-:-:S03]  /*1a770*/  IMAD.X R84, R13, 0x1, R84, P2 ;  /* 0x000000010d547824 */ /* 0x000fc600010e0654 */
[----:B------:R-:W-:Y:S01]  /*1a780*/  STL [R1+0x840], R63 ;  /* 0x0008403f01007387 */ /* 0x000fe20000100800 */
[----:B0-----:R-:W-:-:S03]  /*1a790*/  @P3 IMAD.MOV.U32 R17, RZ, RZ, R84 ;  /* 0x000000ffff113224 */ /* 0x001fc600078e0054 */
[----:B------:R0:W-:Y:S04]  /*1a7a0*/  STL [R1+0x83c], R84 ;  /* 0x00083c5401007387 */ /* 0x0001e80000100800 */
[----:B------:R-:W3:Y:S04]  /*1a7b0*/  LDL.LU R90, [R1+0x12c] ;  /* 0x00012c00015a7983 */ /* 0x000ee80000300800 */
[----:B0-----:R-:W3:Y:S01]  /*1a7c0*/  LDL.LU R84, [R1+0x130] ;  /* 0x0001300001547983 */ /* 0x001ee20000300800 */
[----:B------:R-:W-:Y:S02]  /*1a7d0*/  @P3 IMAD.MOV.U32 R16, RZ, RZ, R63 ;  /* 0x000000ffff103224 */ /* 0x000fe400078e003f */
[----:B------:R-:W0:Y:S01]  /*1a7e0*/  S2R R63, SR_TID.X ;  /* 0x00000000003f7919 */ /* 0x000e220000002100 */
[----:B------:R-:W-:-:S06]  /*1a7f0*/  PRMT R60, RZ, 0x7610, R60 ;  /* 0x00007610ff3c7816 */ /* 0x000fcc000000003c */
[----:B------:R1:W3:Y:S01]  /*1a800*/  @P3 LDG.E.U8 R60, desc[UR20][R16.64] ;  /* 0x00000014103c3981 */ /* 0x0002e2000c1e1100 */
[C---:B------:R-:W-:Y:S02]  /*1a810*/  ISETP.GT.AND P3, PT, R50.reuse, 0x7e, PT ;  /* 0x0000007e3200780c */ /* 0x040fe40003f64270 */
[----:B------:R-:W-:Y:S02]  /*1a820*/  PRMT R59, RZ, 0x7610, R59 ;  /* 0x00007610ff3b7816 */ /* 0x000fe4000000003b */
[----:B------:R-:W-:Y:S02]  /*1a830*/  ISETP.GT.AND P4, PT, R50, 0x7f, PT ;  /* 0x0000007f3200780c */ /* 0x000fe40003f84270 */
[----:B------:R-:W-:Y:S02]  /*1a840*/  PRMT R58, RZ, 0x7610, R58 ;  /* 0x00007610ff3a7816 */ /* 0x000fe4000000003a */
[----:B0-----:R-:W-:Y:S02]  /*1a850*/  LOP3.LUT R63, R63, 0x7f, RZ, 0xc0, !PT ;  /* 0x0000007f3f3f7812 */ /* 0x001fe400078ec0ff */
[----:B--2---:R-:W-:-:S05]  /*1a860*/  IADD3 R4, P2, PT, R11, R4, RZ ;  /* 0x000000040b047210 */ /* 0x004fca0007f5e0ff */
[----:B----4-:R-:W-:Y:S02]  /*1a870*/  IMAD.X R99, R13, 0x1, R99, P2 ;  /* 0x000000010d637824 */ /* 0x010fe400010e0663 */
[----:B-1----:R-:W-:Y:S02]  /*1a880*/  @P3 IMAD.MOV.U32 R16, RZ, RZ, R4 ;  /* 0x000000ffff103224 */ /* 0x002fe400078e0004 */
[----:B------:R-:W-:-:S05]  /*1a890*/  @P3 IMAD.MOV.U32 R17, RZ, RZ, R99 ;  /* 0x000000ffff113224 */ /* 0x000fca00078e0063 */
[----:B------:R0:W2:Y:S01]  /*1a8a0*/  @P3 LDG.E.U8 R59, desc[UR20][R16.64] ;  /* 0x00000014103b3981 */ /* 0x0000a2000c1e1100 */
[----:B------:R-:W-:-:S03]  /*1a8b0*/  ISETP.GE.AND P2, PT, R63, R50, PT ;  /* 0x000000323f00720c */ /* 0x000fc60003f46270 */
[----:B------:R1:W-:Y:S04]  /*1a8c0*/  STL [R1+0x848], R4 ;  /* 0x0008480401007387 */ /* 0x0003e80000100800 */
[----:B------:R-:W-:Y:S04]  /*1a8d0*/  STL [R1+0x844], R99 ;  /* 0x0008446301007387 */ /* 0x000fe80000100800 */
[----:B-1----:R-:W4:Y:S04]  /*1a8e0*/  LDL.LU R4, [R1+0x150] ;  /* 0x0001500001047983 */ /* 0x002f280000300800 */
[----:B------:R-:W2:Y:S01]  /*1a8f0*/  LDL.LU R63, [R1+0x14c] ;  /* 0x00014c00013f7983 */ /* 0x000ea20000300800 */
[----:B---3--:R-:W-:-:S05]  /*1a900*/  IADD3 R6, P3, PT, R11, R6, RZ ;  /* 0x000000060b067210 */ /* 0x008fca0007f7e0ff */
[----:B------:R-:W-:Y:S01]  /*1a910*/  IMAD.X R83, R13, 0x1, R83, P3 ;  /* 0x000000010d537824 */ /* 0x000fe200018e0653 */
[----:B------:R-:W-:Y:S01]  /*1a920*/  STL [R1+0x850], R6 ;  /* 0x0008500601007387 */ /* 0x000fe20000100800 */
[----:B0-----:R-:W-:Y:S02]  /*1a930*/  @P4 IMAD.MOV.U32 R16, RZ, RZ, R6 ;  /* 0x000000ffff104224 */ /* 0x001fe400078e0006 */
[----:B------:R-:W-:Y:S01]  /*1a940*/  @P4 IMAD.MOV.U32 R17, RZ, RZ, R83 ;  /* 0x000000ffff114224 */ /* 0x000fe200078e0053 */
[----:B------:R0:W-:Y:S04]  /*1a950*/  STL [R1+0x84c], R83 ;  /* 0x00084c5301007387 */ /* 0x0001e80000100800 */
[----:B------:R1:W3:Y:S01]  /*1a960*/  @P4 LDG.E.U8 R58, desc[UR20][R16.64] ;  /* 0x00000014103a4981 */ /* 0x0002e2000c1e1100 */
[----:B------:R-:W-:Y:S01]  /*1a970*/  IADD3 R84, P3, PT, R12, R84, RZ ;  /* 0x000000540c547210 */ /* 0x000fe20007f7e0ff */
[----:B------:R-:W-:Y:S06]  /*1a980*/  BAR.SYNC.DEFER_BLOCKING 0x0 ;  /* 0x0000000000007b1d */ /* 0x000fec0000010000 */
[----:B0-----:R-:W3:Y:S04]  /*1a990*/  LDL.LU R83, [R1+0x16c] ;  /* 0x00016c0001537983 */ /* 0x001ee80000300800 */
[----:B------:R-:W3:Y:S01]  /*1a9a0*/  LDL.LU R6, [R1+0x170] ;  /* 0x0001700001067983 */ /* 0x000ee20000300800 */
[----:B------:R-:W-:-:S03]  /*1a9b0*/  IMAD.X R90, R14, 0x1, R90, P3 ;  /* 0x000000010e5a7824 */ /* 0x000fc600018e065a */
[----:B------:R-:W-:Y:S01]  /*1a9c0*/  STL [R1+0x130], R84 ;  /* 0x0001305401007387 */ /* 0x000fe20000100800 */
[----:B-1----:R-:W-:Y:S02]  /*1a9d0*/  @!P2 IMAD.MOV.U32 R17, RZ, RZ, R90 ;  /* 0x000000ffff11a224 */ /* 0x002fe400078e005a */
[----:B------:R-:W-:Y:S01]  /*1a9e0*/  @!P2 IMAD.MOV.U32 R16, RZ, RZ, R84 ;  /* 0x000000ffff10a224 */ /* 0x000fe200078e0054 */
[----:B------:R0:W-:Y:S04]  /*1a9f0*/  STL [R1+0x12c], R90 ;  /* 0x00012c5a01007387 */ /* 0x0001e80000100800 */
[----:B0-----:R-:W3:Y:S04]  /*1aa00*/  LDL.LU R90, [R1+0x18c] ;  /* 0x00018c00015a7983 */ /* 0x001ee80000300800 */
[----:B------:R-:W3:Y:S01]  /*1aa10*/  LDL.LU R84, [R1+0x190] ;  /* 0x0001900001547983 */ /* 0x000ee20000300800 */
[----:B------:R-:W-:-:S02]  /*1aa20*/  PRMT R57, RZ, 0x7610, R57 ;  /* 0x00007610ff397816 */ /* 0x000fc40000000039 */
[----:B------:R-:W-:-:S04]  /*1aa30*/  PRMT R56, RZ, 0x7610, R56 ;  /* 0x00007610ff387816 */ /* 0x000fc80000000038 */
[----:B------:R0:W3:Y:S01]  /*1aa40*/  @!P2 LDG.E.U8 R57, desc[UR20][R16.64] ;  /* 0x000000141039a981 */ /* 0x0000e2000c1e1100 */
[----:B------:R-:W-:Y:S02]  /*1aa50*/  PRMT R55, RZ, 0x7610, R55 ;  /* 0x00007610ff377816 */ /* 0x000fe40000000037 */
[----:B----4-:R-:W-:-:S05]  /*1aa60*/  IADD3 R4, P3, PT, R12, R4, RZ ;  /* 0x000000040c047210 */ /* 0x010fca0007f7e0ff */
[----:B--2---:R-:W-:Y:S01]  /*1aa70*/  IMAD.X R63, R14, 0x1, R63, P3 ;  /* 0x000000010e3f7824 */ /* 0x004fe200018e063f */
[----:B------:R-:W-:Y:S01]  /*1aa80*/  STL [R1+0x150], R4 ;  /* 0x0001500401007387 */ /* 0x000fe20000100800 */
[----:B0-----:R-:W-:Y:S02]  /*1aa90*/  @!P2 IMAD.MOV.U32 R16, RZ, RZ, R4 ;  /* 0x000000ffff10a224 */ /* 0x001fe400078e0004 */
[----:B------:R-:W-:Y:S01]  /*1aaa0*/  @!P2 IMAD.MOV.U32 R17, RZ, RZ, R63 ;  /* 0x000000ffff11a224 */ /* 0x000fe200078e003f */
[----:B------:R0:W-:Y:S04]  /*1aab0*/  STL [R1+0x14c], R63 ;  /* 0x00014c3f01007387 */ /* 0x0001e80000100800 */
[----:B------:R1:W2:Y:S04]  /*1aac0*/  @!P2 LDG.E.U8 R56, desc[UR20][R16.64] ;  /* 0x000000141038a981 */ /* 0x0002a8000c1e1100 */
[----:B0-----:R-:W4:Y:S04]  /*1aad0*/  LDL.LU R63, [R1+0x1ac] ;  /* 0x0001ac00013f7983 */ /* 0x001f280000300800 */
[----:B------:R-:W2:Y:S01]  /*1aae0*/  LDL.LU R4, [R1+0x1b0] ;  /* 0x0001b00001047983 */ /* 0x000ea20000300800 */
[----:B---3--:R-:W-:-:S05]  /*1aaf0*/  IADD3 R6, P3, PT, R12, R6, RZ ;  /* 0x000000060c067210 */ /* 0x008fca0007f7e0ff */
[----:B------:R-:W-:Y:S01]  /*1ab00*/  IMAD.X R83, R14, 0x1, R83, P3 ;  /* 0x000000010e537824 */ /* 0x000fe200018e0653 */
[----:B------:R-:W-:Y:S01]  /*1ab10*/  STL [R1+0x170], R6 ;  /* 0x0001700601007387 */ /* 0x000fe20000100800 */
[----:B-1----:R-:W-:Y:S02]  /*1ab20*/  @!P2 IMAD.MOV.U32 R16, RZ, RZ, R6 ;  /* 0x000000ffff10a224 */ /* 0x002fe400078e0006 */
[----:B------:R-:W-:Y:S01]  /*1ab30*/  @!P2 IMAD.MOV.U32 R17, RZ, RZ, R83 ;  /* 0x000000ffff11a224 */ /* 0x000fe200078e0053 */
[----:B------:R0:W-:Y:S04]  /*1ab40*/  STL [R1+0x16c], R83 ;  /* 0x00016c5301007387 */ /* 0x0001e80000100800 */
[----:B------:R1:W3:Y:S04]  /*1ab50*/  @!P2 LDG.E.U8 R55, desc[UR20][R16.64] ;  /* 0x000000141037a981 */ /* 0x0002e8000c1e1100 */
[----:B0-----:R-:W3:Y:S01]  /*1ab60*/  LDL.LU R83, [R1+0x1cc] ;  /* 0x0001cc0001537983 */ /* 0x001ee20000300800 */
[----:B------:R-:W-:-:S03]  /*1ab70*/  IADD3 R84, P3, PT, R12, R84, RZ ;  /* 0x000000540c547210 */ /* 0x000fc60007f7e0ff */
[----:B------:R-:W3:Y:S02]  /*1ab80*/  LDL.LU R6, [R1+0x1d0] ;  /* 0x0001d00001067983 */ /* 0x000ee40000300800 */
[----:B------:R-:W-:Y:S02]  /*1ab90*/  IMAD.X R90, R14, 0x1, R90, P3 ;  /* 0x000000010e5a7824 */ /* 0x000fe400018e065a */
        /* <DEDUP_REMOVED lines=10> */
[----:B--2---:R-:W-:-:S05]  /*1ac40*/  IADD3 R4, P3, PT, R12, R4, RZ ;  /* 0x000000040c047210 */ /* 0x004fca0007f7e0ff */
[----:B----4-:R-:W-:Y:S01]  /*1ac50*/  IMAD.X R63, R14, 0x1, R63, P3 ;  /* 0x000000010e3f7824 */ /* 0x010fe200018e063f */
        /* <DEDUP_REMOVED lines=26> */
[----:B------:R0:W3:Y:S04]  /*1ae00*/  @!P2 LDG.E.U8 R51, desc[UR20][R16.64] ;  /* 0x000000141033a981 */ /* 0x0000e8000c1e1100 */
[----:B------:R1:W-:Y:S02]  /*1ae10*/  STS.U8 [R9+UR9+0x10000], R49 ;  /* 0x0100003109007988 */ /* 0x0003e40008000009 */
[----:B-1----:R-:W-:Y:S02]  /*1ae20*/  PRMT R49, RZ, 0x7610, R49 ;  /* 0x00007610ff317816 */ /* 0x002fe40000000031 */
        /* <DEDUP_REMOVED lines=25> */
[----:B------:R-:W3:Y:S04]  /*1afc0*/  LDL.LU R84, [R1+0x2d0] ;  /* 0x0002d00001547983 */ /* 0x000ee80000300800 */
[----:B------:R0:W-:Y:S04]  /*1afd0*/  STS.U8 [R9+UR9+0x10400], R48 ;  /* 0x0104003009007988 */ /* 0x0001e80008000009 */
[----:B------:R1:W-:Y:S01]  /*1afe0*/  STS.U8 [R9+UR9+0x10800], R47 ;  /* 0x0108002f09007988 */ /* 0x0003e20008000009 */
[----:B0-----:R-:W-:-:S02]  /*1aff0*/  PRMT R48, RZ, 0x7610, R48 ;  /* 0x00007610ff307816 */ /* 0x001fc40000000030 */
[----:B-1----:R-:W-:-:S04]  /*1b000*/  PRMT R47, RZ, 0x7610, R47 ;  /* 0x00007610ff2f7816 */ /* 0x002fc8000000002f */
        /* <DEDUP_REMOVED lines=122> */
[----:B------:R0:W-:Y:S01]  /*1b7b0*/  STL [R1+0x3f0], R84 ;  /* 0x0003f05401007387 */ /* 0x0001e20000100800 */
[----:B-1----:R-:W-:-:S03]  /*1b7c0*/  @!P2 IMAD.MOV.U32 R16, RZ, RZ, R84 ;  /* 0x000000ffff10a224 */ /* 0x002fc600078e0054 */
[----:B------:R-:W-:Y:S04]  /*1b7d0*/  STL [R1+0x3ec], R90 ;  /* 0x0003ec5a01007387 */ /* 0x000fe80000100800 */
[----:B------:R-:W3:Y:S04]  /*1b7e0*/  LDL.LU R99, [R1+0x44c] ;  /* 0x00044c0001637983 */ /* 0x000ee80000300800 */
[----:B0-----:R-:W3:Y:S01]  /*1b7f0*/  LDL.LU R84, [R1+0x450] ;  /* 0x0004500001547983 */ /* 0x001ee20000300800 */
[----:B------:R-:W-:-:S03]  /*1b800*/  @!P2 IMAD.MOV.U32 R17, RZ, RZ, R90 ;  /* 0x000000ffff11a224 */ /* 0x000fc600078e005a */
[----:B------:R0:W-:Y:S04]  /*1b810*/  STS.U8 [R9+UR9+0x13400], R36 ;  /* 0x0134002409007988 */ /* 0x0001e80008000009 */
[----:B------:R1:W-:Y:S01]  /*1b820*/  STS.U8 [R9+UR9+0x13800], R35 ;  /* 0x0138002309007988 */ /* 0x0003e20008000009 */
[----:B0-----:R-:W-:Y:S02]  /*1b830*/  PRMT R36, RZ, 0x7610, R36 ;  /* 0x00007610ff247816 */ /* 0x001fe40000000024 */
        /* <DEDUP_REMOVED lines=10> */
[----:B------:R-:W2:Y:S04]  /*1b8e0*/  LDL.LU R90, [R1+0x46c] ;  /* 0x00046c00015a7983 */ /* 0x000ea80000300800 */
[----:B------:R1:W4:Y:S04]  /*1b8f0*/  @!P2 LDG.E.U8 R35, desc[UR20][R16.64] ;  /* 0x000000141023a981 */ /* 0x000328000c1e1100 */
[----:B0-----:R-:W2:Y:S01]  /*1b900*/  LDL.LU R63, [R1+0x470] ;  /* 0x00047000013f7983 */ /* 0x001ea20000300800 */
[----:B---3--:R-:W-:-:S05]  /*1b910*/  IADD3 R6, P3, PT, R12, R6, RZ ;  /* 0x000000060c067210 */ /* 0x008fca0007f7e0ff */
[----:B------:R-:W-:Y:S01]  /*1b920*/  IMAD.X R83, R14, 0x1, R83, P3 ;  /* 0x000000010e537824 */ /* 0x000fe200018e0653 */
[----:B------:R-:W-:Y:S01]  /*1b930*/  STL [R1+0x430], R6 ;  /* 0x0004300601007387 */ /* 0x000fe20000100800 */
[----:B-1----:R-:W-:Y:S02]  /*1b940*/  @!P2 IMAD.MOV.U32 R16, RZ, RZ, R6 ;  /* 0x000000ffff10a224 */ /* 0x002fe400078e0006 */
[----:B------:R-:W-:Y:S01]  /*1b950*/  @!P2 IMAD.MOV.U32 R17, RZ, RZ, R83 ;  /* 0x000000ffff11a224 */ /* 0x000fe200078e0053 */
[----:B------:R0:W-:Y:S04]  /*1b960*/  STL [R1+0x42c], R83 ;  /* 0x00042c5301007387 */ /* 0x0001e80000100800 */
[----:B------:R1:W3:Y:S01]  /*1b970*/  @!P2 LDG.E.U8 R34, desc[UR20][R16.64] ;  /* 0x000000141022a981 */ /* 0x0002e2000c1e1100 */
[----:B------:R-:W-:-:S03]  /*1b980*/  IADD3 R84, P3, PT, R12, R84, RZ ;  /* 0x000000540c547210 */ /* 0x000fc60007f7e0ff */
[----:B0-----:R-:W3:Y:S04]  /*1b990*/  LDL.LU R83, [R1+0x48c] ;  /* 0x00048c0001537983 */ /* 0x001ee80000300800 */
[----:B------:R-:W3:Y:S01]  /*1b9a0*/  LDL.LU R6, [R1+0x490] ;  /* 0x0004900001067983 */ /* 0x000ee20000300800 */
[----:B------:R-:W-:-:S03]  /*1b9b0*/  IMAD.X R99, R14, 0x1, R99, P3 ;  /* 0x000000010e637824 */ /* 0x000fc600018e0663 */
[----:B------:R-:W-:Y:S01]  /*1b9c0*/  STL [R1+0x450], R84 ;  /* 0x0004505401007387 */ /* 0x000fe20000100800 */
[----:B-1----:R-:W-:Y:S02]  /*1b9d0*/  @!P2 IMAD.MOV.U32 R17, RZ, RZ, R99 ;  /* 0x000000ffff11a224 */ /* 0x002fe400078e0063 */
[----:B------:R-:W-:Y:S01]  /*1b9e0*/  @!P2 IMAD.MOV.U32 R16, RZ, RZ, R84 ;  /* 0x000000ffff10a224 */ /* 0x000fe200078e0054 */
[----:B------:R0:W-:Y:S04]  /*1b9f0*/  STL [R1+0x44c], R99 ;  /* 0x00044c6301007387 */ /* 0x0001e80000100800 */
[----:B0-----:R-:W4:Y:S04]  /*1ba00*/  LDL.LU R99, [R1+0x4ac] ;  /* 0x0004ac0001637983 */ /* 0x001f280000300800 */
[----:B------:R-:W4:Y:S01]  /*1ba10*/  LDL.LU R84, [R1+0x4b0] ;  /* 0x0004b00001547983 */ /* 0x000f220000300800 */
[----:B------:R-:W-:-:S05]  /*1ba20*/  LOP3.LUT R4, R9, 0x10, RZ, 0x3c, !PT ;  /* 0x0000001009047812 */ /* 0x000fca00078e3cff */
[----:B------:R0:W-:Y:S04]  /*1ba30*/  STS.U8 [R4+UR9+0x10080], R33 ;  /* 0x0100802104007988 */ /* 0x0001e80008000009 */
[----:B------:R1:W-:Y:S01]  /*1ba40*/  STS.U8 [R4+UR9+0x10480], R32 ;  /* 0x0104802004007988 */ /* 0x0003e20008000009 */
[----:B0-----:R-:W-:Y:S02]  /*1ba50*/  PRMT R33, RZ, 0x7610, R33 ;  /* 0x00007610ff217816 */ /* 0x001fe40000000021 */
[----:B-1----:R-:W-:-:S04]  /*1ba60*/  PRMT R32, RZ, 0x7610, R32 ;  /* 0x00007610ff207816 */ /* 0x002fc80000000020 */
[----:B------:R0:W4:Y:S04]  /*1ba70*/  @!P2 LDG.E.U8 R33, desc[UR20][R16.64] ;  /* 0x000000141021a981 */ /* 0x000128000c1e1100 */
[----:B------:R1:W-:Y:S02]  /*1ba80*/  STS.U8 [R4+UR9+0x10880], R31 ;  /* 0x0108801f04007988 */ /* 0x0003e40008000009 */
[----:B-1----:R-:W-:Y:S02]  /*1ba90*/  PRMT R31, RZ, 0x7610, R31 ;  /* 0x00007610ff1f7816 */ /* 0x002fe4000000001f */
[----:B--2---:R-:W-:-:S05]  /*1baa0*/  IADD3 R63, P3, PT, R12, R63, RZ ;  /* 0x0000003f0c3f7210 */ /* 0x004fca0007f7e0ff */
[----:B------:R-:W-:Y:S01]  /*1bab0*/  IMAD.X R90, R14, 0x1, R90, P3 ;  /* 0x000000010e5a7824 */ /* 0x000fe200018e065a */
[----:B------:R-:W-:Y:S01]  /*1bac0*/  STL [R1+0x470], R63 ;  /* 0x0004703f01007387 */ /* 0x000fe20000100800 */
[----:B0-----:R-:W-:Y:S02]  /*1bad0*/  @!P2 IMAD.MOV.U32 R16, RZ, RZ, R63 ;  /* 0x000000ffff10a224 */ /* 0x001fe400078e003f */
[----:B------:R-:W-:Y:S01]  /*1bae0*/  @!P2 IMAD.MOV.U32 R17, RZ, RZ, R90 ;  /* 0x000000ffff11a224 */ /* 0x000fe200078e005a */
[----:B------:R0:W-:Y:S04]  /*1baf0*/  STL [R1+0x46c], R90 ;  /* 0x00046c5a01007387 */ /* 0x0001e80000100800 */
[----:B------:R1:W2:Y:S04]  /*1bb00*/  @!P2 LDG.E.U8 R32, desc[UR20][R16.64] ;  /* 0x000000141020a981 */ /* 0x0002a8000c1e1100 */
[----:B0-----:R-:W2:Y:S04]  /*1bb10*/  LDL.LU R90, [R1+0x4cc] ;  /* 0x0004cc00015a7983 */ /* 0x001ea80000300800 */
        /* <DEDUP_REMOVED lines=9> */
[----:B----4-:R-:W-:-:S03]  /*1bbb0*/  IADD3 R84, P3, PT, R12, R84, RZ ;  /* 0x000000540c547210 */ /* 0x010fc60007f7e0ff */
[----:B------:R-:W4:Y:S02]  /*1bbc0*/  LDL.LU R6, [R1+0x4f0] ;  /* 0x0004f00001067983 */ /* 0x000f240000300800 */
        /* <DEDUP_REMOVED lines=23> */
[----:B----4-:R-:W-:-:S05]  /*1bd40*/  IADD3 R6, P3, PT, R12, R6, RZ ;  /* 0x000000060c067210 */ /* 0x010fca0007f7e0ff */
[----:B---3--:R-:W-:Y:S01]  /*1bd50*/  IMAD.X R83, R14, 0x1, R83, P3 ;  /* 0x000000010e537824 */ /* 0x008fe200018e0653 */
[----:B------:R-:W-:Y:S01]  /*1bd60*/  STL [R1+0x4f0], R6 ;  /* 0x0004f00601007387 */ /* 0x000fe20000100800 */
[----:B-1----:R-:W-:Y:S02]  /*1bd70*/  @!P2 IMAD.MOV.U32 R16, RZ, RZ, R6 ;  /* 0x000000ffff10a224 */ /* 0x002fe400078e0006 */
[----:B------:R-:W-:Y:S01]  /*1bd80*/  @!P2 IMAD.MOV.U32 R17, RZ, RZ, R83 ;  /* 0x000000ffff11a224 */ /* 0x000fe200078e0053 */
[----:B------:R0:W-:Y:S04]  /*1bd90*/  STL [R1+0x4ec], R83 ;  /* 0x0004ec5301007387 */ /* 0x0001e80000100800 */
[----:B------:R1:W3:Y:S04]  /*1bda0*/  @!P2 LDG.E.U8 R28, desc[UR20][R16.64] ;  /* 0x00000014101ca981 */ /* 0x0002e8000c1e1100 */
[----:B0-----:R-:W4:Y:S01]  /*1bdb0*/  LDL.LU R83, [R1+0x134] ;  /* 0x0001340001537983 */ /* 0x001f220000300800 */
[----:B------:R-:W-:-:S03]  /*1bdc0*/  IADD3 R84, P3, PT, R12, R84, RZ ;  /* 0x000000540c547210 */ /* 0x000fc60007f7e0ff */
[----:B------:R-:W3:Y:S02]  /*1bdd0*/  LDL.LU R6, [R1+0x138] ;  /* 0x0001380001067983 */ /* 0x000ee40000300800 */
[----:B------:R-:W-:Y:S02]  /*1bde0*/  IMAD.X R99, R14, 0x1, R99, P3 ;  /* 0x000000010e637824 */ /* 0x000fe400018e0663 */
[----:B------:R-:W-:Y:S01]  /*1bdf0*/  STL [R1+0x508], R84 ;  /* 0x0005085401007387 */ /* 0x000fe20000100800 */
[----:B-1----:R-:W-:Y:S02]  /*1be00*/  @!P2 IMAD.MOV.U32 R16, RZ, RZ, R84 ;  /* 0x000000ffff10a224 */ /* 0x002fe400078e0054 */
[----:B------:R-:W-:Y:S01]  /*1be10*/  @!P2 IMAD.MOV.U32 R17, RZ, RZ, R99 ;  /* 0x000000ffff11a224 */ /* 0x000fe200078e0063 */
[----:B------:R0:W-:Y:S04]  /*1be20*/  STL [R1+0x504], R99 ;  /* 0x0005046301007387 */ /* 0x0001e80000100800 */
[----:B0-----:R-:W4:Y:S04]  /*1be30*/  LDL.LU R99, [R1+0x154] ;  /* 0x0001540001637983 */ /* 0x001f280000300800 */
[----:B------:R-:W4:Y:S04]  /*1be40*/  LDL.LU R84, [R1+0x158] ;  /* 0x0001580001547983 */ /* 0x000f280000300800 */
[----:B------:R0:W-:Y:S04]  /*1be50*/  STS.U8 [R4+UR9+0x11880], R27 ;  /* 0x0118801b04007988 */ /* 0x0001e80008000009 */
[----:B------:R1:W-:Y:S01]  /*1be60*/  STS.U8 [R4+UR9+0x11c80], R26 ;  /* 0x011c801a04007988 */ /* 0x0003e20008000009 */
[----:B0-----:R-:W-:-:S02]  /*1be70*/  PRMT R27, RZ, 0x7610, R27 ;  /* 0x00007610ff1b7816 */ /* 0x001fc4000000001b */
        /* <DEDUP_REMOVED lines=14> */
[----:B----4-:R-:W-:Y:S01]  /*1bf60*/  IMAD.X R83, R14, 0x1, R83, P3 ;  /* 0x000000010e537824 */ /* 0x010fe200018e0653 */
        /* <DEDUP_REMOVED lines=53> */
[----:B------:R1:W-:Y:S04]  /*1c2c0*/  STS.U8 [R4+UR9+0x13880], R19 ;  /* 0x0138801304007988 */ /* 0x0003e80008000009 */
[----:B------:R-:W-:Y:S01]  /*1c2d0*/  STS.U8 [R4+UR9+0x13c80], R18 ;  /* 0x013c801204007988 */ /* 0x000fe20008000009 */
        /* <DEDUP_REMOVED lines=12> */
[----:B------:R-:W-:Y:S03]  /*1c3a0*/  STL [R1+0x1f8], R6 ;  /* 0x0001f80601007387 */ /* 0x000fe60000100800 */
[----:B-1----:R-:W-:Y:S01]  /*1c3b0*/  @!P2 IMAD.MOV.U32 R17, RZ, RZ, R83 ;  /* 0x000000ffff11a224 */ /* 0x002fe200078e0053 */
[----:B------:R0:W-:Y:S01]  /*1c3c0*/  STL [R1+0x1f4], R83 ;  /* 0x0001f45301007387 */ /* 0x0001e20000100800 */
[----:B------:R-:W-:-:S05]  /*1c3d0*/  @!P2 IMAD.MOV.U32 R16, RZ, RZ, R6 ;  /* 0x000000ffff10a224 */ /* 0x000fca00078e0006 */
[----:B------:R1:W3:Y:S04]  /*1c3e0*/  @!P2 LDG.E.U8 R19, desc[UR20][R16.64] ;  /* 0x000000141013a981 */ /* 0x0002e8000c1e1100 */
[----:B0-----:R-:W4:Y:S01]  /*1c3f0*/  LDL.LU R83, [R1+0x274] ;  /* 0x0002740001537983 */ /* 0x001f220000300800 */
[----:B------:R-:W-:-:S03]  /*1c400*/  IADD3 R84, P3, PT, R12, R84, RZ ;  /* 0x000000540c547210 */ /* 0x000fc60007f7e0ff */
[----:B------:R-:W3:Y:S02]  /*1c410*/  LDL.LU R4, [R1+0x278] ;  /* 0x0002780001047983 */ /* 0x000ee40000300800 */
[----:B------:R-:W-:Y:S02]  /*1c420*/  IMAD.X R99, R14, 0x1, R99, P3 ;  /* 0x000000010e637824 */ /* 0x000fe400018e0663 */
[----:B------:R0:W-:Y:S01]  /*1c430*/  STL [R1+0x218], R84 ;  /* 0x0002185401007387 */ /* 0x0001e20000100800 */
[----:B-1----:R-:W-:-:S03]  /*1c440*/  @!P2 IMAD.MOV.U32 R16, RZ, RZ, R84 ;  /* 0x000000ffff10a224 */ /* 0x002fc600078e0054 */
[----:B------:R-:W-:Y:S04]  /*1c450*/  STL [R1+0x214], R99 ;  /* 0x0002146301007387 */ /* 0x000fe80000100800 */
[----:B------:R-:W4:Y:S04]  /*1c460*/  LDL.LU R104, [R1+0x294] ;  /* 0x0002940001687983 */ /* 0x000f280000300800 */
[----:B0-----:R-:W4:Y:S01]  /*1c470*/  LDL.LU R84, [R1+0x298] ;  /* 0x0002980001547983 */ /* 0x001f220000300800 */
[----:B------:R-:W-:Y:S01]  /*1c480*/  PRMT R18, RZ, 0x7610, R18 ;  /* 0x00007610ff127816 */ /* 0x000fe20000000012 */
[----:B------:R-:W-:Y:S01]  /*1c490*/  @!P2 IMAD.MOV.U32 R17, RZ, RZ, R99 ;  /* 0x000000ffff11a224 */ /* 0x000fe200078e0063 */
[----:B------:R-:W-:-:S04]  /*1c4a0*/  LOP3.LUT R6, R9, 0x20, RZ, 0x3c, !PT ;  /* 0x0000002009067812 */ /* 0x000fc800078e3cff */
[----:B------:R0:W4:Y:S04]  /*1c4b0*/  @!P2 LDG.E.U8 R18, desc[UR20][R16.64] ;  /* 0x000000141012a981 */ /* 0x000128000c1e1100 */
[----:B------:R1:W-:Y:S01]  /*1c4c0*/  STS.U8 [R6+UR9+0x10100], R62 ;  /* 0x0101003e06007988 */ /* 0x0003e20008000009 */
[----:B0-----:R-:W-:Y:S02]  /*1c4d0*/  PRMT R17, RZ, 0x7610, R17 ;  /* 0x00007610ff117816 */ /* 0x001fe40000000011 */
[----:B------:R-:W-:Y:S02]  /*1c4e0*/  PRMT R16, RZ, 0x7610, R16 ;  /* 0x00007610ff107816 */ /* 0x000fe40000000010 */
[----:B--2---:R-:W-:-:S05]  /*1c4f0*/  IADD3 R63, P3, PT, R12, R63, RZ ;  /* 0x0000003f0c3f7210 */ /* 0x004fca0007f7e0ff */
[----:B------:R-:W-:Y:S01]  /*1c500*/  IMAD.X R90, R14, 0x1, R90, P3 ;  /* 0x000000010e5a7824 */ /* 0x000fe200018e065a */
[----:B------:R0:W-:Y:S01]  /*1c510*/  STL [R1+0x258], R63 ;  /* 0x0002583f01007387 */ /* 0x0001e20000100800 */
[----:B-1----:R-:W-:-:S03]  /*1c520*/  @!P2 IMAD.MOV.U32 R62, RZ, RZ, R63 ;  /* 0x000000ffff3ea224 */ /* 0x002fc600078e003f */
[----:B------:R1:W-:Y:S04]  /*1c530*/  STL [R1+0x254], R90 ;  /* 0x0002545a01007387 */ /* 0x0003e80000100800 */
[----:B------:R-:W2:Y:S01]  /*1c540*/  LDL.LU R99, [R1+0x2b4] ;  /* 0x0002b40001637983 */ /* 0x000ea20000300800 */
[----:B0-----:R-:W-:-:S03]  /*1c550*/  @!P2 IMAD.MOV.U32 R63, RZ, RZ, R90 ;  /* 0x000000ffff3fa224 */ /* 0x001fc600078e005a */
[----:B-1----:R-:W2:Y:S04]  /*1c560*/  LDL.LU R90, [R1+0x2b8] ;  /* 0x0002b800015a7983 */ /* 0x002ea80000300800 */
[----:B------:R0:W2:Y:S01]  /*1c570*/  @!P2 LDG.E.U8 R17, desc[UR20][R62.64] ;  /* 0x000000143e11a981 */ /* 0x0000a2000c1e1100 */
[----:B---3--:R-:W-:-:S05]  /*1c580*/  IADD3 R4, P3, PT, R12, R4, RZ ;  /* 0x000000040c047210 */ /* 0x008fca0007f7e0ff */
[----:B----4-:R-:W-:Y:S01]  /*1c590*/  IMAD.X R83, R14, 0x1, R83, P3 ;  /* 0x000000010e537824 */ /* 0x010fe200018e0653 */
[----:B------:R-:W-:Y:S01]  /*1c5a0*/  STL [R1+0x278], R4 ;  /* 0x0002780401007387 */ /* 0x000fe20000100800 */
[----:B0-----:R-:W-:Y:S02]  /*1c5b0*/  @!P2 IMAD.MOV.U32 R62, RZ, RZ, R4 ;  /* 0x000000ffff3ea224 */ /* 0x001fe400078e0004 */
[----:B------:R-:W-:Y:S01]  /*1c5c0*/  @!P2 IMAD.MOV.U32 R63, RZ, RZ, R83 ;  /* 0x000000ffff3fa224 */ /* 0x000fe200078e0053 */
[----:B------:R0:W-:Y:S04]  /*1c5d0*/  STL [R1+0x274], R83 ;  /* 0x0002745301007387 */ /* 0x0001e80000100800 */
[----:B------:R1:W3:Y:S01]  /*1c5e0*/  @!P2 LDG.E.U8 R16, desc[UR20][R62.64] ;  /* 0x000000143e10a981 */ /* 0x0002e2000c1e1100 */
[----:B------:R-:W-:-:S03]  /*1c5f0*/  IADD3 R84, P3, PT, R12, R84, RZ ;  /* 0x000000540c547210 */ /* 0x000fc60007f7e0ff */
[----:B0-----:R-:W4:Y:S04]  /*1c600*/  LDL.LU R83, [R1+0x2d4] ;  /* 0x0002d40001537983 */ /* 0x001f280000300800 */
[----:B------:R-:W3:Y:S01]  /*1c610*/  LDL.LU R4, [R1+0x2d8] ;  /* 0x0002d80001047983 */ /* 0x000ee20000300800 */
[----:B------:R-:W-:-:S03]  /*1c620*/  IMAD.X R104, R14, 0x1, R104, P3 ;  /* 0x000000010e687824 */ /* 0x000fc600018e0668 */
[----:B------:R-:W-:Y:S01]  /*1c630*/  STL [R1+0x298], R84 ;  /* 0x0002985401007387 */ /* 0x000fe20000100800 */
[----:B-1----:R-:W-:Y:S02]  /*1c640*/  @!P2 IMAD.MOV.U32 R63, RZ, RZ, R104 ;  /* 0x000000ffff3fa224 */ /* 0x002fe400078e0068 */
[----:B------:R-:W-:Y:S01]  /*1c650*/  @!P2 IMAD.MOV.U32 R62, RZ, RZ, R84 ;  /* 0x000000ffff3ea224 */ /* 0x000fe200078e0054 */
[----:B------:R0:W-:Y:S04]  /*1c660*/  STL [R1+0x294], R104 ;  /* 0x0002946801007387 */ /* 0x0001e80000100800 */
[----:B0-----:R-:W4:Y:S04]  /*1c670*/  LDL.LU R104, [R1+0x2f4] ;  /* 0x0002f40001687983 */ /* 0x001f280000300800 */
[----:B------:R-:W4:Y:S04]  /*1c680*/  LDL.LU R84, [R1+0x2f8] ;  /* 0x0002f80001547983 */ /* 0x000f280000300800 */
[----:B------:R-:W-:Y:S04]  /*1c690*/  STS.U8 [R6+UR9+0x10500], R82 ;  /* 0x0105005206007988 */ /* 0x000fe80008000009 */
        /* <DEDUP_REMOVED lines=136> */
[----:B------:R0:W4:Y:S01]  /*1cf20*/  @!P2 LDG.E.U8 R75, desc[UR20][R62.64] ;  /* 0x000000143e4ba981 */ /* 0x000122000c1e1100 */
[----:B------:R-:W-:-:S05]  /*1cf30*/  LOP3.LUT R6, R9, 0x30, RZ, 0x3c, !PT ;  /* 0x0000003009067812 */ /* 0x000fca00078e3cff */
        /* <DEDUP_REMOVED lines=22> */
[----:B------:R0:W-:Y:S01]  /*1d0a0*/  STL [R1+0x478], R84 ;  /* 0x0004785401007387 */ /* 0x0001e20000100800 */
[----:B-1----:R-:W-:Y:S02]  /*1d0b0*/  @!P2 IMAD.MOV.U32 R62, RZ, RZ, R84 ;  /* 0x000000ffff3ea224 */ /* 0x002fe400078e0054 */
[----:B------:R-:W-:Y:S01]  /*1d0c0*/  @!P2 IMAD.MOV.U32 R63, RZ, RZ, R104 ;  /* 0x000000ffff3fa224 */ /* 0x000fe200078e0068 */
[----:B------:R1:W-:Y:S01]  /*1d0d0*/  STL [R1+0x474], R104 ;  /* 0x0004746801007387 */ /* 0x0003e20000100800 */
[----:B0-----:R-:W-:-:S03]  /*1d0e0*/  IMAD.MOV.U32 R84, RZ, RZ, R7 ;  /* 0x000000ffff547224 */ /* 0x001fc600078e0007 */
[----:B-1----:R-:W4:Y:S04]  /*1d0f0*/  LDL.LU R104, [R1+0x4d4] ;  /* 0x0004d40001687983 */ /* 0x002f280000300800 */
        /* <DEDUP_REMOVED lines=33> */
[----:B------:R-:W4:Y:S01]  /*1d310*/  LDL.LU R7, [R1+0x528] ;  /* 0x0005280001077983 */ /* 0x000f220000300800 */
[----:B------:R-:W-:-:S03]  /*1d320*/  PRMT R82, RZ, 0x7610, R82 ;  /* 0x00007610ff527816 */ /* 0x000fc60000000052 */
[----:B------:R0:W-:Y:S04]  /*1d330*/  STS.U8 [R6+UR9+0x11180], R107 ;  /* 0x0111806b06007988 */ /* 0x0001e80008000009 */
[----:B------:R1:W4:Y:S01]  /*1d340*/  @!P2 LDG.E.U8 R82, desc[UR20][R62.64] ;  /* 0x000000143e52a981 */ /* 0x000322000c1e1100 */
[----:B0-----:R-:W-:-:S03]  /*1d350*/  PRMT R107, RZ, 0x7610, R107 ;  /* 0x00007610ff6b7816 */ /* 0x001fc6000000006b */
[----:B------:R0:W-:Y:S04]  /*1d360*/  STS.U8 [R6+UR9+0x11580], R109 ;  /* 0x0115806d06007988 */ /* 0x0001e80008000009 */
[----:B------:R-:W-:Y:S01]  /*1d370*/  STS.U8 [R6+UR9+0x11980], R84 ;  /* 0x0119805406007988 */ /* 0x000fe20008000009 */
[----:B0-----:R-:W-:Y:S02]  /*1d380*/  PRMT R109, RZ, 0x7610, R109 ;  /* 0x00007610ff6d7816 */ /* 0x001fe4000000006d */
[----:B--2---:R-:W-:-:S05]  /*1d390*/  IADD3 R90, P3, PT, R12, R90, RZ ;  /* 0x0000005a0c5a7210 */ /* 0x004fca0007f7e0ff */
[----:B------:R-:W-:Y:S01]  /*1d3a0*/  IMAD.X R99, R14, 0x1, R99, P3 ;  /* 0x000000010e637824 */ /* 0x000fe200018e0663 */
[----:B------:R0:W-:Y:S01]  /*1d3b0*/  STL [R1+0x4f8], R90 ;  /* 0x0004f85a01007387 */ /* 0x0001e20000100800 */
[----:B-1----:R-:W-:Y:S02]  /*1d3c0*/  @!P2 IMAD.MOV.U32 R62, RZ, RZ, R90 ;  /* 0x000000ffff3ea224 */ /* 0x002fe400078e005a */
[----:B------:R-:W-:Y:S01]  /*1d3d0*/  @!P2 IMAD.MOV.U32 R63, RZ, RZ, R99 ;  /* 0x000000ffff3fa224 */ /* 0x000fe200078e0063 */
[----:B------:R1:W-:Y:S04]  /*1d3e0*/  STL [R1+0x4f4], R99 ;  /* 0x0004f46301007387 */ /* 0x0003e80000100800 */
[----:B------:R2:W4:Y:S04]  /*1d3f0*/  @!P2 LDG.E.U8 R107, desc[UR20][R62.64] ;  /* 0x000000143e6ba981 */ /* 0x000528000c1e1100 */
[----:B0-----:R-:W4:Y:S04]  /*1d400*/  LDL.LU R90, [R1+0x140] ;  /* 0x00014000015a7983 */ /* 0x001f280000300800 */
[----:B-1----:R-:W4:Y:S01]  /*1d410*/  LDL.LU R99, [R1+0x13c] ;  /* 0x00013c0001637983 */ /* 0x002f220000300800 */
[----:B---3--:R-:W-:-:S05]  /*1d420*/  IADD3 R4, P3, PT, R12, R4, RZ ;  /* 0x000000040c047210 */ /* 0x008fca0007f7e0ff */
[----:B----4-:R-:W-:Y:S01]  /*1d430*/  IMAD.X R83, R14, 0x1, R83, P3 ;  /* 0x000000010e537824 */ /* 0x010fe200018e0653 */
[----:B------:R-:W-:Y:S03]  /*1d440*/  STL [R1+0x510], R4 ;  /* 0x0005100401007387 */ /* 0x000fe60000100800 */
[----:B--2---:R-:W-:Y:S01]  /*1d450*/  @!P2 IMAD.MOV.U32 R63, RZ, RZ, R83 ;  /* 0x000000ffff3fa224 */ /* 0x004fe200078e0053 */
[----:B------:R0:W-:Y:S04]  /*1d460*/  STL [R1+0x50c], R83 ;  /* 0x00050c5301007387 */ /* 0x0001e80000100800 */
[----:B------:R-:W2:Y:S01]  /*1d470*/  LDL.LU R84, [R1+0x15c] ;  /* 0x00015c0001547983 */ /* 0x000ea20000300800 */
[----:B------:R-:W-:-:S03]  /*1d480*/  @!P2 IMAD.MOV.U32 R62, RZ, RZ, R4 ;  /* 0x000000ffff3ea224 */ /* 0x000fc600078e0004 */
[----:B0-----:R-:W3:Y:S01]  /*1d490*/  LDL.LU R83, [R1+0x160] ;  /* 0x0001600001537983 */ /* 0x001ee20000300800 */
[----:B------:R-:W-:-:S03]  /*1d4a0*/  IADD3 R7, P3, PT, R12, R7, RZ ;  /* 0x000000070c077210 */ /* 0x000fc60007f7e0ff */
[----:B------:R-:W4:Y:S02]  /*1d4b0*/  LDL.LU R4, [R1+0x180] ;  /* 0x0001800001047983 */ /* 0x000f240000300800 */
[----:B------:R-:W-:Y:S02]  /*1d4c0*/  IMAD.X R104, R14, 0x1, R104, P3 ;  /* 0x000000010e687824 */ /* 0x000fe400018e0668 */
[----:B------:R0:W4:Y:S04]  /*1d4d0*/  @!P2 LDG.E.U8 R109, desc[UR20][R62.64] ;  /* 0x000000143e6da981 */ /* 0x000128000c1e1100 */
[----:B------:R1:W-:Y:S04]  /*1d4e0*/  STL [R1+0x528], R7 ;  /* 0x0005280701007387 */ /* 0x0003e80000100800 */
[----:B------:R-:W-:Y:S01]  /*1d4f0*/  STL [R1+0x524], R104 ;  /* 0x0005246801007387 */ /* 0x000fe20000100800 */
[----:B0-----:R-:W-:-:S03]  /*1d500*/  @!P2 IMAD.MOV.U32 R62, RZ, RZ, R7 ;  /* 0x000000ffff3ea224 */ /* 0x001fc600078e0007 */
[----:B-1----:R-:W4:Y:S01]  /*1d510*/  LDL.LU R7, [R1+0x17c] ;  /* 0x00017c0001077983 */ /* 0x002f220000300800 */
[----:B------:R-:W-:-:S03]  /*1d520*/  @!P2 IMAD.MOV.U32 R63, RZ, RZ, R104 ;  /* 0x000000ffff3fa224 */ /* 0x000fc600078e0068 */
[----:B------:R0:W-:Y:S04]  /*1d530*/  STS.U8 [R6+UR9+0x11d80], R111 ;  /* 0x011d806f06007988 */ /* 0x0001e80008000009 */
[----:B------:R1:W-:Y:S01]  /*1d540*/  STS.U8 [R6+UR9+0x12180], R113 ;  /* 0x0121807106007988 */ /* 0x0003e20008000009 */
[----:B0-----:R-:W-:Y:S02]  /*1d550*/  PRMT R111, RZ, 0x7610, R111 ;  /* 0x00007610ff6f7816 */ /* 0x001fe4000000006f */
[----:B-1----:R-:W-:-:S04]  /*1d560*/  PRMT R113, RZ, 0x7610, R113 ;  /* 0x00007610ff717816 */ /* 0x002fc80000000071 */
[----:B------:R0:W4:Y:S04]  /*1d570*/  @!P2 LDG.E.U8 R111, desc[UR20][R62.64] ;  /* 0x000000143e6fa981 */ /* 0x000128000c1e1100 */
[----:B------:R1:W-:Y:S04]  /*1d580*/  STS.U8 [R6+UR9+0x12580], R115 ;  /* 0x0125807306007988 */ /* 0x0003e80008000009 */
[----:B------:R0:W-:Y:S01]  /*1d590*/  STS.U8 [R6+UR9+0x12980], R117 ;  /* 0x0129807506007988 */ /* 0x0001e20008000009 */
[----:B-1----:R-:W-:Y:S02]  /*1d5a0*/  PRMT R115, RZ, 0x7610, R115 ;  /* 0x00007610ff737816 */ /* 0x002fe40000000073 */
[----:B0-----:R-:W-:-:S02]  /*1d5b0*/  PRMT R117, RZ, 0x7610, R117 ;  /* 0x00007610ff757816 */ /* 0x001fc40000000075 */
[----:B------:R-:W-:-:S05]  /*1d5c0*/  IADD3 R90, P3, PT, R12, R90, RZ ;  /* 0x0000005a0c5a7210 */ /* 0x000fca0007f7e0ff */
[----:B------:R-:W-:Y:S02]  /*1d5d0*/  IMAD.X R99, R14, 0x1, R99, P3 ;  /* 0x000000010e637824 */ /* 0x000fe400018e0663 */
[----:B------:R-:W-:Y:S02]  /*1d5e0*/  @!P2 IMAD.MOV.U32 R62, RZ, RZ, R90 ;  /* 0x000000ffff3ea224 */ /* 0x000fe400078e005a */
[----:B------:R-:W-:Y:S01]  /*1d5f0*/  @!P2 IMAD.MOV.U32 R63, RZ, RZ, R99 ;  /* 0x000000ffff3fa224 */ /* 0x000fe200078e0063 */
[----:B------:R-:W-:Y:S04]  /*1d600*/  STL [R1+0x140], R90 ;  /* 0x0001405a01007387 */ /* 0x000fe80000100800 */
[----:B------:R0:W4:Y:S04]  /*1d610*/  @!P2 LDG.E.U8 R113, desc[UR20][R62.64] ;  /* 0x000000143e71a981 */ /* 0x000128000c1e1100 */
[----:B------:R-:W-:Y:S01]  /*1d620*/  STL [R1+0x13c], R99 ;  /* 0x00013c6301007387 */ /* 0x000fe20000100800 */
[----:B---3--:R-:W-:-:S05]  /*1d630*/  IADD3 R83, P3, PT, R12, R83, RZ ;  /* 0x000000530c537210 */ /* 0x008fca0007f7e0ff */
[----:B--2---:R-:W-:Y:S01]  /*1d640*/  IMAD.X R84, R14, 0x1, R84, P3 ;  /* 0x000000010e547824 */ /* 0x004fe200018e0654 */
[----:B----4-:R-:W-:Y:S01]  /*1d650*/  IADD3 R4, P3, PT, R12, R4, RZ ;  /* 0x000000040c047210 */ /* 0x010fe20007f7e0ff */
[----:B0-----:R-:W-:Y:S01]  /*1d660*/  @!P2 IMAD.MOV.U32 R62, RZ, RZ, R83 ;  /* 0x000000ffff3ea224 */ /* 0x001fe200078e0053 */
[----:B------:R0:W-:Y:S01]  /*1d670*/  STL [R1+0x160], R83 ;  /* 0x0001605301007387 */ /* 0x0001e20000100800 */
[----:B------:R-:W-:-:S03]  /*1d680*/  @!P2 IMAD.MOV.U32 R63, RZ, RZ, R84 ;  /* 0x000000ffff3fa224 */ /* 0x000fc600078e0054 */
[----:B------:R-:W-:Y:S04]  /*1d690*/  STL [R1+0x15c], R84 ;  /* 0x00015c5401007387 */ /* 0x000fe80000100800 */
[----:B------:R1:W2:Y:S04]  /*1d6a0*/  @!P2 LDG.E.U8 R115, desc[UR20][R62.64] ;  /* 0x000000143e73a981 */ /* 0x0002a8000c1e1100 */
[----:B0-----:R-:W3:Y:S01]  /*1d6b0*/  LDL.LU R83, [R1+0x1c0] ;  /* 0x0001c00001537983 */ /* 0x001ee20000300800 */
[----:B------:R-:W-:-:S03]  /*1d6c0*/  IMAD.X R7, R14, 0x1, R7, P3 ;  /* 0x000000010e077824 */ /* 0x000fc600018e0607 */
[----:B------:R0:W-:Y:S01]  /*1d6d0*/  STL [R1+0x180], R4 ;  /* 0x0001800401007387 */ /* 0x0001e20000100800 */
[----:B-1----:R-:W-:-:S03]  /*1d6e0*/  @!P2 IMAD.MOV.U32 R62, RZ, RZ, R4 ;  /* 0x000000ffff3ea224 */ /* 0x002fc600078e0004 */
[----:B------:R1:W-:Y:S01]  /*1d6f0*/  STL [R1+0x17c], R7 ;  /* 0x00017c0701007387 */ /* 0x0003e20000100800 */
[----:B------:R-:W-:-:S03]  /*1d700*/  @!P2 IMAD.MOV.U32 R63, RZ, RZ, R7 ;  /* 0x000000ffff3fa224 */ /* 0x000fc600078e0007 */
[----:B------:R-:W4:Y:S04]  /*1d710*/  LDL.LU R90, [R1+0x1e0] ;  /* 0x0001e000015a7983 */ /* 0x000f280000300800 */
[----:B0-----:R-:W2:Y:S04]  /*1d720*/  LDL.LU R4, [R1+0xbc] ;  /* 0x0000bc0001047983 */ /* 0x001ea80000300800 */
[----:B------:R-:W2:Y:S04]  /*1d730*/  LDL.LU R99, [R1+0xac] ;  /* 0x0000ac0001637983 */ /* 0x000ea80000300800 */
[----:B------:R-:W2:Y:S04]  /*1d740*/  LDL.LU R116, [R1+0x9c] ;  /* 0x00009c0001747983 */ /* 0x000ea80000300800 */
[----:B------:R-:W2:Y:S04]  /*1d750*/  LDL.LU R84, [R1+0x8c] ;  /* 0x00008c0001547983 */ /* 0x000ea80000300800 */
[----:B-1----:R-:W2:Y:S04]  /*1d760*/  LDL.LU R7, [R1+0x7c] ;  /* 0x00007c0001077983 */ /* 0x002ea80000300800 */
[----:B------:R-:W2:Y:S04]  /*1d770*/  LDL.LU R104, [R1+0x6c] ;  /* 0x00006c0001687983 */ /* 0x000ea80000300800 */
[----:B------:R0:W2:Y:S04]  /*1d780*/  @!P2 LDG.E.U8 R117, desc[UR20][R62.64] ;  /* 0x000000143e75a981 */ /* 0x0000a8000c1e1100 */
[----:B------:R-:W2:Y:S04]  /*1d790*/  LDL.LU R62, [R1+0x19c] ;  /* 0x00019c00013e7983 */ /* 0x000ea80000300800 */
[----:B------:R-:W0:Y:S04]  /*1d7a0*/  LDL.LU R63, [R1+0x1a0] ;  /* 0x0001a000013f7983 */ /* 0x000e280000300800 */
[----:B------:R1:W-:Y:S02]  /*1d7b0*/  STS.U8 [R6+UR9+0x12d80], R110 ;  /* 0x012d806e06007988 */ /* 0x0003e40008000009 */
[----:B-1----:R-:W-:-:S02]  /*1d7c0*/  PRMT R110, RZ, 0x7610, R110 ;  /* 0x00007610ff6e7816 */ /* 0x002fc4000000006e */
[----:B0-----:R-:W-:-:S05]  /*1d7d0*/  IADD3 R63, P3, PT, R12, R63, RZ ;  /* 0x0000003f0c3f7210 */ /* 0x001fca0007f7e0ff */
[----:B--2---:R-:W-:Y:S01]  /*1d7e0*/  IMAD.X R62, R14, 0x1, R62, P3 ;  /* 0x000000010e3e7824 */ /* 0x004fe200018e063e */
[----:B------:R0:W-:Y:S04]  /*1d7f0*/  STL [R1+0x1a0], R63 ;  /* 0x0001a03f01007387 */ /* 0x0001e80000100800 */
[----:B------:R1:W-:Y:S01]  /*1d800*/  STL [R1+0x19c], R62 ;  /* 0x00019c3e01007387 */ /* 0x0003e20000100800 */
[----:B0-----:R-:W-:-:S04]  /*1d810*/  @!P2 LOP3.LUT R63, R63, R62, RZ, 0x3c, !PT ;  /* 0x0000003e3f3fa212 */ /* 0x001fc800078e3cff */
[----:B-1----:R-:W-:-:S04]  /*1d820*/  @!P2 LOP3.LUT R62, R63, R62, RZ, 0x3c, !PT ;  /* 0x0000003e3f3ea212 */ /* 0x002fc800078e3cff */
[----:B------:R-:W-:-:S05]  /*1d830*/  @!P2 LOP3.LUT R63, R63, R62, RZ, 0x3c, !PT ;  /* 0x0000003e3f3fa212 */ /* 0x000fca00078e3cff */
[----:B------:R0:W2:Y:S04]  /*1d840*/  @!P2 LDG.E.U8 R110, desc[UR20][R62.64] ;  /* 0x000000143e6ea981 */ /* 0x0000a8000c1e1100 */
[----:B------:R-:W2:Y:S01]  /*1d850*/  LDL.LU R63, [R1+0x1bc] ;  /* 0x0001bc00013f7983 */ /* 0x000ea20000300800 */
[----:B---3--:R-:W-:-:S03]  /*1d860*/  IADD3 R83, P3, PT, R12, R83, RZ ;  /* 0x000000530c537210 */ /* 0x008fc60007f7e0ff */
[----:B------:R1:W-:Y:S02]  /*1d870*/  STS.U8 [R6+UR9+0x13180], R102 ;  /* 0x0131806606007988 */ /* 0x0003e40008000009 */
[----:B0-----:R-:W-:Y:S02]  /*1d880*/  @!P2 IMAD.MOV.U32 R62, RZ, RZ, R83 ;  /* 0x000000ffff3ea224 */ /* 0x001fe400078e0053 */
[----:B------:R0:W-:Y:S01]  /*1d890*/  STL [R1+0x1c0], R83 ;  /* 0x0001c05301007387 */ /* 0x0001e20000100800 */
[----:B-1----:R-:W-:Y:S01]  /*1d8a0*/  PRMT R102, RZ, 0x7610, R102 ;  /* 0x00007610ff667816 */ /* 0x002fe20000000066 */
[----:B--2---:R-:W-:-:S05]  /*1d8b0*/  IMAD.X R63, R14, 0x1, R63, P3 ;  /* 0x000000010e3f7824 */ /* 0x004fca00018e063f */
[----:B------:R1:W-:Y:S04]  /*1d8c0*/  STL [R1+0x1bc], R63 ;  /* 0x0001bc3f01007387 */ /* 0x0003e80000100800 */
[----:B0-----:R-:W2:Y:S04]  /*1d8d0*/  LDL.LU R83, [R1+0xb8] ;  /* 0x0000b80001537983 */ /* 0x001ea80000300800 */
[----:B------:R0:W3:Y:S04]  /*1d8e0*/  @!P2 LDG.E.U8 R102, desc[UR20][R62.64] ;  /* 0x000000143e66a981 */ /* 0x0000e8000c1e1100 */
[----:B-1----:R-:W2:Y:S01]  /*1d8f0*/  LDL.LU R63, [R1+0x1dc] ;  /* 0x0001dc00013f7983 */ /* 0x002ea20000300800 */
[----:B----4-:R-:W-:-:S03]  /*1d900*/  IADD3 R90, P3, PT, R12, R90, RZ ;  /* 0x0000005a0c5a7210 */ /* 0x010fc60007f7e0ff */
[----:B------:R1:W-:Y:S02]  /*1d910*/  STS.U8 [R6+UR9+0x13580], R95 ;  /* 0x0135805f06007988 */ /* 0x0003e40008000009 */
[----:B0-----:R-:W-:Y:S02]  /*1d920*/  @!P2 IMAD.MOV.U32 R62, RZ, RZ, R90 ;  /* 0x000000ffff3ea224 */ /* 0x001fe400078e005a */
[----:B------:R-:W-:Y:S01]  /*1d930*/  STL [R1+0x1e0], R90 ;  /* 0x0001e05a01007387 */ /* 0x000fe20000100800 */
[----:B-1----:R-:W-:Y:S01]  /*1d940*/  PRMT R95, RZ, 0x7610, R95 ;  /* 0x00007610ff5f7816 */ /* 0x002fe2000000005f */
[----:B--2---:R-:W-:-:S05]  /*1d950*/  IMAD.X R63, R14, 0x1, R63, P3 ;  /* 0x000000010e3f7824 */ /* 0x004fca00018e063f */
[----:B------:R0:W-:Y:S04]  /*1d960*/  STL [R1+0x1dc], R63 ;  /* 0x0001dc3f01007387 */ /* 0x0001e80000100800 */
[----:B------:R1:W2:Y:S04]  /*1d970*/  @!P2 LDG.E.U8 R95, desc[UR20][R62.64] ;  /* 0x000000143e5fa981 */ /* 0x0002a8000c1e1100 */
[----:B------:R-:W4:Y:S04]  /*1d980*/  LDL.LU R62, [R1+0x1fc] ;  /* 0x0001fc00013e7983 */ /* 0x000f280000300800 */
[----:B0-----:R-:W1:Y:S01]  /*1d990*/  LDL.LU R63, [R1+0x200] ;  /* 0x00020000013f7983 */ /* 0x001e620000300800 */
[----:B------:R-:W-:-:S03]  /*1d9a0*/  LOP3.LUT R90, R9, 0x40, RZ, 0x3c, !PT ;  /* 0x00000040095a7812 */ /* 0x000fc600078e3cff */
[----:B------:R-:W-:Y:S04]  /*1d9b0*/  STS.U8 [R6+UR9+0x13980], R89 ;  /* 0x0139805906007988 */ /* 0x000fe80008000009 */
[----:B------:R0:W-:Y:S04]  /*1d9c0*/  STS.U8 [R6+UR9+0x13d80], R15 ;  /* 0x013d800f06007988 */ /* 0x0001e80008000009 */
[----:B------:R0:W-:Y:S04]  /*1d9d0*/  STS.U8 [R90+UR9+0x10200], R4 ;  /* 0x010200045a007988 */ /* 0x0001e80008000009 */
[----:B------:R0:W-:Y:S04]  /*1d9e0*/  STS.U8 [R90+UR9+0x10600], R99 ;  /* 0x010600635a007988 */ /* 0x0001e80008000009 */
[----:B------:R0:W-:Y:S04]  /*1d9f0*/  STS.U8 [R90+UR9+0x10a00], R116 ;  /* 0x010a00745a007988 */ /* 0x0001e80008000009 */
[----:B------:R0:W-:Y:S01]  /*1da00*/  STS.U8 [R90+UR9+0x10e00], R84 ;  /* 0x010e00545a007988 */ /* 0x0001e20008000009 */
[----:B-1----:R-:W-:-:S05]  /*1da10*/  IADD3 R63, P3, PT, R12, R63, RZ ;  /* 0x0000003f0c3f7210 */ /* 0x002fca0007f7e0ff */
[----:B----4-:R-:W-:Y:S01]  /*1da20*/  IMAD.X R62, R14, 0x1, R62, P3 ;  /* 0x000000010e3e7824 */ /* 0x010fe200018e063e */
[----:B------:R-:W-:Y:S04]  /*1da30*/  STL [R1+0x200], R63 ;  /* 0x0002003f01007387 */ /* 0x000fe80000100800 */
[----:B------:R-:W-:Y:S04]  /*1da40*/  STL [R1+0x1fc], R62 ;  /* 0x0001fc3e01007387 */ /* 0x000fe80000100800 */
[----:B0-----:R-:W4:Y:S04]  /*1da50*/  LDL.LU R6, [R1+0x92c] ;  /* 0x00092c0001067983 */ /* 0x001f280000300800 */
[----:B------:R-:W2:Y:S04]  /*1da60*/  LDL.LU R4, [R1+0x928] ;  /* 0x0009280001047983 */ /* 0x000ea80000300800 */
[----:B------:R-:W2:Y:S04]  /*1da70*/  LDL.LU R99, [R1+0x924] ;  /* 0x0009240001637983 */ /* 0x000ea80000300800 */
[----:B------:R-:W2:Y:S04]  /*1da80*/  LDL.LU R116, [R1+0x920] ;  /* 0x0009200001747983 */ /* 0x000ea80000300800 */
[----:B------:R-:W2:Y:S04]  /*1da90*/  LDL.LU R84, [R1+0x91c] ;  /* 0x00091c0001547983 */ /* 0x000ea80000300800 */
[----:B------:R0:W-:Y:S04]  /*1daa0*/  STS.U8 [R90+UR9+0x11200], R7 ;  /* 0x011200075a007988 */ /* 0x0001e80008000009 */
[----:B------:R1:W-:Y:S04]  /*1dab0*/  STS.U8 [R90+UR9+0x11600], R104 ;  /* 0x011600685a007988 */ /* 0x0003e80008000009 */
[----:B0-----:R-:W3:Y:S04]  /*1dac0*/  LDL.LU R7, [R1+0x918] ;  /* 0x0009180001077983 */ /* 0x001ee80000300800 */
[----:B-1----:R-:W3:Y:S04]  /*1dad0*/  LDL.LU R104, [R1+0x914] ;  /* 0x0009140001687983 */ /* 0x002ee80000300800 */
[----:B--2---:R0:W-:Y:S04]  /*1dae0*/  STS.U8 [R90+UR9+0x11a00], R84 ;  /* 0x011a00545a007988 */ /* 0x0041e80008000009 */
[----:B----4-:R1:W-:Y:S04]  /*1daf0*/  STS.U8 [R90+UR9+0x11e00], R6 ;  /* 0x011e00065a007988 */ /* 0x0103e80008000009 */
[----:B------:R2:W-:Y:S04]  /*1db00*/  STS.U8 [R90+UR9+0x12200], R105 ;  /* 0x012200695a007988 */ /* 0x0005e80008000009 */
[----:B------:R4:W-:Y:S04]  /*1db10*/  STS.U8 [R90+UR9+0x12600], R112 ;  /* 0x012600705a007988 */ /* 0x0009e80008000009 */
[----:B0-----:R-:W3:Y:S04]  /*1db20*/  LDL.LU R84, [R1+0x910] ;  /* 0x0009100001547983 */ /* 0x001ee80000300800 */
[----:B------:R0:W-:Y:S04]  /*1db30*/  STS.U8 [R90+UR9+0x12a00], R8 ;  /* 0x012a00085a007988 */ /* 0x0001e80008000009 */
[----:B-1----:R-:W3:Y:S04]  /*1db40*/  LDL.LU R6, [R1+0x90c] ;  /* 0x00090c0001067983 */ /* 0x002ee80000300800 */
[----:B------:R-:W-:Y:S04]  /*1db50*/  STS.U8 [R90+UR9+0x12e00], R119 ;  /* 0x012e00775a007988 */ /* 0x000fe80008000009 */
[----:B--2---:R-:W2:Y:S04]  /*1db60*/  LDL.LU R105, [R1+0x908] ;  /* 0x0009080001697983 */ /* 0x004ea80000300800 */
[----:B------:R1:W-:Y:S04]  /*1db70*/  STS.U8 [R90+UR9+0x13200], R106 ;  /* 0x0132006a5a007988 */ /* 0x0003e80008000009 */
[----:B----4-:R-:W4:Y:S04]  /*1db80*/  LDL.LU R112, [R1+0x904] ;  /* 0x0009040001707983 */ /* 0x010f280000300800 */
[----:B0-----:R-:W2:Y:S01]  /*1db90*/  LDL.LU R8, [R1+0x900] ;  /* 0x0009000001087983 */ /* 0x001ea20000300800 */
[----:B-1----:R-:W-:-:S03]  /*1dba0*/  LOP3.LUT R106, R9, 0x50, RZ, 0x3c, !PT ;  /* 0x00000050096a7812 */ /* 0x002fc600078e3cff */
[----:B------:R-:W2:Y:S04]  /*1dbb0*/  LDL.LU R119, [R1+0xb4] ;  /* 0x0000b40001777983 */ /* 0x000ea80000300800 */
[----:B------:R0:W-:Y:S04]  /*1dbc0*/  STS.U8 [R90+UR9+0x13600], R97 ;  /* 0x013600615a007988 */ /* 0x0001e80008000009 */
[----:B------:R1:W-:Y:S04]  /*1dbd0*/  STS.U8 [R90+UR9+0x13a00], R88 ;  /* 0x013a00585a007988 */ /* 0x0003e80008000009 */
[----:B------:R1:W-:Y:S04]  /*1dbe0*/  STS.U8 [R90+UR9+0x13e00], R61 ;  /* 0x013e003d5a007988 */ /* 0x0003e80008000009 */
[----:B0-----:R-:W2:Y:S04]  /*1dbf0*/  LDL.LU R97, [R1+0x98] ;  /* 0x0000980001617983 */ /* 0x001ea80000300800 */
[----:B-1----:R-:W2:Y:S04]  /*1dc00*/  LDL.LU R88, [R1+0xa8] ;  /* 0x0000a80001587983 */ /* 0x002ea80000300800 */
[----:B------:R-:W3:Y:S04]  /*1dc10*/  LDL.LU R90, [R1+0x8fc] ;  /* 0x0008fc00015a7983 */ /* 0x000ee80000300800 */
[----:B------:R0:W-:Y:S04]  /*1dc20*/  STS.U8 [R106+UR9+0x10280], R83 ;  /* 0x010280536a007988 */ /* 0x0001e80008000009 */
[----:B0-----:R-:W3:Y:S04]  /*1dc30*/  LDL.LU R83, [R1+0x8f8] ;  /* 0x0008f80001537983 */ /* 0x001ee80000300800 */
[----:B--2---:R-:W-:Y:S04]  /*1dc40*/  STS.U8 [R106+UR9+0x10680], R88 ;  /* 0x010680586a007988 */ /* 0x004fe80008000009 */
[----:B------:R-:W-:Y:S04]  /*1dc50*/  STS.U8 [R106+UR9+0x10a80], R97 ;  /* 0x010a80616a007988 */ /* 0x000fe80008000009 */
[----:B---3--:R0:W-:Y:S04]  /*1dc60*/  STS.U8 [R106+UR9+0x10e80], R83 ;  /* 0x010e80536a007988 */ /* 0x0081e80008000009 */
[----:B----4-:R1:W-:Y:S04]  /*1dc70*/  STS.U8 [R106+UR9+0x11280], R112 ;  /* 0x011280706a007988 */ /* 0x0103e80008000009 */
[----:B------:R2:W-:Y:S04]  /*1dc80*/  STS.U8 [R106+UR9+0x11680], R84 ;  /* 0x011680546a007988 */ /* 0x0005e80008000009 */
[----:B0-----:R-:W3:Y:S04]  /*1dc90*/  LDL.LU R83, [R1+0x8f4] ;  /* 0x0008f40001537983 */ /* 0x001ee80000300800 */
[----:B-1----:R-:W4:Y:S04]  /*1dca0*/  LDL.LU R112, [R1+0x8f0] ;  /* 0x0008f00001707983 */ /* 0x002f280000300800 */
[----:B--2---:R-:W2:Y:S04]  /*1dcb0*/  LDL.LU R84, [R1+0x8ec] ;  /* 0x0008ec0001547983 */ /* 0x004ea80000300800 */
[----:B------:R0:W-:Y:S04]  /*1dcc0*/  STS.U8 [R106+UR9+0x11a80], R116 ;  /* 0x011a80746a007988 */ /* 0x0001e80008000009 */
[----:B0-----:R-:W2:Y:S04]  /*1dcd0*/  LDL.LU R116, [R1+0x8e8] ;  /* 0x0008e80001747983 */ /* 0x001ea80000300800 */
[----:B------:R0:W-:Y:S01]  /*1dce0*/  STS.U8 [R106+UR9+0x11e80], R125 ;  /* 0x011e807d6a007988 */ /* 0x0001e20008000009 */
[----:B------:R-:W-:-:S03]  /*1dcf0*/  LOP3.LUT R88, R9, 0x60, RZ, 0x3c, !PT ;  /* 0x0000006009587812 */ /* 0x000fc600078e3cff */
[----:B------:R1:W-:Y:S04]  /*1dd00*/  STS.U8 [R106+UR9+0x12280], R121 ;  /* 0x012280796a007988 */ /* 0x0003e80008000009 */
[----:B------:R0:W-:Y:S04]  /*1dd10*/  STS.U8 [R106+UR9+0x12680], R120 ;  /* 0x012680786a007988 */ /* 0x0001e80008000009 */
[----:B------:R-:W-:Y:S04]  /*1dd20*/  STS.U8 [R106+UR9+0x12a80], R124 ;  /* 0x012a807c6a007988 */ /* 0x000fe80008000009 */
[----:B------:R-:W-:Y:S04]  /*1dd30*/  STS.U8 [R106+UR9+0x12e80], R118 ;  /* 0x012e80766a007988 */ /* 0x000fe80008000009 */
[----:B------:R-:W-:Y:S04]  /*1dd40*/  STS.U8 [R106+UR9+0x13280], R103 ;  /* 0x013280676a007988 */ /* 0x000fe80008000009 */
[----:B------:R-:W-:Y:S04]  /*1dd50*/  STS.U8 [R106+UR9+0x13680], R94 ;  /* 0x0136805e6a007988 */ /* 0x000fe80008000009 */
[----:B------:R-:W-:Y:S04]  /*1dd60*/  STS.U8 [R106+UR9+0x13a80], R87 ;  /* 0x013a80576a007988 */ /* 0x000fe80008000009 */
[----:B0-----:R-:W5:Y:S04]  /*1dd70*/  LDL.LU R125, [R1+0x8e4] ;  /* 0x0008e400017d7983 */ /* 0x001f680000300800 */
[----:B------:R-:W-:Y:S04]  /*1dd80*/  STS.U8 [R106+UR9+0x13e80], R60 ;  /* 0x013e803c6a007988 */ /* 0x000fe80008000009 */
[----:B-1----:R-:W5:Y:S04]  /*1dd90*/  LDL.LU R121, [R1+0x8e0] ;  /* 0x0008e00001797983 */ /* 0x002f680000300800 */
[----:B------:R-:W-:Y:S04]  /*1dda0*/  STS.U8 [R88+UR9+0x10300], R119 ;  /* 0x0103007758007988 */ /* 0x000fe80008000009 */
[----:B------:R-:W5:Y:S04]  /*1ddb0*/  LDL.LU R120, [R1+0x8dc] ;  /* 0x0008dc0001787983 */ /* 0x000f680000300800 */
[----:B--2---:R0:W-:Y:S04]  /*1ddc0*/  STS.U8 [R88+UR9+0x10700], R116 ;  /* 0x0107007458007988 */ /* 0x0041e80008000009 */
[----:B----4-:R1:W-:Y:S04]  /*1ddd0*/  STS.U8 [R88+UR9+0x10b00], R112 ;  /* 0x010b007058007988 */ /* 0x0103e80008000009 */
[----:B------:R2:W-:Y:S04]  /*1dde0*/  STS.U8 [R88+UR9+0x10f00], R90 ;  /* 0x010f005a58007988 */ /* 0x0005e80008000009 */
[----:B0-----:R-:W5:Y:S04]  /*1ddf0*/  LDL.LU R116, [R1+0x8d8] ;  /* 0x0008d80001747983 */ /* 0x001f680000300800 */
[----:B-1----:R-:W5:Y:S04]  /*1de00*/  LDL.LU R112, [R1+0x8d4] ;  /* 0x0008d40001707983 */ /* 0x002f680000300800 */
[----:B--2---:R-:W2:Y:S04]  /*1de10*/  LDL.LU R90, [R1+0x8d0] ;  /* 0x0008d000015a7983 */ /* 0x004ea80000300800 */
[----:B------:R0:W-:Y:S04]  /*1de20*/  STS.U8 [R88+UR9+0x11300], R105 ;  /* 0x0113006958007988 */ /* 0x0001e80008000009 */
[----:B------:R1:W-:Y:S04]  /*1de30*/  STS.U8 [R88+UR9+0x11700], R104 ;  /* 0x0117006858007988 */ /* 0x0003e80008000009 */
[----:B------:R4:W-:Y:S04]  /*1de40*/  STS.U8 [R88+UR9+0x11b00], R99 ;  /* 0x011b006358007988 */ /* 0x0009e80008000009 */
[----:B------:R0:W-:Y:S01]  /*1de50*/  STS.U8 [R88+UR9+0x11f00], R98 ;  /* 0x011f006258007988 */ /* 0x0001e20008000009 */
[----:B------:R-:W-:-:S03]  /*1de60*/  LOP3.LUT R87, R9, 0x70, RZ, 0x3c, !PT ;  /* 0x0000007009577812 */ /* 0x000fc600078e3cff */
[----:B------:R0:W-:Y:S04]  /*1de70*/  STS.U8 [R88+UR9+0x12300], R96 ;  /* 0x0123006058007988 */ /* 0x0001e80008000009 */
[----:B------:R1:W-:Y:S04]  /*1de80*/  STS.U8 [R88+UR9+0x12700], R91 ;  /* 0x0127005b58007988 */ /* 0x0003e80008000009 */
[----:B------:R-:W-:Y:S04]  /*1de90*/  STS.U8 [R88+UR9+0x12b00], R123 ;  /* 0x012b007b58007988 */ /* 0x000fe80008000009 */
[----:B0-----:R-:W5:Y:S04]  /*1dea0*/  LDL.LU R105, [R1+0x8cc] ;  /* 0x0008cc0001697983 */ /* 0x001f680000300800 */
[----:B------:R-:W-:Y:S04]  /*1deb0*/  STS.U8 [R88+UR9+0x12f00], R114 ;  /* 0x012f007258007988 */ /* 0x000fe80008000009 */
[----:B-1----:R-:W5:Y:S04]  /*1dec0*/  LDL.LU R104, [R1+0x8c8] ;  /* 0x0008c80001687983 */ /* 0x002f680000300800 */
[----:B------:R-:W-:Y:S04]  /*1ded0*/  STS.U8 [R88+UR9+0x13300], R101 ;  /* 0x0133006558007988 */ /* 0x000fe80008000009 */
[----:B----4-:R-:W5:Y:S04]  /*1dee0*/  LDL.LU R99, [R1+0x8c4] ;  /* 0x0008c40001637983 */ /* 0x010f680000300800 */
[----:B------:R-:W-:Y:S04]  /*1def0*/  STS.U8 [R88+UR9+0x13700], R93 ;  /* 0x0137005d58007988 */ /* 0x000fe80008000009 */
[----:B------:R-:W5:Y:S04]  /*1df00*/  LDL.LU R98, [R1+0x8c0] ;  /* 0x0008c00001627983 */ /* 0x000f680000300800 */
[----:B------:R-:W-:Y:S04]  /*1df10*/  STS.U8 [R88+UR9+0x13b00], R86 ;  /* 0x013b005658007988 */ /* 0x000fe80008000009 */
[----:B------:R-:W5:Y:S04]  /*1df20*/  LDL.LU R96, [R1+0x8bc] ;  /* 0x0008bc0001607983 */ /* 0x000f680000300800 */
[----:B------:R-:W-:Y:S04]  /*1df30*/  STS.U8 [R88+UR9+0x13f00], R59 ;  /* 0x013f003b58007988 */ /* 0x000fe80008000009 */
[----:B------:R-:W5:Y:S04]  /*1df40*/  LDL.LU R91, [R1+0x8b8] ;  /* 0x0008b800015b7983 */ /* 0x000f680000300800 */
[----:B--2---:R0:W-:Y:S04]  /*1df50*/  STS.U8 [R87+UR9+0x10380], R90 ;  /* 0x0103805a57007988 */ /* 0x0041e80008000009 */
[----:B------:R1:W-:Y:S04]  /*1df60*/  STS.U8 [R87+UR9+0x10780], R84 ;  /* 0x0107805457007988 */ /* 0x0003e80008000009 */
[----:B---3--:R2:W-:Y:S04]  /*1df70*/  STS.U8 [R87+UR9+0x10b80], R83 ;  /* 0x010b805357007988 */ /* 0x0085e80008000009 */
[----:B0-----:R-:W5:Y:S04]  /*1df80*/  LDL.LU R90, [R1+0x8b4] ;  /* 0x0008b400015a7983 */ /* 0x001f680000300800 */
[----:B-1----:R-:W5:Y:S04]  /*1df90*/  LDL.LU R84, [R1+0x8b0] ;  /* 0x0008b00001547983 */ /* 0x002f680000300800 */
[----:B--2---:R-:W5:Y:S04]  /*1dfa0*/  LDL.LU R83, [R1+0x8ac] ;  /* 0x0008ac0001537983 */ /* 0x004f680000300800 */
[----:B------:R0:W-:Y:S04]  /*1dfb0*/  STS.U8 [R87+UR9+0x10f80], R8 ;  /* 0x010f800857007988 */ /* 0x0001e80008000009 */
[----:B------:R1:W-:Y:S04]  /*1dfc0*/  STS.U8 [R87+UR9+0x11380], R6 ;  /* 0x0113800657007988 */ /* 0x0003e80008000009 */
[----:B------:R2:W-:Y:S04]  /*1dfd0*/  STS.U8 [R87+UR9+0x11780], R7 ;  /* 0x0117800757007988 */ /* 0x0005e80008000009 */
        /* <DEDUP_REMOVED lines=8> */
[----:B--2---:R-:W2:Y:S04]  /*1e060*/  LDL.LU R10, [R1+0x894] ;  /* 0x00089400010a7983 */ /* 0x004ea80000300800 */
[----:B------:R0:W-:Y:S04]  /*1e070*/  STS.U8 [R87+UR9+0x12780], R0 ;  /* 0x0127800057007988 */ /* 0x0001e80008000009 */
[----:B------:R-:W-:Y:S04]  /*1e080*/  STS.U8 [R87+UR9+0x12b80], R122 ;  /* 0x012b807a57007988 */ /* 0x000fe80008000009 */
[----:B------:R-:W-:Y:S04]  /*1e090*/  STS.U8 [R87+UR9+0x12f80], R108 ;  /* 0x012f806c57007988 */ /* 0x000fe80008000009 */
[----:B0-----:R-:W5:Y:S04]  /*1e0a0*/  LDL.LU R0, [R1+0x890] ;  /* 0x0008900001007983 */ /* 0x001f680000300800 */
[----:B------:R-:W-:Y:S04]  /*1e0b0*/  STS.U8 [R87+UR9+0x13380], R100 ;  /* 0x0133806457007988 */ /* 0x000fe80008000009 */
[----:B------:R-:W3:Y:S04]  /*1e0c0*/  LDL.LU R94, [R1+0x144] ;  /* 0x00014400015e7983 */ /* 0x000ee80000300800 */
[----:B------:R0:W-:Y:S04]  /*1e0d0*/  STS.U8 [R87+UR9+0x13780], R92 ;  /* 0x0137805c57007988 */ /* 0x0001e80008000009 */
[----:B------:R-:W4:Y:S04]  /*1e0e0*/  LDL.LU R93, [R1+0x148] ;  /* 0x00014800015d7983 */ /* 0x000f280000300800 */
[----:B------:R-:W-:Y:S04]  /*1e0f0*/  STS.U8 [R87+UR9+0x13b80], R85 ;  /* 0x013b805557007988 */ /* 0x000fe80008000009 */
[----:B0-----:R-:W3:Y:S04]  /*1e100*/  LDL.LU R92, [R1+0x164] ;  /* 0x00016400015c7983 */ /* 0x001ee80000300800 */
[----:B------:R0:W-:Y:S04]  /*1e110*/  STS.U8 [R87+UR9+0x13f80], R58 ;  /* 0x013f803a57007988 */ /* 0x0001e80008000009 */
[----:B------:R-:W3:Y:S04]  /*1e120*/  LDL.LU R88, [R1+0x168] ;  /* 0x0001680001587983 */ /* 0x000ee80000300800 */
[----:B0-----:R-:W3:Y:S04]  /*1e130*/  LDL.LU R87, [R1+0x184] ;  /* 0x0001840001577983 */ /* 0x001ee80000300800 */
[----:B------:R-:W3:Y:S01]  /*1e140*/  LDL.LU R86, [R1+0x188] ;  /* 0x0001880001567983 */ /* 0x000ee20000300800 */
[----:B--2---:R-:W-:-:S03]  /*1e150*/  LOP3.LUT R97, R10, 0x20, RZ, 0x3c, !PT ;  /* 0x000000200a617812 */ /* 0x004fc600078e3cff */
        /* <DEDUP_REMOVED lines=46> */
[----:B0-----:R-:W2:Y:S04]  /*1e440*/  LDL.LU R43, [R1+0x1a4] ;  /* 0x0001a400012b7983 */ /* 0x001ea80000300800 */
[----:B------:R-:W-:Y:S04]  /*1e450*/  STS.U8 [R97+UR9+0x1b900], R68 ;  /* 0x01b9004461007988 */ /* 0x000fe80008000009 */
[----:B-1----:R-:W2:Y:S04]  /*1e460*/  LDL.LU R42, [R1+0x1a8] ;  /* 0x0001a800012a7983 */ /* 0x002ea80000300800 */
[----:B------:R-:W-:Y:S04]  /*1e470*/  STS.U8 [R97+UR9+0x1bd00], R69 ;  /* 0x01bd004561007988 */ /* 0x000fe80008000009 */
[----:B------:R0:W-:Y:S04]  /*1e480*/  STS.U8 [R97+UR9+0x1c100], R81 ;  /* 0x01c1005161007988 */ /* 0x0001e80008000009 */
[----:B------:R-:W-:Y:S04]  /*1e490*/  STS.U8 [R97+UR9+0x1c500], R80 ;  /* 0x01c5005061007988 */ /* 0x000fe80008000009 */
[----:B------:R1:W-:Y:S04]  /*1e4a0*/  STS.U8 [R97+UR9+0x1c900], R79 ;  /* 0x01c9004f61007988 */ /* 0x0003e80008000009 */
[----:B------:R-:W-:Y:S04]  /*1e4b0*/  STS.U8 [R97+UR9+0x1cd00], R78 ;  /* 0x01cd004e61007988 */ /* 0x000fe80008000009 */
[----:B0-----:R-:W2:Y:S04]  /*1e4c0*/  LDL.LU R81, [R1+0x1c4] ;  /* 0x0001c40001517983 */ /* 0x001ea80000300800 */
[----:B------:R-:W-:Y:S04]  /*1e4d0*/  STS.U8 [R97+UR9+0x1d100], R77 ;  /* 0x01d1004d61007988 */ /* 0x000fe80008000009 */
[----:B-1----:R-:W2:Y:S04]  /*1e4e0*/  LDL.LU R79, [R1+0x1c8] ;  /* 0x0001c800014f7983 */ /* 0x002ea80000300800 */
[----:B------:R0:W-:Y:S04]  /*1e4f0*/  STS.U8 [R97+UR9+0x1d500], R76 ;  /* 0x01d5004c61007988 */ /* 0x0001e80008000009 */
[----:B------:R-:W2:Y:S01]  /*1e500*/  LDL.LU R80, [R1+0x1e4] ;  /* 0x0001e40001507983 */ /* 0x000ea20000300800 */
[----:B----4-:R-:W-:-:S03]  /*1e510*/  IADD3 R93, P5, PT, R12, R93, RZ ;  /* 0x0000005d0c5d7210 */ /* 0x010fc60007fbe0ff */
[----:B0-----:R-:W4:Y:S01]  /*1e520*/  LDL.LU R76, [R1+0x1e8] ;  /* 0x0001e800014c7983 */ /* 0x001f220000300800 */
[C---:B---3--:R-:W-:Y:S02]  /*1e530*/  IADD3 R88, P4, PT, R12.reuse, R88, RZ ;  /* 0x000000580c587210 */ /* 0x048fe40007f9e0ff */
[----:B------:R-:W-:Y:S01]  /*1e540*/  IADD3 R86, P3, PT, R12, R86, RZ ;  /* 0x000000560c567210 */ /* 0x000fe20007f7e0ff */
[C---:B------:R-:W-:Y:S01]  /*1e550*/  IMAD.X R94, R14.reuse, 0x1, R94, P5 ;  /* 0x000000010e5e7824 */ /* 0x040fe200028e065e */
[----:B------:R-:W-:Y:S01]  /*1e560*/  STL [R1+0x148], R93 ;  /* 0x0001485d01007387 */ /* 0x000fe20000100800 */
[C---:B------:R-:W-:Y:S01]  /*1e570*/  IMAD.X R92, R14.reuse, 0x1, R92, P4 ;  /* 0x000000010e5c7824 */ /* 0x040fe200020e065c */
[----:B------:R-:W-:Y:S02]  /*1e580*/  PRMT R31, RZ, 0x7610, R31 ;  /* 0x00007610ff1f7816 */ /* 0x000fe4000000001f */
[----:B------:R-:W-:Y:S01]  /*1e590*/  STL [R1+0x188], R86 ;  /* 0x0001885601007387 */ /* 0x000fe20000100800 */
[----:B------:R-:W-:-:S02]  /*1e5a0*/  IMAD.X R87, R14, 0x1, R87, P3 ;  /* 0x000000010e577824 */ /* 0x000fc400018e0657 */
[----:B------:R-:W-:Y:S01]  /*1e5b0*/  @!P2 IMAD.MOV.U32 R16, RZ, RZ, R93 ;  /* 0x000000ffff10a224 */ /* 0x000fe200078e005d */
[----:B------:R-:W-:Y:S01]  /*1e5c0*/  STL [R1+0x168], R88 ;  /* 0x0001685801007387 */ /* 0x000fe20000100800 */
[----:B------:R-:W-:-:S03]  /*1e5d0*/  @!P2 IMAD.MOV.U32 R17, RZ, RZ, R94 ;  /* 0x000000ffff11a224 */ /* 0x000fc600078e005e */
[----:B------:R-:W-:Y:S04]  /*1e5e0*/  STS.U8 [R97+UR9+0x1d900], R75 ;  /* 0x01d9004b61007988 */ /* 0x000fe80008000009 */
[----:B------:R-:W-:Y:S04]  /*1e5f0*/  STL [R1+0x144], R94 ;  /* 0x0001445e01007387 */ /* 0x000fe80000100800 */
[----:B------:R0:W-:Y:S04]  /*1e600*/  STS.U8 [R97+UR9+0x1dd00], R74 ;  /* 0x01dd004a61007988 */ /* 0x0001e80008000009 */
[----:B------:R-:W-:Y:S01]  /*1e610*/  STL [R1+0x164], R92 ;  /* 0x0001645c01007387 */ /* 0x000fe20000100800 */
[----:B------:R-:W-:-:S03]  /*1e620*/  PRMT R30, RZ, 0x7610, R30 ;  /* 0x00007610ff1e7816 */ /* 0x000fc6000000001e */
[----:B------:R1:W3:Y:S04]  /*1e630*/  @!P2 LDG.E.U8 R31, desc[UR20][R16.64] ;  /* 0x00000014101fa981 */ /* 0x0002e8000c1e1100 */
[----:B0-----:R-:W3:Y:S04]  /*1e640*/  LDL.LU R74, [R1+0x208] ;  /* 0x00020800014a7983 */ /* 0x001ee80000300800 */
[----:B------:R-:W3:Y:S01]  /*1e650*/  LDL.LU R77, [R1+0x240] ;  /* 0x00024000014d7983 */ /* 0x000ee20000300800 */
[----:B-1----:R-:W-:-:S03]  /*1e660*/  @!P2 IMAD.MOV.U32 R16, RZ, RZ, R88 ;  /* 0x000000ffff10a224 */ /* 0x002fc600078e0058 */
[----:B------:R-:W-:Y:S01]  /*1e670*/  STL [R1+0x184], R87 ;  /* 0x0001845701007387 */ /* 0x000fe20000100800 */
[----:B------:R-:W-:-:S03]  /*1e680*/  @!P2 IMAD.MOV.U32 R17, RZ, RZ, R92 ;  /* 0x000000ffff11a224 */ /* 0x000fc600078e005c */
[----:B------:R-:W3:Y:S04]  /*1e690*/  LDL.LU R78, [R1+0x248] ;  /* 0x00024800014e7983 */ /* 0x000ee80000300800 */
[----:B------:R-:W3:Y:S04]  /*1e6a0*/  LDL.LU R75, [R1+0x204] ;  /* 0x00020400014b7983 */ /* 0x000ee80000300800 */
[----:B------:R0:W3:Y:S04]  /*1e6b0*/  @!P2 LDG.E.U8 R30, desc[UR20][R16.64] ;  /* 0x00000014101ea981 */ /* 0x0000e8000c1e1100 */
[----:B------:R-:W-:Y:S04]  /*1e6c0*/  STS.U8 [R97+UR9+0x1e100], R73 ;  /* 0x01e1004961007988 */ /* 0x000fe80008000009 */
[----:B------:R-:W-:Y:S01]  /*1e6d0*/  STS.U8 [R97+UR9+0x1e500], R72 ;  /* 0x01e5004861007988 */ /* 0x000fe20008000009 */
[----:B0-----:R-:W-:-:S03]  /*1e6e0*/  @!P2 IMAD.MOV.U32 R16, RZ, RZ, R86 ;  /* 0x000000ffff10a224 */ /* 0x001fc600078e0056 */
[----:B------:R-:W3:Y:S04]  /*1e6f0*/  LDL.LU R86, [R1+0x21c] ;  /* 0x00021c0001567983 */ /* 0x000ee80000300800 */
[----:B------:R-:W-:Y:S04]  /*1e700*/  STS.U8 [R97+UR9+0x1e900], R71 ;  /* 0x01e9004761007988 */ /* 0x000fe80008000009 */
[----:B------:R-:W-:Y:S04]  /*1e710*/  STS.U8 [R97+UR9+0x1ed00], R70 ;  /* 0x01ed004661007988 */ /* 0x000fe80008000009 */
[----:B------:R0:W-:Y:S04]  /*1e720*/  STS.U8 [R97+UR9+0x1f100], R82 ;  /* 0x01f1005261007988 */ /* 0x0001e80008000009 */
[----:B0-----:R-:W3:Y:S01]  /*1e730*/  LDL.LU R82, [R1+0x244] ;  /* 0x0002440001527983 */ /* 0x001ee20000300800 */
[----:B------:R-:W-:Y:S01]  /*1e740*/  PRMT R29, RZ, 0x7610, R29 ;  /* 0x00007610ff1d7816 */ /* 0x000fe2000000001d */
[----:B------:R-:W-:Y:S01]  /*1e750*/  @!P2 IMAD.MOV.U32 R17, RZ, RZ, R87 ;  /* 0x000000ffff11a224 */ /* 0x000fe200078e0057 */
[----:B------:R-:W-:-:S04]  /*1e760*/  PRMT R28, RZ, 0x7610, R28 ;  /* 0x00007610ff1c7816 */ /* 0x000fc8000000001c */
[----:B------:R0:W3:Y:S01]  /*1e770*/  @!P2 LDG.E.U8 R29, desc[UR20][R16.64] ;  /* 0x00000014101da981 */ /* 0x0000e2000c1e1100 */
[----:B------:R-:W-:Y:S02]  /*1e780*/  PRMT R27, RZ, 0x7610, R27 ;  /* 0x00007610ff1b7816 */ /* 0x000fe4000000001b */
[----:B------:R-:W-:Y:S02]  /*1e790*/  PRMT R26, RZ, 0x7610, R26 ;  /* 0x00007610ff1a7816 */ /* 0x000fe4000000001a */
[----:B------:R-:W-:Y:S02]  /*1e7a0*/  PRMT R25, RZ, 0x7610, R25 ;  /* 0x00007610ff197816 */ /* 0x000fe40000000019 */
[----:B------:R-:W-:Y:S02]  /*1e7b0*/  PRMT R41, RZ, 0x7610, R41 ;  /* 0x00007610ff297816 */ /* 0x000fe40000000029 */
[----:B--2---:R-:W-:-:S05]  /*1e7c0*/  IADD3 R42, P5, PT, R12, R42, RZ ;  /* 0x0000002a0c2a7210 */ /* 0x004fca0007fbe0ff */
[----:B------:R-:W-:Y:S02]  /*1e7d0*/  IMAD.X R43, R14, 0x1, R43, P5 ;  /* 0x000000010e2b7824 */ /* 0x000fe400028e062b */
[----:B0-----:R-:W-:Y:S02]  /*1e7e0*/  @!P2 IMAD.MOV.U32 R16, RZ, RZ, R42 ;  /* 0x000000ffff10a224 */ /* 0x001fe400078e002a */
[----:B------:R-:W-:Y:S01]  /*1e7f0*/  @!P2 IMAD.MOV.U32 R17, RZ, RZ, R43 ;  /* 0x000000ffff11a224 */ /* 0x000fe200078e002b */
[----:B------:R0:W-:Y:S04]  /*1e800*/  STL [R1+0x1a8], R42 ;  /* 0x0001a82a01007387 */ /* 0x0001e80000100800 */
[----:B------:R1:W2:Y:S01]  /*1e810*/  @!P2 LDG.E.U8 R28, desc[UR20][R16.64] ;  /* 0x00000014101ca981 */ /* 0x0002a2000c1e1100 */
[----:B------:R-:W-:-:S05]  /*1e820*/  IADD3 R79, P4, PT, R12, R79, RZ ;  /* 0x0000004f0c4f7210 */ /* 0x000fca0007f9e0ff */
[----:B------:R-:W-:Y:S02]  /*1e830*/  IMAD.X R81, R14, 0x1, R81, P4 ;  /* 0x000000010e517824 */ /* 0x000fe400020e0651 */
[----:B-1----:R-:W-:Y:S01]  /*1e840*/  @!P2 IMAD.MOV.U32 R16, RZ, RZ, R79 ;  /* 0x000000ffff10a224 */ /* 0x002fe200078e004f */
[----:B----4-:R-:W-:Y:S01]  /*1e850*/  IADD3 R76, P3, PT, R12, R76, RZ ;  /* 0x0000004c0c4c7210 */ /* 0x010fe20007f7e0ff */
[----:B------:R-:W-:-:S04]  /*1e860*/  @!P2 IMAD.MOV.U32 R17, RZ, RZ, R81 ;  /* 0x000000ffff11a224 */ /* 0x000fc800078e0051 */
[----:B------:R-:W-:Y:S01]  /*1e870*/  STL [R1+0x1e8], R76 ;  /* 0x0001e84c01007387 */ /* 0x000fe20000100800 */
[----:B------:R-:W-:-:S03]  /*1e880*/  IMAD.X R80, R14, 0x1, R80, P3 ;  /* 0x000000010e507824 */ /* 0x000fc600018e0650 */
[----:B------:R-:W-:Y:S04]  /*1e890*/  STL [R1+0x1c8], R79 ;  /* 0x0001c84f01007387 */ /* 0x000fe80000100800 */
[----:B------:R1:W-:Y:S04]  /*1e8a0*/  STL [R1+0x1a4], R43 ;  /* 0x0001a42b01007387 */ /* 0x0003e80000100800 */
[----:B------:R4:W-:Y:S04]  /*1e8b0*/  STL [R1+0x1c4], R81 ;  /* 0x0001c45101007387 */ /* 0x0009e80000100800 */
[----:B0-----:R-:W2:Y:S04]  /*1e8c0*/  LDL.LU R42, [R1+0x260] ;  /* 0x00026000012a7983 */ /* 0x001ea80000300800 */
[----:B-1----:R-:W2:Y:S04]  /*1e8d0*/  LDL.LU R43, [R1+0x268] ;  /* 0x00026800012b7983 */ /* 0x002ea80000300800 */
[----:B------:R0:W-:Y:S04]  /*1e8e0*/  STL [R1+0x1e4], R80 ;  /* 0x0001e45001007387 */ /* 0x0001e80000100800 */
[----:B------:R1:W2:Y:S04]  /*1e8f0*/  @!P2 LDG.E.U8 R27, desc[UR20][R16.64] ;  /* 0x00000014101ba981 */ /* 0x0002a8000c1e1100 */
[----:B------:R-:W2:Y:S01]  /*1e900*/  LDL.LU R79, [R1+0x280] ;  /* 0x00028000014f7983 */ /* 0x000ea20000300800 */
[----:B---3--:R-:W-:Y:S01]  /*1e910*/  IADD3 R74, P5, PT, R12, R74, RZ ;  /* 0x0000004a0c4a7210 */ /* 0x008fe20007fbe0ff */
[----:B-1----:R-:W-:-:S02]  /*1e920*/  @!P2 IMAD.MOV.U32 R16, RZ, RZ, R76 ;  /* 0x000000ffff10a224 */ /* 0x002fc400078e004c */
[----:B------:R-:W3:Y:S01]  /*1e930*/  LDL.LU R76, [R1+0x25c] ;  /* 0x00025c00014c7983 */ /* 0x000ee20000300800 */
[----:B------:R-:W-:Y:S01]  /*1e940*/  @!P2 IMAD.MOV.U32 R17, RZ, RZ, R80 ;  /* 0x000000ffff11a224 */ /* 0x000fe200078e0050 */
[C---:B------:R-:W-:Y:S02]  /*1e950*/  IADD3 R77, P4, PT, R12.reuse, R77, RZ ;  /* 0x0000004d0c4d7210 */ /* 0x040fe40007f9e0ff */
[----:B----4-:R-:W4:Y:S01]  /*1e960*/  LDL.LU R81, [R1+0x264] ;  /* 0x0002640001517983 */ /* 0x010f220000300800 */
[----:B------:R-:W-:Y:S01]  /*1e970*/  IADD3 R78, P3, PT, R12, R78, RZ ;  /* 0x0000004e0c4e7210 */ /* 0x000fe20007f7e0ff */
[----:B------:R-:W-:Y:S02]  /*1e980*/  IMAD.X R75, R14, 0x1, R75, P5 ;  /* 0x000000010e4b7824 */ /* 0x000fe400028e064b */
[----:B------:R1:W4:Y:S04]  /*1e990*/  @!P2 LDG.E.U8 R26, desc[UR20][R16.64] ;  /* 0x00000014101aa981 */ /* 0x000328000c1e1100 */
[----:B0-----:R-:W4:Y:S01]  /*1e9a0*/  LDL.LU R80, [R1+0x27c] ;  /* 0x00027c0001507983 */ /* 0x001f220000300800 */
[----:B-1----:R-:W-:-:S02]  /*1e9b0*/  @!P2 IMAD.MOV.U32 R16, RZ, RZ, R74 ;  /* 0x000000ffff10a224 */ /* 0x002fc400078e004a */
[----:B------:R-:W-:Y:S01]  /*1e9c0*/  @!P2 IMAD.MOV.U32 R17, RZ, RZ, R75 ;  /* 0x000000ffff11a224 */ /* 0x000fe200078e004b */
[----:B------:R-:W-:Y:S01]  /*1e9d0*/  STL [R1+0x208], R74 ;  /* 0x0002084a01007387 */ /* 0x000fe20000100800 */
[----:B------:R-:W-:-:S03]  /*1e9e0*/  IMAD.X R86, R14, 0x1, R86, P4 ;  /* 0x000000010e567824 */ /* 0x000fc600020e0656 */
[----:B------:R-:W-:Y:S04]  /*1e9f0*/  STL [R1+0x248], R78 ;  /* 0x0002484e01007387 */ /* 0x000fe80000100800 */
[----:B------:R-:W-:Y:S04]  /*1ea00*/  STL [R1+0x240], R77 ;  /* 0x0002404d01007387 */ /* 0x000fe80000100800 */
[----:B------:R0:W4:Y:S04]  /*1ea10*/  @!P2 LDG.E.U8 R25, desc[UR20][R16.64] ;  /* 0x000000141019a981 */ /* 0x000128000c1e1100 */
[----:B------:R1:W-:Y:S04]  /*1ea20*/  STL [R1+0x204], R75 ;  /* 0x0002044b01007387 */ /* 0x0003e80000100800 */
[----:B------:R1:W-:Y:S01]  /*1ea30*/  STL [R1+0x21c], R86 ;  /* 0x00021c5601007387 */ /* 0x0003e20000100800 */
[----:B0-----:R-:W-:-:S02]  /*1ea40*/  @!P2 IMAD.MOV.U32 R16, RZ, RZ, R77 ;  /* 0x000000ffff10a224 */ /* 0x001fc400078e004d */
[----:B------:R-:W-:Y:S02]  /*1ea50*/  IMAD.X R82, R14, 0x1, R82, P3 ;  /* 0x000000010e527824 */ /* 0x000fe400018e0652 */
[----:B------:R-:W-:Y:S01]  /*1ea60*/  @!P2 IMAD.MOV.U32 R17, RZ, RZ, R86 ;  /* 0x000000ffff11a224 */ /* 0x000fe200078e0056 */
[----:B-1----:R-:W4:Y:S04]  /*1ea70*/  LDL.LU R75, [R1+0x288] ;  /* 0x00028800014b7983 */ /* 0x002f280000300800 */
[----:B------:R-:W4:Y:S04]  /*1ea80*/  LDL.LU R74, [R1+0x2a0] ;  /* 0x0002a000014a7983 */ /* 0x000f280000300800 */
[----:B------:R0:W-:Y:S04]  /*1ea90*/  STL [R1+0x244], R82 ;  /* 0x0002445201007387 */ /* 0x0001e80000100800 */
[----:B------:R1:W4:Y:S04]  /*1eaa0*/  @!P2 LDG.E.U8 R41, desc[UR20][R16.64] ;  /* 0x000000141029a981 */ /* 0x000328000c1e1100 */
[----:B------:R-:W4:Y:S01]  /*1eab0*/  LDL.LU R77, [R1+0x2a8] ;  /* 0x0002a800014d7983 */ /* 0x000f220000300800 */
[----:B-1----:R-:W-:-:S03]  /*1eac0*/  @!P2 IMAD.MOV.U32 R16, RZ, RZ, R78 ;  /* 0x000000ffff10a224 */ /* 0x002fc600078e004e */
[----:B------:R-:W4:Y:S01]  /*1ead0*/  LDL.LU R78, [R1+0x284] ;  /* 0x00028400014e7983 */ /* 0x000f220000300800 */
[----:B------:R-:W-:-:S03]  /*1eae0*/  @!P2 IMAD.MOV.U32 R17, RZ, RZ, R82 ;  /* 0x000000ffff11a224 */ /* 0x000fc600078e0052 */
[----:B------:R-:W4:Y:S04]  /*1eaf0*/  LDL.LU R86, [R1+0x29c] ;  /* 0x00029c0001567983 */ /* 0x000f280000300800 */
[----:B0-----:R-:W4:Y:S01]  /*1eb00*/  LDL.LU R82, [R1+0x2a4] ;  /* 0x0002a40001527983 */ /* 0x001f220000300800 */
[----:B------:R-:W-:Y:S02]  /*1eb10*/  PRMT R24, RZ, 0x7610, R24 ;  /* 0x00007610ff187816 */ /* 0x000fe40000000018 */
[----:B------:R-:W-:-:S04]  /*1eb20*/  PRMT R40, RZ, 0x7610, R40 ;  /* 0x00007610ff287816 */ /* 0x000fc80000000028 */
[----:B------:R0:W4:Y:S01]  /*1eb30*/  @!P2 LDG.E.U8 R24, desc[UR20][R16.64] ;  /* 0x000000141018a981 */ /* 0x000122000c1e1100 */
[----:B------:R-:W-:Y:S02]  /*1eb40*/  PRMT R23, RZ, 0x7610, R23 ;  /* 0x00007610ff177816 */ /* 0x000fe40000000017 */
[----:B------:R-:W-:Y:S02]  /*1eb50*/  PRMT R39, RZ, 0x7610, R39 ;  /* 0x00007610ff277816 */ /* 0x000fe40000000027 */
[----:B------:R-:W-:Y:S02]  /*1eb60*/  PRMT R22, RZ, 0x7610, R22 ;  /* 0x00007610ff167816 */ /* 0x000fe40000000016 */
[----:B------:R-:W-:Y:S02]  /*1eb70*/  PRMT R38, RZ, 0x7610, R38 ;  /* 0x00007610ff267816 */ /* 0x000fe40000000026 */
[C---:B--2---:R-:W-:Y:S02]  /*1eb80*/  IADD3 R42, P5, PT, R12.reuse, R42, RZ ;  /* 0x0000002a0c2a7210 */ /* 0x044fe40007fbe0ff */
[----:B------:R-:W-:-:S03]  /*1eb90*/  IADD3 R43, P4, PT, R12, R43, RZ ;  /* 0x0000002b0c2b7210 */ /* 0x000fc60007f9e0ff */
[----:B0-----:R-:W-:Y:S01]  /*1eba0*/  @!P2 IMAD.MOV.U32 R16, RZ, RZ, R42 ;  /* 0x000000ffff10a224 */ /* 0x001fe200078e002a */
[----:B------:R0:W-:Y:S01]  /*1ebb0*/  STL [R1+0x260], R42 ;  /* 0x0002602a01007387 */ /* 0x0001e20000100800 */
[----:B------:R-:W-:Y:S01]  /*1ebc0*/  IADD3 R79, P3, PT, R12, R79, RZ ;  /* 0x0000004f0c4f7210 */ /* 0x000fe20007f7e0ff */
[----:B---3--:R-:W-:-:S04]  /*1ebd0*/  IMAD.X R76, R14, 0x1, R76, P5 ;  /* 0x000000010e4c7824 */ /* 0x008fc800028e064c */
[----:B------:R-:W-:Y:S02]  /*1ebe0*/  @!P2 IMAD.MOV.U32 R17, RZ, RZ, R76 ;  /* 0x000000ffff11a224 */ /* 0x000fe400078e004c */
[C---:B----4-:R-:W-:Y:S01]  /*1ebf0*/  IMAD.X R81, R14.reuse, 0x1, R81, P4 ;  /* 0x000000010e517824 */ /* 0x050fe200020e0651 */
[----:B------:R-:W-:Y:S04]  /*1ec00*/  STL [R1+0x280], R79 ;  /* 0x0002804f01007387 */ /* 0x000fe80000100800 */
[----:B------:R-:W-:Y:S01]  /*1ec10*/  STL [R1+0x268], R43 ;  /* 0x0002682b01007387 */ /* 0x000fe20000100800 */
[----:B------:R-:W-:-:S03]  /*1ec20*/  IMAD.X R80, R14, 0x1, R80, P3 ;  /* 0x000000010e507824 */ /* 0x000fc600018e0650 */
[----:B------:R1:W2:Y:S04]  /*1ec30*/  @!P2 LDG.E.U8 R40, desc[UR20][R16.64] ;  /* 0x000000141028a981 */ /* 0x0002a8000c1e1100 */
[----:B------:R3:W-:Y:S04]  /*1ec40*/  STL [R1+0x25c], R76 ;  /* 0x00025c4c01007387 */ /* 0x0007e80000100800 */
[----:B------:R4:W-:Y:S01]  /*1ec50*/  STL [R1+0x264], R81 ;  /* 0x0002645101007387 */ /* 0x0009e20000100800 */
[----:B-1----:R-:W-:Y:S02]  /*1ec60*/  @!P2 IMAD.MOV.U32 R16, RZ, RZ, R43 ;  /* 0x000000ffff10a224 */ /* 0x002fe400078e002b */
[----:B------:R-:W-:Y:S01]  /*1ec70*/  @!P2 IMAD.MOV.U32 R17, RZ, RZ, R81 ;  /* 0x000000ffff11a224 */ /* 0x000fe200078e0051 */
[----:B0-----:R-:W2:Y:S04]  /*1ec80*/  LDL.LU R42, [R1+0x2c0] ;  /* 0x0002c000012a7983 */ /* 0x001ea80000300800 */
[----:B---3--:R-:W3:Y:S04]  /*1ec90*/  LDL.LU R76, [R1+0x2c8] ;  /* 0x0002c800014c7983 */ /* 0x008ee80000300800 */
[----:B------:R0:W-:Y:S04]  /*1eca0*/  STL [R1+0x27c], R80 ;  /* 0x00027c5001007387 */ /* 0x0001e80000100800 */
[----:B------:R1:W3:Y:S04]  /*1ecb0*/  @!P2 LDG.E.U8 R23, desc[UR20][R16.64] ;  /* 0x000000141017a981 */ /* 0x0002e8000c1e1100 */
[----:B------:R-:W3:Y:S01]  /*1ecc0*/  LDL.LU R43, [R1+0x2e0] ;  /* 0x0002e000012b7983 */ /* 0x000ee20000300800 */
[----:B-1----:R-:W-:Y:S01]  /*1ecd0*/  @!P2 IMAD.MOV.U32 R16, RZ, RZ, R79 ;  /* 0x000000ffff10a224 */ /* 0x002fe200078e004f */
[----:B------:R-:W-:-:S02]  /*1ece0*/  IADD3 R75, P5, PT, R12, R75, RZ ;  /* 0x0000004b0c4b7210 */ /* 0x000fc40007fbe0ff */
[----:B------:R-:W3:Y:S01]  /*1ecf0*/  LDL.LU R79, [R1+0x2bc] ;  /* 0x0002bc00014f7983 */ /* 0x000ee20000300800 */
[----:B------:R-:W-:Y:S01]  /*1ed00*/  @!P2 IMAD.MOV.U32 R17, RZ, RZ, R80 ;  /* 0x000000ffff11a224 */ /* 0x000fe200078e0050 */
[C---:B------:R-:W-:Y:S02]  /*1ed10*/  IADD3 R74, P4, PT, R12.reuse, R74, RZ ;  /* 0x0000004a0c4a7210 */ /* 0x040fe40007f9e0ff */
[----:B----4-:R-:W4:Y:S04]  /*1ed20*/  LDL.LU R81, [R1+0x2c4] ;  /* 0x0002c40001517983 */ /* 0x010f280000300800 */
[----:B0-----:R-:W4:Y:S04]  /*1ed30*/  LDL.LU R80, [R1+0x2dc] ;  /* 0x0002dc0001507983 */ /* 0x001f280000300800 */
[----:B------:R0:W4:Y:S01]  /*1ed40*/  @!P2 LDG.E.U8 R39, desc[UR20][R16.64] ;  /* 0x000000141027a981 */ /* 0x000122000c1e1100 */
[----:B------:R-:W-:Y:S01]  /*1ed50*/  IADD3 R77, P3, PT, R12, R77, RZ ;  /* 0x0000004d0c4d7210 */ /* 0x000fe20007f7e0ff */
[----:B------:R-:W-:-:S02]  /*1ed60*/  IMAD.X R78, R14, 0x1, R78, P5 ;  /* 0x000000010e4e7824 */ /* 0x000fc400028e064e */
[----:B0-----:R-:W-:Y:S02]  /*1ed70*/  @!P2 IMAD.MOV.U32 R16, RZ, RZ, R75 ;  /* 0x000000ffff10a224 */ /* 0x001fe400078e004b */
[----:B------:R-:W-:Y:S01]  /*1ed80*/  @!P2 IMAD.MOV.U32 R17, RZ, RZ, R78 ;  /* 0x000000ffff11a224 */ /* 0x000fe200078e004e */
[----:B------:R0:W-:Y:S01]  /*1ed90*/  STL [R1+0x288], R75 ;  /* 0x0002884b01007387 */ /* 0x0001e20000100800 */
[----:B------:R-:W-:-:S03]  /*1eda0*/  IMAD.X R86, R14, 0x1, R86, P4 ;  /* 0x000000010e567824 */ /* 0x000fc600020e0656 */
[----:B------:R-:W-:Y:S01]  /*1edb0*/  STL [R1+0x2a8], R77 ;  /* 0x0002a84d01007387 */ /* 0x000fe20000100800 */
[----:B------:R-:W-:-:S03]  /*1edc0*/  IMAD.X R82, R14, 0x1, R82, P3 ;  /* 0x000000010e527824 */ /* 0x000fc600018e0652 */
[----:B------:R-:W-:Y:S04]  /*1edd0*/  STL [R1+0x2a0], R74 ;  /* 0x0002a04a01007387 */ /* 0x000fe80000100800 */
[----:B------:R1:W4:Y:S04]  /*1ede0*/  @!P2 LDG.E.U8 R22, desc[UR20][R16.64] ;  /* 0x000000141016a981 */ /* 0x000328000c1e1100 */
[----:B------:R0:W-:Y:S04]  /*1edf0*/  STL [R1+0x284], R78 ;  /* 0x0002844e01007387 */ /* 0x0001e80000100800 */
[----:B------:R-:W-:Y:S01]  /*1ee00*/  STL [R1+0x29c], R86 ;  /* 0x00029c5601007387 */ /* 0x000fe20000100800 */
[----:B-1----:R-:W-:-:S02]  /*1ee10*/  @!P2 IMAD.MOV.U32 R16, RZ, RZ, R74 ;  /* 0x000000ffff10a224 */ /* 0x002fc400078e004a */
[----:B------:R-:W-:Y:S01]  /*1ee20*/  @!P2 IMAD.MOV.U32 R17, RZ, RZ, R86 ;  /* 0x000000ffff11a224 */ /* 0x000fe200078e0056 */
[----:B0-----:R-:W4:Y:S04]  /*1ee30*/  LDL.LU R75, [R1+0x2e8] ;  /* 0x0002e800014b7983 */ /* 0x001f280000300800 */
[----:B------:R-:W4:Y:S04]  /*1ee40*/  LDL.LU R78, [R1+0x300] ;  /* 0x00030000014e7983 */ /* 0x000f280000300800 */
[----:B------:R0:W-:Y:S04]  /*1ee50*/  STL [R1+0x2a4], R82 ;  /* 0x0002a45201007387 */ /* 0x0001e80000100800 */
[----:B------:R1:W4:Y:S04]  /*1ee60*/  @!P2 LDG.E.U8 R38, desc[UR20][R16.64] ;  /* 0x000000141026a981 */ /* 0x000328000c1e1100 */
[----:B------:R-:W4:Y:S01]  /*1ee70*/  LDL.LU R74, [R1+0x308] ;  /* 0x00030800014a7983 */ /* 0x000f220000300800 */
[----:B-1----:R-:W-:-:S03]  /*1ee80*/  @!P2 IMAD.MOV.U32 R17, RZ, RZ, R82 ;  /* 0x000000ffff11a224 */ /* 0x002fc600078e0052 */
[----:B0-----:R-:W4:Y:S01]  /*1ee90*/  LDL.LU R82, [R1+0x2e4] ;  /* 0x0002e40001527983 */ /* 0x001f220000300800 */
[----:B------:R-:W-:-:S03]  /*1eea0*/  @!P2 IMAD.MOV.U32 R16, RZ, RZ, R77 ;  /* 0x000000ffff10a224 */ /* 0x000fc600078e004d */
[----:B------:R-:W4:Y:S04]  /*1eeb0*/  LDL.LU R86, [R1+0x2fc] ;  /* 0x0002fc0001567983 */ /* 0x000f280000300800 */
[----:B------:R-:W4:Y:S01]  /*1eec0*/  LDL.LU R77, [R1+0x304] ;  /* 0x00030400014d7983 */ /* 0x000f220000300800 */
        /* <DEDUP_REMOVED lines=8> */
[----:B---3--:R-:W-:-:S03]  /*1ef50*/  IADD3 R76, P4, PT, R12, R76, RZ ;  /* 0x0000004c0c4c7210 */ /* 0x008fc60007f9e0ff */
[----:B0-----:R-:W-:Y:S01]  /*1ef60*/  @!P2 IMAD.MOV.U32 R16, RZ, RZ, R42 ;  /* 0x000000ffff10a224 */ /* 0x001fe200078e002a */
[----:B------:R0:W-:Y:S01]  /*1ef70*/  STL [R1+0x2c0], R42 ;  /* 0x0002c02a01007387 */ /* 0x0001e20000100800 */
[----:B------:R-:W-:Y:S01]  /*1ef80*/  IADD3 R43, P3, PT, R12, R43, RZ ;  /* 0x0000002b0c2b7210 */ /* 0x000fe20007f7e0ff */
[----:B------:R-:W-:-:S04]  /*1ef90*/  IMAD.X R79, R14, 0x1, R79, P5 ;  /* 0x000000010e4f7824 */ /* 0x000fc800028e064f */
[----:B------:R-:W-:Y:S02]  /*1efa0*/  @!P2 IMAD.MOV.U32 R17, RZ, RZ, R79 ;  /* 0x000000ffff11a224 */ /* 0x000fe400078e004f */
[C---:B----4-:R-:W-:Y:S01]  /*1efb0*/  IMAD.X R81, R14.reuse, 0x1, R81, P4 ;  /* 0x000000010e517824 */ /* 0x050fe200020e0651 */
[----:B------:R-:W-:Y:S01]  /*1efc0*/  STL [R1+0x2e0], R43 ;  /* 0x0002e02b01007387 */ /* 0x000fe20000100800 */
[----:B------:R-:W-:-:S03]  /*1efd0*/  IMAD.X R80, R14, 0x1, R80, P3 ;  /* 0x000000010e507824 */ /* 0x000fc600018e0650 */
[----:B------:R-:W-:Y:S04]  /*1efe0*/  STL [R1+0x2c8], R76 ;  /* 0x0002c84c01007387 */ /* 0x000fe80000100800 */
[----:B------:R1:W2:Y:S04]  /*1eff0*/  @!P2 LDG.E.U8 R37, desc[UR20][R16.64] ;  /* 0x000000141025a981 */ /* 0x0002a8000c1e1100 */
[----:B------:R3:W-:Y:S04]  /*1f000*/  STL [R1+0x2bc], R79 ;  /* 0x0002bc4f01007387 */ /* 0x0007e80000100800 */
[----:B------:R4:W-:Y:S01]  /*1f010*/  STL [R1+0x2c4], R81 ;  /* 0x0002c45101007387 */ /* 0x0009e20000100800 */
[----:B-1----:R-:W-:-:S02]  /*1f020*/  @!P2 IMAD.MOV.U32 R16, RZ, RZ, R76 ;  /* 0x000000ffff10a224 */ /* 0x002fc400078e004c */
[----:B------:R-:W-:Y:S01]  /*1f030*/  @!P2 IMAD.MOV.U32 R17, RZ, RZ, R81 ;  /* 0x000000ffff11a224 */ /* 0x000fe200078e0051 */
[----:B0-----:R-:W2:Y:S04]  /*1f040*/  LDL.LU R42, [R1+0x320] ;  /* 0x00032000012a7983 */ /* 0x001ea80000300800 */
[----:B---3--:R-:W3:Y:S04]  /*1f050*/  LDL.LU R79, [R1+0x328] ;  /* 0x00032800014f7983 */ /* 0x008ee80000300800 */
[----:B------:R0:W-:Y:S04]  /*1f060*/  STL [R1+0x2dc], R80 ;  /* 0x0002dc5001007387 */ /* 0x0001e80000100800 */
[----:B------:R-:W3:Y:S04]  /*1f070*/  LDL.LU R76, [R1+0x340] ;  /* 0x00034000014c7983 */ /* 0x000ee80000300800 */
[----:B------:R1:W3:Y:S01]  /*1f080*/  @!P2 LDG.E.U8 R20, desc[UR20][R16.64] ;  /* 0x000000141014a981 */ /* 0x0002e2000c1e1100 */
[----:B------:R-:W-:Y:S01]  /*1f090*/  IADD3 R75, P5, PT, R12, R75, RZ ;  /* 0x0000004b0c4b7210 */ /* 0x000fe20007fbe0ff */
[----:B-1----:R-:W-:-:S02]  /*1f0a0*/  @!P2 IMAD.MOV.U32 R16, RZ, RZ, R43 ;  /* 0x000000ffff10a224 */ /* 0x002fc400078e002b */
[----:B------:R-:W3:Y:S01]  /*1f0b0*/  LDL.LU R43, [R1+0x31c] ;  /* 0x00031c00012b7983 */ /* 0x000ee20000300800 */
[----:B------:R-:W-:-:S03]  /*1f0c0*/  @!P2 IMAD.MOV.U32 R17, RZ, RZ, R80 ;  /* 0x000000ffff11a224 */ /* 0x000fc600078e0050 */
[----:B----4-:R-:W4:Y:S01]  /*1f0d0*/  LDL.LU R81, [R1+0x324] ;  /* 0x0003240001517983 */ /* 0x010f220000300800 */
[----:B------:R-:W-:-:S03]  /*1f0e0*/  IADD3 R78, P4, PT, R12, R78, RZ ;  /* 0x0000004e0c4e7210 */ /* 0x000fc60007f9e0ff */
[----:B0-----:R-:W4:Y:S01]  /*1f0f0*/  LDL.LU R80, [R1+0x33c] ;  /* 0x00033c0001507983 */ /* 0x001f220000300800 */
[----:B------:R-:W-:-:S03]  /*1f100*/  IADD3 R74, P3, PT, R12, R74, RZ ;  /* 0x0000004a0c4a7210 */ /* 0x000fc60007f7e0ff */
[----:B------:R0:W4:Y:S01]  /*1f110*/  @!P2 LDG.E.U8 R36, desc[UR20][R16.64] ;  /* 0x000000141024a981 */ /* 0x000122000c1e1100 */
[C---:B------:R-:W-:Y:S02]  /*1f120*/  IMAD.X R82, R14.reuse, 0x1, R82, P5 ;  /* 0x000000010e527824 */ /* 0x040fe400028e0652 */
[----:B0-----:R-:W-:Y:S02]  /*1f130*/  @!P2 IMAD.MOV.U32 R16, RZ, RZ, R75 ;  /* 0x000000ffff10a224 */ /* 0x001fe400078e004b */
[----:B------:R-:W-:Y:S01]  /*1f140*/  @!P2 IMAD.MOV.U32 R17, RZ, RZ, R82 ;  /* 0x000000ffff11a224 */ /* 0x000fe200078e0052 */
[----:B------:R0:W-:Y:S01]  /*1f150*/  STL [R1+0x2e8], R75 ;  /* 0x0002e84b01007387 */ /* 0x0001e20000100800 */
[C---:B------:R-:W-:Y:S02]  /*1f160*/  IMAD.X R86, R14.reuse, 0x1, R86, P4 ;  /* 0x000000010e567824 */ /* 0x040fe400020e0656 */
[----:B------:R-:W-:Y:S01]  /*1f170*/  IMAD.X R77, R14, 0x1, R77, P3 ;  /* 0x000000010e4d7824 */ /* 0x000fe200018e064d */
[----:B------:R-:W-:Y:S04]  /*1f180*/  STL [R1+0x308], R74 ;  /* 0x0003084a01007387 */ /* 0x000fe80000100800 */
[----:B------:R-:W-:Y:S04]  /*1f190*/  STL [R1+0x300], R78 ;  /* 0x0003004e01007387 */ /* 0x000fe80000100800 */
[----:B------:R1:W4:Y:S04]  /*1f1a0*/  @!P2 LDG.E.U8 R19, desc[UR20][R16.64] ;  /* 0x000000141013a981 */ /* 0x000328000c1e1100 */
[----:B------:R0:W-:Y:S04]  /*1f1b0*/  STL [R1+0x2e4], R82 ;  /* 0x0002e45201007387 */ /* 0x0001e80000100800 */
[----:B------:R0:W-:Y:S01]  /*1f1c0*/  STL [R1+0x2fc], R86 ;  /* 0x0002fc5601007387 */ /* 0x0001e20000100800 */
[----:B-1----:R-:W-:-:S02]  /*1f1d0*/  @!P2 IMAD.MOV.U32 R16, RZ, RZ, R78 ;  /* 0x000000ffff10a224 */ /* 0x002fc400078e004e */
[----:B------:R-:W-:Y:S01]  /*1f1e0*/  @!P2 IMAD.MOV.U32 R17, RZ, RZ, R86 ;  /* 0x000000ffff11a224 */ /* 0x000fe200078e0056 */
[----:B0-----:R-:W4:Y:S04]  /*1f1f0*/  LDL.LU R75, [R1+0x348] ;  /* 0x00034800014b7983 */ /* 0x001f280000300800 */
[----:B------:R-:W4:Y:S04]  /*1f200*/  LDL.LU R82, [R1+0x360] ;  /* 0x0003600001527983 */ /* 0x000f280000300800 */
[----:B------:R0:W-:Y:S04]  /*1f210*/  STL [R1+0x304], R77 ;  /* 0x0003044d01007387 */ /* 0x0001e80000100800 */
[----:B------:R-:W4:Y:S04]  /*1f220*/  LDL.LU R86, [R1+0x368] ;  /* 0x0003680001567983 */ /* 0x000f280000300800 */
[----:B------:R1:W4:Y:S02]  /*1f230*/  @!P2 LDG.E.U8 R35, desc[UR20][R16.64] ;  /* 0x000000141023a981 */ /* 0x000324000c1e1100 */
[----:B-1----:R-:W-:-:S02]  /*1f240*/  @!P2 IMAD.MOV.U32 R17, RZ, RZ, R77 ;  /* 0x000000ffff11a224 */ /* 0x002fc400078e004d */
[----:B0-----:R-:W4:Y:S04]  /*1f250*/  LDL.LU R77, [R1+0x344] ;  /* 0x00034400014d7983 */ /* 0x001f280000300800 */
[----:B------:R-:W4:Y:S04]  /*1f260*/  LDL.LU R88, [R1+0x35c] ;  /* 0x00035c0001587983 */ /* 0x000f280000300800 */
[----:B------:R-:W4:Y:S01]  /*1f270*/  LDL.LU R87, [R1+0x364] ;  /* 0x0003640001577983 */ /* 0x000f220000300800 */
[----:B------:R-:W-:Y:S01]  /*1f280*/  PRMT R18, RZ, 0x7610, R18 ;  /* 0x00007610ff127816 */ /* 0x000fe20000000012 */
[----:B------:R-:W-:Y:S01]  /*1f290*/  @!P2 IMAD.MOV.U32 R16, RZ, RZ, R74 ;  /* 0x000000ffff10a224 */ /* 0x000fe200078e004a */
[----:B------:R-:W-:-:S04]  /*1f2a0*/  PRMT R34, RZ, 0x7610, R34 ;  /* 0x00007610ff227816 */ /* 0x000fc80000000022 */
[----:B------:R0:W4:Y:S02]  /*1f2b0*/  @!P2 LDG.E.U8 R18, desc[UR20][R16.64] ;  /* 0x000000141012a981 */ /* 0x000124000c1e1100 */
[----:B0-----:R-:W-:Y:S02]  /*1f2c0*/  PRMT R17, RZ, 0x7610, R17 ;  /* 0x00007610ff117816 */ /* 0x001fe40000000011 */
[----:B------:R-:W-:Y:S02]  /*1f2d0*/  PRMT R33, RZ, 0x7610, R33 ;  /* 0x00007610ff217816 */ /* 0x000fe40000000021 */
[----:B------:R-:W-:Y:S02]  /*1f2e0*/  PRMT R16, RZ, 0x7610, R16 ;  /* 0x00007610ff107816 */ /* 0x000fe40000000010 */
[----:B------:R-:W-:Y:S02]  /*1f2f0*/  PRMT R32, RZ, 0x7610, R32 ;  /* 0x00007610ff207816 */ /* 0x000fe40000000020 */
[----:B------:R-:W-:-:S04]  /*1f300*/  @!P2 LOP3.LUT R63, R63, R62, RZ, 0x3c, !PT ;  /* 0x0000003e3f3fa212 */ /* 0x000fc800078e3cff */
[C---:B------:R-:W-:Y:S02]  /*1f310*/  @!P2 LOP3.LUT R62, R63.reuse, R62, RZ, 0x3c, !PT ;  /* 0x0000003e3f3ea212 */ /* 0x040fe400078e3cff */
[----:B------:R-:W-:Y:S02]  /*1f320*/  PRMT R89, RZ, 0x7610, R89 ;  /* 0x00007610ff597816 */ /* 0x000fe40000000059 */
[----:B------:R-:W-:-:S05]  /*1f330*/  @!P2 LOP3.LUT R63, R63, R62, RZ, 0x3c, !PT ;  /* 0x0000003e3f3fa212 */ /* 0x000fca00078e3cff */
[----:B------:R-:W4:Y:S01]  /*1f340*/  @!P2 LDG.E.U8 R89, desc[UR20][R62.64] ;  /* 0x000000143e59a981 */ /* 0x000f22000c1e1100 */
[C---:B--2---:R-:W-:Y:S02]  /*1f350*/  IADD3 R42, P5, PT, R12.reuse, R42, RZ ;  /* 0x0000002a0c2a7210 */ /* 0x044fe40007fbe0ff */
[----:B---3--:R-:W-:-:S03]  /*1f360*/  IADD3 R79, P4, PT, R12, R79, RZ ;  /* 0x0000004f0c4f7210 */ /* 0x008fc60007f9e0ff */
[----:B------:R0:W-:Y:S01]  /*1f370*/  STL [R1+0x320], R42 ;  /* 0x0003202a01007387 */ /* 0x0001e20000100800 */
[----:B------:R-:W-:-:S05]  /*1f380*/  IADD3 R76, P3, PT, R12, R76, RZ ;  /* 0x0000004c0c4c7210 */ /* 0x000fca0007f7e0ff */
[----:B------:R-:W-:Y:S04]  /*1f390*/  STL [R1+0x340], R76 ;  /* 0x0003404c01007387 */ /* 0x000fe80000100800 */
[----:B------:R-:W-:Y:S01]  /*1f3a0*/  STL [R1+0x328], R79 ;  /* 0x0003284f01007387 */ /* 0x000fe20000100800 */
[C---:B------:R-:W-:Y:S02]  /*1f3b0*/  IMAD.X R43, R14.reuse, 0x1, R43, P5 ;  /* 0x000000010e2b7824 */ /* 0x040fe400028e062b */
[----:B----4-:R-:W-:-:S03]  /*1f3c0*/  IMAD.X R81, R14, 0x1, R81, P4 ;  /* 0x000000010e517824 */ /* 0x010fc600020e0651 */
[----:B------:R1:W-:Y:S01]  /*1f3d0*/  STL [R1+0x31c], R43 ;  /* 0x00031c2b01007387 */ /* 0x0003e20000100800 */
[----:B------:R-:W-:-:S03]  /*1f3e0*/  IMAD.X R80, R14, 0x1, R80, P3 ;  /* 0x000000010e507824 */ /* 0x000fc600018e0650 */
[----:B------:R0:W2:Y:S04]  /*1f3f0*/  @!P2 LDG.E.U8 R34, desc[UR20][R42.64] ;  /* 0x000000142a22a981 */ /* 0x0000a8000c1e1100 */
[----:B------:R3:W-:Y:S04]  /*1f400*/  STL [R1+0x324], R81 ;  /* 0x0003245101007387 */ /* 0x0007e80000100800 */
[----:B------:R-:W4:Y:S01]  /*1f410*/  LDL.LU R74, [R1+0x380] ;  /* 0x00038000014a7983 */ /* 0x000f220000300800 */
[----:B0-----:R-:W-:Y:S02]  /*1f420*/  @!P2 IMAD.MOV.U32 R42, RZ, RZ, R79 ;  /* 0x000000ffff2aa224 */ /* 0x001fe400078e004f */
[----:B-1----:R-:W-:Y:S01]  /*1f430*/  @!P2 IMAD.MOV.U32 R43, RZ, RZ, R81 ;  /* 0x000000ffff2ba224 */ /* 0x002fe200078e0051 */
[----:B------:R-:W2:Y:S04]  /*1f440*/  LDL.LU R78, [R1+0x388] ;  /* 0x00038800014e7983 */ /* 0x000ea80000300800 */
[----:B------:R0:W-:Y:S04]  /*1f450*/  STL [R1+0x33c], R80 ;  /* 0x00033c5001007387 */ /* 0x0001e80000100800 */
[----:B------:R1:W2:Y:S04]  /*1f460*/  @!P2 LDG.E.U8 R17, desc[UR20][R42.64] ;  /* 0x000000142a11a981 */ /* 0x0002a8000c1e1100 */
[----:B------:R-:W2:Y:S01]  /*1f470*/  LDL.LU R79, [R1+0x3a0] ;  /* 0x0003a000014f7983 */ /* 0x000ea20000300800 */
[----:B-1----:R-:W-:-:S03]  /*1f480*/  @!P2 IMAD.MOV.U32 R42, RZ, RZ, R76 ;  /* 0x000000ffff2aa224 */ /* 0x002fc600078e004c */
[----:B------:R-:W2:Y:S01]  /*1f490*/  LDL.LU R76, [R1+0x37c] ;  /* 0x00037c00014c7983 */ /* 0x000ea20000300800 */
[----:B------:R-:W-:-:S03]  /*1f4a0*/  @!P2 IMAD.MOV.U32 R43, RZ, RZ, R80 ;  /* 0x000000ffff2ba224 */ /* 0x000fc600078e0050 */
[----:B---3--:R-:W3:Y:S01]  /*1f4b0*/  LDL.LU R81, [R1+0x384] ;  /* 0x0003840001517983 */ /* 0x008ee20000300800 */
[----:B------:R-:W-:-:S03]  /*1f4c0*/  IADD3 R75, P5, PT, R12, R75, RZ ;  /* 0x0000004b0c4b7210 */ /* 0x000fc60007fbe0ff */
[----:B0-----:R-:W3:Y:S01]  /*1f4d0*/  LDL.LU R80, [R1+0x39c] ;  /* 0x00039c0001507983 */ /* 0x001ee20000300800 */
[----:B------:R-:W-:-:S03]  /*1f4e0*/  IADD3 R82, P4, PT, R12, R82, RZ ;  /* 0x000000520c527210 */ /* 0x000fc60007f9e0ff */
[----:B------:R0:W-:Y:S04]  /*1f4f0*/  STL [R1+0x348], R75 ;  /* 0x0003484b01007387 */ /* 0x0001e80000100800 */
[----:B------:R1:W3:Y:S01]  /*1f500*/  @!P2 LDG.E.U8 R33, desc[UR20][R42.64] ;  /* 0x000000142a21a981 */ /* 0x0002e2000c1e1100 */
[----:B------:R-:W-:-:S05]  /*1f510*/  IADD3 R86, P3, PT, R12, R86, RZ ;  /* 0x000000560c567210 */ /* 0x000fca0007f7e0ff */
[----:B------:R-:W-:Y:S01]  /*1f520*/  STL [R1+0x368], R86 ;  /* 0x0003685601007387 */ /* 0x000fe20000100800 */
[----:B-1----:R-:W-:-:S03]  /*1f530*/  @!P2 IMAD.MOV.U32 R42, RZ, RZ, R75 ;  /* 0x000000ffff2aa224 */ /* 0x002fc600078e004b */
[----:B------:R-:W-:Y:S01]  /*1f540*/  STL [R1+0x360], R82 ;  /* 0x0003605201007387 */ /* 0x000fe20000100800 */
[C---:B------:R-:W-:Y:S02]  /*1f550*/  IMAD.X R77, R14.reuse, 0x1, R77, P5 ;  /* 0x000000010e4d7824 */ /* 0x040fe400028e064d */
[----:B------:R-:W-:-:S03]  /*1f560*/  IMAD.X R88, R14, 0x1, R88, P4 ;  /* 0x000000010e587824 */ /* 0x000fc600020e0658 */
[----:B------:R1:W-:Y:S01]  /*1f570*/  STL [R1+0x344], R77 ;  /* 0x0003444d01007387 */ /* 0x0003e20000100800 */
[----:B------:R-:W-:Y:S02]  /*1f580*/  @!P2 IMAD.MOV.U32 R43, RZ, RZ, R77 ;  /* 0x000000ffff2ba224 */ /* 0x000fe400078e004d */
[----:B------:R-:W-:Y:S01]  /*1f590*/  IMAD.X R87, R14, 0x1, R87, P3 ;  /* 0x000000010e577824 */ /* 0x000fe200018e0657 */
[----:B------:R1:W-:Y:S04]  /*1f5a0*/  STL [R1+0x35c], R88 ;  /* 0x00035c5801007387 */ /* 0x0003e80000100800 */
[----:B0-----:R-:W3:Y:S04]  /*1f5b0*/  LDL.LU R75, [R1+0x3a8] ;  /* 0x0003a800014b7983 */ /* 0x001ee80000300800 */
[----:B-1----:R-:W3:Y:S04]  /*1f5c0*/  LDL.LU R77, [R1+0x3c0] ;  /* 0x0003c000014d7983 */ /* 0x002ee80000300800 */
[----:B------:R0:W3:Y:S04]  /*1f5d0*/  @!P2 LDG.E.U8 R16, desc[UR20][R42.64] ;  /* 0x000000142a10a981 */ /* 0x0000e8000c1e1100 */
[----:B------:R1:W-:Y:S01]  /*1f5e0*/  STL [R1+0x364], R87 ;  /* 0x0003645701007387 */ /* 0x0003e20000100800 */
[----:B0-----:R-:W-:-:S02]  /*1f5f0*/  @!P2 IMAD.MOV.U32 R42, RZ, RZ, R82 ;  /* 0x000000ffff2aa224 */ /* 0x001fc400078e0052 */
[----:B------:R-:W-:Y:S01]  /*1f600*/  @!P2 IMAD.MOV.U32 R43, RZ, RZ, R88 ;  /* 0x000000ffff2ba224 */ /* 0x000fe200078e0058 */
[----:B------:R-:W3:Y:S04]  /*1f610*/  LDL.LU R82, [R1+0x3c8] ;  /* 0x0003c80001527983 */ /* 0x000ee80000300800 */
[----:B------:R-:W3:Y:S04]  /*1f620*/  LDL.LU R88, [R1+0x3a4] ;  /* 0x0003a40001587983 */ /* 0x000ee80000300800 */
[----:B------:R0:W3:Y:S02]  /*1f630*/  @!P2 LDG.E.U8 R32, desc[UR20][R42.64] ;  /* 0x000000142a20a981 */ /* 0x0000e4000c1e1100 */
[----:B0-----:R-:W-:-:S02]  /*1f640*/  @!P2 IMAD.MOV.U32 R43, RZ, RZ, R87 ;  /* 0x000000ffff2ba224 */ /* 0x001fc400078e0057 */
[----:B-1----:R-:W3:Y:S01]  /*1f650*/  LDL.LU R87, [R1+0x3bc] ;  /* 0x0003bc0001577983 */ /* 0x002ee20000300800 */
[----:B------:R-:W-:-:S03]  /*1f660*/  @!P2 IMAD.MOV.U32 R42, RZ, RZ, R86 ;  /* 0x000000ffff2aa224 */ /* 0x000fc600078e0056 */
[----:B------:R-:W3:Y:S01]  /*1f670*/  LDL.LU R86, [R1+0x3c4] ;  /* 0x0003c40001567983 */ /* 0x000ee20000300800 */
[----:B------:R-:W-:Y:S02]  /*1f680*/  PRMT R15, RZ, 0x7610, R15 ;  /* 0x00007610ff0f7816 */ /* 0x000fe4000000000f */
[----:B------:R-:W-:-:S04]  /*1f690*/  PRMT R44, RZ, 0x7610, R44 ;  /* 0x00007610ff2c7816 */ /* 0x000fc8000000002c */
[----:B------:R0:W3:Y:S01]  /*1f6a0*/  @!P2 LDG.E.U8 R15, desc[UR20][R42.64] ;  /* 0x000000142a0fa981 */ /* 0x0000e2000c1e1100 */
[----:B------:R-:W-:Y:S02]  /*1f6b0*/  PRMT R45, RZ, 0x7610, R45 ;  /* 0x00007610ff2d7816 */ /* 0x000fe4000000002d */
[----:B------:R-:W-:Y:S02]  /*1f6c0*/  PRMT R46, RZ, 0x7610, R46 ;  /* 0x00007610ff2e7816 */ /* 0x000fe4000000002e */
[----:B------:R-:W-:Y:S02]  /*1f6d0*/  PRMT R47, RZ, 0x7610, R47 ;  /* 0x00007610ff2f7816 */ /* 0x000fe4000000002f */
[----:B------:R-:W-:Y:S01]  /*1f6e0*/  LOP3.LUT R85, R10, 0x40, RZ, 0x3c, !PT ;  /* 0x000000400a557812 */ /* 0x000fe200078e3cff */
[----:B------:R-:W-:Y:S01]  /*1f6f0*/  STS.U8 [R97+UR9+0x1f500], R107 ;  /* 0x01f5006b61007988 */ /* 0x000fe20008000009 */
[----:B------:R-:W-:-:S03]  /*1f700*/  PRMT R48, RZ, 0x7610, R48 ;  /* 0x00007610ff307816 */ /* 0x000fc60000000030 */
        /* <DEDUP_REMOVED lines=9> */
[----:B----4-:R-:W-:-:S02]  /*1f7a0*/  IADD3 R74, P5, PT, R12, R74, RZ ;  /* 0x0000004a0c4a7210 */ /* 0x010fc40007fbe0ff */
[----:B--2---:R-:W-:-:S03]  /*1f7b0*/  IADD3 R78, P4, PT, R12, R78, RZ ;  /* 0x0000004e0c4e7210 */ /* 0x004fc60007f9e0ff */
[----:B0-----:R-:W-:Y:S01]  /*1f7c0*/  @!P2 IMAD.MOV.U32 R42, RZ, RZ, R74 ;  /* 0x000000ffff2aa224 */ /* 0x001fe200078e004a */
[----:B------:R0:W-:Y:S01]  /*1f7d0*/  STL [R1+0x380], R74 ;  /* 0x0003804a01007387 */ /* 0x0001e20000100800 */
[----:B------:R-:W-:Y:S01]  /*1f7e0*/  IADD3 R79, P3, PT, R12, R79, RZ ;  /* 0x0000004f0c4f7210 */ /* 0x000fe20007f7e0ff */
[----:B------:R-:W-:-:S04]  /*1f7f0*/  IMAD.X R76, R14, 0x1, R76, P5 ;  /* 0x000000010e4c7824 */ /* 0x000fc800028e064c */
[----:B------:R-:W-:Y:S02]  /*1f800*/  @!P2 IMAD.MOV.U32 R43, RZ, RZ, R76 ;  /* 0x000000ffff2ba224 */ /* 0x000fe400078e004c */
[C---:B---3--:R-:W-:Y:S01]  /*1f810*/  IMAD.X R81, R14.reuse, 0x1, R81, P4 ;  /* 0x000000010e517824 */ /* 0x048fe200020e0651 */
[----:B------:R-:W-:Y:S01]  /*1f820*/  STL [R1+0x3a0], R79 ;  /* 0x0003a04f01007387 */ /* 0x000fe20000100800 */
[----:B------:R-:W-:-:S03]  /*1f830*/  IMAD.X R80, R14, 0x1, R80, P3 ;  /* 0x000000010e507824 */ /* 0x000fc600018e0650 */
[----:B------:R-:W-:Y:S04]  /*1f840*/  STL [R1+0x388], R78 ;  /* 0x0003884e01007387 */ /* 0x000fe80000100800 */
[----:B------:R1:W2:Y:S04]  /*1f850*/  @!P2 LDG.E.U8 R44, desc[UR20][R42.64] ;  /* 0x000000142a2ca981 */ /* 0x0002a8000c1e1100 */
[----:B------:R3:W-:Y:S04]  /*1f860*/  STL [R1+0x37c], R76 ;  /* 0x00037c4c01007387 */ /* 0x0007e80000100800 */
[----:B------:R-:W-:Y:S01]  /*1f870*/  STL [R1+0x384], R81 ;  /* 0x0003845101007387 */ /* 0x000fe20000100800 */
[----:B-1----:R-:W-:-:S02]  /*1f880*/  @!P2 IMAD.MOV.U32 R42, RZ, RZ, R78 ;  /* 0x000000ffff2aa224 */ /* 0x002fc400078e004e */
[----:B------:R-:W-:Y:S01]  /*1f890*/  @!P2 IMAD.MOV.U32 R43, RZ, RZ, R81 ;  /* 0x000000ffff2ba224 */ /* 0x000fe200078e0051 */
[----:B0-----:R-:W4:Y:S04]  /*1f8a0*/  LDL.LU R74, [R1+0x3e0] ;  /* 0x0003e000014a7983 */ /* 0x001f280000300800 */
[----:B---3--:R-:W3:Y:S04]  /*1f8b0*/  LDL.LU R76, [R1+0x3e8] ;  /* 0x0003e800014c7983 */ /* 0x008ee80000300800 */
[----:B------:R0:W-:Y:S04]  /*1f8c0*/  STL [R1+0x39c], R80 ;  /* 0x00039c5001007387 */ /* 0x0001e80000100800 */
[----:B------:R1:W2:Y:S04]  /*1f8d0*/  @!P2 LDG.E.U8 R45, desc[UR20][R42.64] ;  /* 0x000000142a2da981 */ /* 0x0002a8000c1e1100 */
[----:B------:R-:W2:Y:S01]  /*1f8e0*/  LDL.LU R78, [R1+0x400] ;  /* 0x00040000014e7983 */ /* 0x000ea20000300800 */
[----:B------:R-:W-:Y:S01]  /*1f8f0*/  IADD3 R75, P5, PT, R12, R75, RZ ;  /* 0x0000004b0c4b7210 */ /* 0x000fe20007fbe0ff */
[----:B-1----:R-:W-:-:S02]  /*1f900*/  @!P2 IMAD.MOV.U32 R43, RZ, RZ, R80 ;  /* 0x000000ffff2ba224 */ /* 0x002fc400078e0050 */
[----:B0-----:R-:W2:Y:S01]  /*1f910*/  LDL.LU R80, [R1+0x3dc] ;  /* 0x0003dc0001507983 */ /* 0x001ea20000300800 */
[----:B------:R-:W-:-:S03]  /*1f920*/  @!P2 IMAD.MOV.U32 R42, RZ, RZ, R79 ;  /* 0x000000ffff2aa224 */ /* 0x000fc600078e004f */
[----:B------:R-:W2:Y:S01]  /*1f930*/  LDL.LU R81, [R1+0x3e4] ;  /* 0x0003e40001517983 */ /* 0x000ea20000300800 */
[----:B------:R-:W-:-:S03]  /*1f940*/  IADD3 R77, P4, PT, R12, R77, RZ ;  /* 0x0000004d0c4d7210 */ /* 0x000fc60007f9e0ff */
[----:B------:R-:W2:Y:S04]  /*1f950*/  LDL.LU R79, [R1+0x3fc] ;  /* 0x0003fc00014f7983 */ /* 0x000ea80000300800 */
[----:B------:R0:W2:Y:S01]  /*1f960*/  @!P2 LDG.E.U8 R46, desc[UR20][R42.64] ;  /* 0x000000142a2ea981 */ /* 0x0000a2000c1e1100 */
[----:B------:R-:W-:Y:S01]  /*1f970*/  IADD3 R82, P3, PT, R12, R82, RZ ;  /* 0x000000520c527210 */ /* 0x000fe20007f7e0ff */
[C---:B------:R-:W-:Y:S02]  /*1f980*/  IMAD.X R88, R14.reuse, 0x1, R88, P5 ;  /* 0x000000010e587824 */ /* 0x040fe400028e0658 */
[----:B0-----:R-:W-:Y:S02]  /*1f990*/  @!P2 IMAD.MOV.U32 R42, RZ, RZ, R75 ;  /* 0x000000ffff2aa224 */ /* 0x001fe400078e004b */
[----:B------:R-:W-:Y:S01]  /*1f9a0*/  @!P2 IMAD.MOV.U32 R43, RZ, RZ, R88 ;  /* 0x000000ffff2ba224 */ /* 0x000fe200078e0058 */
[----:B------:R0:W-:Y:S04]  /*1f9b0*/  STL [R1+0x3a8], R75 ;  /* 0x0003a84b01007387 */ /* 0x0001e80000100800 */
[----:B------:R-:W-:Y:S04]  /*1f9c0*/  STL [R1+0x3c8], R82 ;  /* 0x0003c85201007387 */ /* 0x000fe80000100800 */
[----:B------:R-:W-:Y:S01]  /*1f9d0*/  STL [R1+0x3c0], R77 ;  /* 0x0003c04d01007387 */ /* 0x000fe20000100800 */
[----:B------:R-:W-:-:S03]  /*1f9e0*/  IMAD.X R87, R14, 0x1, R87, P4 ;  /* 0x000000010e577824 */ /* 0x000fc600020e0657 */
[----:B------:R1:W-:Y:S01]  /*1f9f0*/  STL [R1+0x3a4], R88 ;  /* 0x0003a45801007387 */ /* 0x0003e20000100800 */
[----:B------:R-:W-:-:S03]  /*1fa00*/  IMAD.X R86, R14, 0x1, R86, P3 ;  /* 0x000000010e567824 */ /* 0x000fc600018e0656 */
[----:B------:R1:W2:Y:S04]  /*1fa10*/  @!P2 LDG.E.U8 R47, desc[UR20][R42.64] ;  /* 0x000000142a2fa981 */ /* 0x0002a8000c1e1100 */
[----:B------:R-:W-:Y:S04]  /*1fa20*/  STL [R1+0x3bc], R87 ;  /* 0x0003bc5701007387 */ /* 0x000fe80000100800 */
[----:B0-----:R-:W2:Y:S01]  /*1fa30*/  LDL.LU R75, [R1+0x408] ;  /* 0x00040800014b7983 */ /* 0x001ea20000300800 */
[----:B-1----:R-:W-:Y:S02]  /*1fa40*/  @!P2 IMAD.MOV.U32 R42, RZ, RZ, R77 ;  /* 0x000000ffff2aa224 */ /* 0x002fe400078e004d */
[----:B------:R-:W-:Y:S01]  /*1fa50*/  @!P2 IMAD.MOV.U32 R43, RZ, RZ, R87 ;  /* 0x000000ffff2ba224 */ /* 0x000fe200078e0057 */
[----:B------:R0:W-:Y:S04]  /*1fa60*/  STL [R1+0x3c4], R86 ;  /* 0x0003c45601007387 */ /* 0x0001e80000100800 */
[----:B------:R-:W2:Y:S04]  /*1fa70*/  LDL.LU R88, [R1+0x420] ;  /* 0x0004200001587983 */ /* 0x000ea80000300800 */
[----:B------:R-:W2:Y:S04]  /*1fa80*/  LDL.LU R77, [R1+0x428] ;  /* 0x00042800014d7983 */ /* 0x000ea80000300800 */
[----:B------:R1:W2:Y:S02]  /*1fa90*/  @!P2 LDG.E.U8 R48, desc[UR20][R42.64] ;  /* 0x000000142a30a981 */ /* 0x0002a4000c1e1100 */
[----:B-1----:R-:W-:-:S02]  /*1faa0*/  @!P2 IMAD.MOV.U32 R42, RZ, RZ, R82 ;  /* 0x000000ffff2aa224 */ /* 0x002fc400078e0052 */
[----:B------:R-:W2:Y:S01]  /*1fab0*/  LDL.LU R82, [R1+0x404] ;  /* 0x0004040001527983 */ /* 0x000ea20000300800 */
[----:B------:R-:W-:-:S03]  /*1fac0*/  @!P2 IMAD.MOV.U32 R43, RZ, RZ, R86 ;  /* 0x000000ffff2ba224 */ /* 0x000fc600078e0056 */
[----:B------:R-:W2:Y:S04]  /*1fad0*/  LDL.LU R89, [R1+0x41c] ;  /* 0x00041c0001597983 */ /* 0x000ea80000300800 */
[----:B0-----:R-:W2:Y:S01]  /*1fae0*/  LDL.LU R86, [R1+0x424] ;  /* 0x0004240001567983 */ /* 0x001ea20000300800 */
[----:B------:R-:W-:Y:S02]  /*1faf0*/  PRMT R49, RZ, 0x7610, R49 ;  /* 0x00007610ff317816 */ /* 0x000fe40000000031 */
[----:B------:R-:W-:-:S04]  /*1fb00*/  PRMT R50, RZ, 0x7610, R50 ;  /* 0x00007610ff327816 */ /* 0x000fc80000000032 */
[----:B------:R0:W2:Y:S01]  /*1fb10*/  @!P2 LDG.E.U8 R49, desc[UR20][R42.64] ;  /* 0x000000142a31a981 */ /* 0x0000a2000c1e1100 */
[----:B------:R-:W-:Y:S02]  /*1fb20*/  PRMT R51, RZ, 0x7610, R51 ;  /* 0x00007610ff337816 */ /* 0x000fe40000000033 */
[----:B------:R-:W-:Y:S02]  /*1fb30*/  PRMT R52, RZ, 0x7610, R52 ;  /* 0x00007610ff347816 */ /* 0x000fe40000000034 */
[----:B------:R-:W-:Y:S02]  /*1fb40*/  PRMT R53, RZ, 0x7610, R53 ;  /* 0x00007610ff357816 */ /* 0x000fe40000000035 */
[----:B------:R-:W-:Y:S02]  /*1fb50*/  PRMT R54, RZ, 0x7610, R54 ;  /* 0x00007610ff367816 */ /* 0x000fe40000000036 */
[C---:B----4-:R-:W-:Y:S02]  /*1fb60*/  IADD3 R74, P5, PT, R12.reuse, R74, RZ ;  /* 0x0000004a0c4a7210 */ /* 0x050fe40007fbe0ff */
[----:B---3--:R-:W-:-:S03]  /*1fb70*/  IADD3 R76, P4, PT, R12, R76, RZ ;  /* 0x0000004c0c4c7210 */ /* 0x008fc60007f9e0ff */
[----:B------:R-:W-:Y:S01]  /*1fb80*/  STL [R1+0x3e0], R74 ;  /* 0x0003e04a01007387 */ /* 0x000fe20000100800 */
[----:B0-----:R-:W-:Y:S01]  /*1fb90*/  @!P2 IMAD.MOV.U32 R42, RZ, RZ, R74 ;  /* 0x000000ffff2aa224 */ /* 0x001fe200078e004a */
[----:B--2---:R-:W-:Y:S01]  /*1fba0*/  IADD3 R78, P3, PT, R12, R78, RZ ;  /* 0x0000004e0c4e7210 */ /* 0x004fe20007f7e0ff */
[----:B------:R-:W-:-:S04]  /*1fbb0*/  IMAD.X R80, R14, 0x1, R80, P5 ;  /* 0x000000010e507824 */ /* 0x000fc800028e0650 */
[----:B------:R-:W-:Y:S01]  /*1fbc0*/  STL [R1+0x400], R78 ;  /* 0x0004004e01007387 */ /* 0x000fe20000100800 */
[----:B------:R-:W-:-:S03]  /*1fbd0*/  IMAD.X R81, R14, 0x1, R81, P4 ;  /* 0x000000010e517824 */ /* 0x000fc600020e0651 */
[----:B------:R-:W-:Y:S01]  /*1fbe0*/  STL [R1+0x3e8], R76 ;  /* 0x0003e84c01007387 */ /* 0x000fe20000100800 */
[----:B------:R-:W-:Y:S02]  /*1fbf0*/  @!P2 IMAD.MOV.U32 R43, RZ, RZ, R80 ;  /* 0x000000ffff2ba224 */ /* 0x000fe400078e0050 */
[----:B------:R-:W-:Y:S01]  /*1fc00*/  IMAD.X R79, R14, 0x1, R79, P3 ;  /* 0x000000010e4f7824 */ /* 0x000fe200018e064f */
[----:B------:R0:W-:Y:S04]  /*1fc10*/  STL [R1+0x3dc], R80 ;  /* 0x0003dc5001007387 */ /* 0x0001e80000100800 */
[----:B------:R1:W-:Y:S04]  /*1fc20*/  STL [R1+0x3e4], R81 ;  /* 0x0003e45101007387 */ /* 0x0003e80000100800 */
[----:B------:R2:W3:Y:S04]  /*1fc30*/  @!P2 LDG.E.U8 R50, desc[UR20][R42.64] ;  /* 0x000000142a32a981 */ /* 0x0004e8000c1e1100 */
[----:B0-----:R-:W4:Y:S04]  /*1fc40*/  LDL.LU R80, [R1+0x440] ;  /* 0x0004400001507983 */ /* 0x001f280000300800 */
[----:B------:R-:W3:Y:S01]  /*1fc50*/  LDL.LU R74, [R1+0x448] ;  /* 0x00044800014a7983 */ /* 0x000ee20000300800 */
[----:B--2---:R-:W-:-:S02]  /*1fc60*/  @!P2 IMAD.MOV.U32 R42, RZ, RZ, R76 ;  /* 0x000000ffff2aa224 */ /* 0x004fc400078e004c */
[----:B------:R-:W-:Y:S01]  /*1fc70*/  @!P2 IMAD.MOV.U32 R43, RZ, RZ, R81 ;  /* 0x000000ffff2ba224 */ /* 0x000fe200078e0051 */
[----:B------:R0:W-:Y:S04]  /*1fc80*/  STL [R1+0x3fc], R79 ;  /* 0x0003fc4f01007387 */ /* 0x0001e80000100800 */
[----:B------:R-:W2:Y:S04]  /*1fc90*/  LDL.LU R76, [R1+0x460] ;  /* 0x00046000014c7983 */ /* 0x000ea80000300800 */
[----:B-1----:R-:W2:Y:S04]  /*1fca0*/  LDL.LU R81, [R1+0x43c] ;  /* 0x00043c0001517983 */ /* 0x002ea80000300800 */
[----:B------:R1:W2:Y:S01]  /*1fcb0*/  @!P2 LDG.E.U8 R51, desc[UR20][R42.64] ;  /* 0x000000142a33a981 */ /* 0x0002a2000c1e1100 */
[----:B------:R-:W-:Y:S01]  /*1fcc0*/  IADD3 R75, P5, PT, R12, R75, RZ ;  /* 0x0000004b0c4b7210 */ /* 0x000fe20007fbe0ff */
[----:B-1----:R-:W-:-:S02]  /*1fcd0*/  @!P2 IMAD.MOV.U32 R42, RZ, RZ, R78 ;  /* 0x000000ffff2aa224 */ /* 0x002fc400078e004e */
[----:B------:R-:W2:Y:S01]  /*1fce0*/  LDL.LU R78, [R1+0x444] ;  /* 0x00044400014e7983 */ /* 0x000ea20000300800 */
[----:B------:R-:W-:-:S03]  /*1fcf0*/  @!P2 IMAD.MOV.U32 R43, RZ, RZ, R79 ;  /* 0x000000ffff2ba224 */ /* 0x000fc600078e004f */
[----:B0-----:R-:W2:Y:S01]  /*1fd00*/  LDL.LU R79, [R1+0x45c] ;  /* 0x00045c00014f7983 */ /* 0x001ea20000300800 */
[C---:B------:R-:W-:Y:S02]  /*1fd10*/  IADD3 R88, P4, PT, R12.reuse, R88, RZ ;  /* 0x000000580c587210 */ /* 0x040fe40007f9e0ff */
[----:B------:R-:W-:Y:S01]  /*1fd20*/  IADD3 R77, P3, PT, R12, R77, RZ ;  /* 0x0000004d0c4d7210 */ /* 0x000fe20007f7e0ff */
[----:B------:R-:W-:Y:S04]  /*1fd30*/  STL [R1+0x408], R75 ;  /* 0x0004084b01007387 */ /* 0x000fe80000100800 */
[----:B------:R-:W-:Y:S04]  /*1fd40*/  STL [R1+0x428], R77 ;  /* 0x0004284d01007387 */ /* 0x000fe80000100800 */
[----:B------:R0:W2:Y:S01]  /*1fd50*/  @!P2 LDG.E.U8 R52, desc[UR20][R42.64] ;  /* 0x000000142a34a981 */ /* 0x0000a2000c1e1100 */
[----:B------:R-:W-:-:S03]  /*1fd60*/  IMAD.X R82, R14, 0x1, R82, P5 ;  /* 0x000000010e527824 */ /* 0x000fc600028e0652 */
[----:B------:R-:W-:Y:S01]  /*1fd70*/  STL [R1+0x420], R88 ;  /* 0x0004205801007387 */ /* 0x000fe20000100800 */
[----:B------:R-:W-:-:S03]  /*1fd80*/  IMAD.X R89, R14, 0x1, R89, P4 ;  /* 0x000000010e597824 */ /* 0x000fc600020e0659 */
[----:B------:R1:W-:Y:S01]  /*1fd90*/  STL [R1+0x404], R82 ;  /* 0x0004045201007387 */ /* 0x0003e20000100800 */
[----:B0-----:R-:W-:Y:S02]  /*1fda0*/  @!P2 IMAD.MOV.U32 R42, RZ, RZ, R75 ;  /* 0x000000ffff2aa224 */ /* 0x001fe400078e004b */
[----:B------:R-:W-:Y:S01]  /*1fdb0*/  IMAD.X R86, R14, 0x1, R86, P3 ;  /* 0x000000010e567824 */ /* 0x000fe200018e0656 */
[----:B------:R-:W-:Y:S01]  /*1fdc0*/  STL [R1+0x41c], R89 ;  /* 0x00041c5901007387 */ /* 0x000fe20000100800 */
[----:B------:R-:W-:-:S03]  /*1fdd0*/  @!P2 IMAD.MOV.U32 R43, RZ, RZ, R82 ;  /* 0x000000ffff2ba224 */ /* 0x000fc600078e0052 */
[----:B------:R-:W2:Y:S04]  /*1fde0*/  LDL.LU R87, [R1+0x468] ;  /* 0x0004680001577983 */ /* 0x000ea80000300800 */
[----:B-1----:R-:W2:Y:S04]  /*1fdf0*/  LDL.LU R82, [R1+0x480] ;  /* 0x0004800001527983 */ /* 0x002ea80000300800 */
[----:B------:R0:W-:Y:S04]  /*1fe00*/  STL [R1+0x424], R86 ;  /* 0x0004245601007387 */ /* 0x0001e80000100800 */
[----:B------:R1:W2:Y:S04]  /*1fe10*/  @!P2 LDG.E.U8 R53, desc[UR20][R42.64] ;  /* 0x000000142a35a981 */ /* 0x0002a8000c1e1100 */
[----:B------:R-:W2:Y:S01]  /*1fe20*/  LDL.LU R75, [R1+0x4a0] ;  /* 0x0004a000014b7983 */ /* 0x000ea20000300800 */
[----:B-1----:R-:W-:-:S02]  /*1fe30*/  @!P2 IMAD.MOV.U32 R42, RZ, RZ, R88 ;  /* 0x000000ffff2aa224 */ /* 0x002fc400078e0058 */
[----:B------:R-:W-:Y:S01]  /*1fe40*/  @!P2 IMAD.MOV.U32 R43, RZ, RZ, R89 ;  /* 0x000000ffff2ba224 */ /* 0x000fe200078e0059 */
[----:B------:R-:W2:Y:S04]  /*1fe50*/  LDL.LU R88, [R1+0x464] ;  /* 0x0004640001587983 */ /* 0x000ea80000300800 */
[----:B------:R1:W2:Y:S02]  /*1fe60*/  @!P2 LDG.E.U8 R54, desc[UR20][R42.64] ;  /* 0x000000142a36a981 */ /* 0x0002a4000c1e1100 */
[----:B-1----:R-:W-:Y:S02]  /*1fe70*/  @!P2 IMAD.MOV.U32 R43, RZ, RZ, R86 ;  /* 0x000000ffff2ba224 */ /* 0x002fe400078e0056 */
[----:B0-----:R-:W2:Y:S01]  /*1fe80*/  LDL.LU R86, [R1+0x47c] ;  /* 0x00047c0001567983 */ /* 0x001ea20000300800 */
[----:B------:R-:W-:-:S03]  /*1fe90*/  @!P2 IMAD.MOV.U32 R42, RZ, RZ, R77 ;  /* 0x000000ffff2aa224 */ /* 0x000fc600078e004d */
[----:B------:R-:W2:Y:S01]  /*1fea0*/  LDL.LU R77, [R1+0x49c] ;  /* 0x00049c00014d7983 */ /* 0x000ea20000300800 */
        /* <DEDUP_REMOVED lines=9> */
[----:B0-----:R-:W-:Y:S01]  /*1ff40*/  @!P2 IMAD.MOV.U32 R42, RZ, RZ, R80 ;  /* 0x000000ffff2aa224 */ /* 0x001fe200078e0050 */
[----:B------:R0:W-:Y:S01]  /*1ff50*/  STL [R1+0x440], R80 ;  /* 0x0004405001007387 */ /* 0x0001e20000100800 */
[----:B--2---:R-:W-:Y:S01]  /*1ff60*/  IADD3 R76, P3, PT, R12, R76, RZ ;  /* 0x0000004c0c4c7210 */ /* 0x004fe20007f7e0ff */
[----:B------:R-:W-:-:S04]  /*1ff70*/  IMAD.X R81, R14, 0x1, R81, P5 ;  /* 0x000000010e517824 */ /* 0x000fc800028e0651 */
[----:B------:R-:W-:Y:S01]  /*1ff80*/  STL [R1+0x460], R76 ;  /* 0x0004604c01007387 */ /* 0x000fe20000100800 */
[----:B------:R-:W-:-:S03]  /*1ff90*/  @!P2 IMAD.MOV.U32 R43, RZ, RZ, R81 ;  /* 0x000000ffff2ba224 */ /* 0x000fc600078e0051 */
[----:B------:R-:W-:Y:S04]  /*1ffa0*/  STL [R1+0x448], R74 ;  /* 0x0004484a01007387 */ /* 0x000fe80000100800 */
[----:B------:R-:W-:Y:S04]  /*1ffb0*/  STL [R1+0x43c], R81 ;  /* 0x00043c5101007387 */ /* 0x000fe80000100800 */
[----:B------:R1:W2:Y:S01]  /*1ffc0*/  @!P2 LDG.E.U8 R56, desc[UR20][R42.64] ;  /* 0x000000142a38a981 */ /* 0x0002a2000c1e1100 */
[C---:B------:R-:W-:Y:S02]  /*1ffd0*/  IMAD.X R78, R14.reuse, 0x1, R78, P4 ;  /* 0x000000010e4e7824 */ /* 0x040fe400020e064e */
[----:B------:R-:W-:-:S03]  /*1ffe0*/  IMAD.X R79, R14, 0x1, R79, P3 ;  /* 0x000000010e4f7824 */ /* 0x000fc600018e064f */
[----:B------:R3:W-:Y:S01]  /*1fff0*/  STL [R1+0x444], R78 ;  /* 0x0004444e01007387 */ /* 0x0007e20000100800 */
[----:B-1----:R-:W-:-:S03]  /*20000*/  @!P2 IMAD.MOV.U32 R42, RZ, RZ, R74 ;  /* 0x000000ffff2aa224 */ /* 0x002fc600078e004a */
[----:B0-----:R-:W4:Y:S01]  /*20010*/  LDL.LU R80, [R1+0x4c0] ;  /* 0x0004c00001507983 */ /* 0x001f220000300800 */
[----:B------:R-:W-:-:S03]  /*20020*/  @!P2 IMAD.MOV.U32 R43, RZ, RZ, R78 ;  /* 0x000000ffff2ba224 */ /* 0x000fc600078e004e */
[----:B------:R0:W-:Y:S04]  /*20030*/  STL [R1+0x45c], R79 ;  /* 0x00045c4f01007387 */ /* 0x0001e80000100800 */
[----:B---3--:R-:W3:Y:S04]  /*20040*/  LDL.LU R78, [R1+0x4e0] ;  /* 0x0004e000014e7983 */ /* 0x008ee80000300800 */
[----:B------:R-:W2:Y:S04]  /*20050*/  LDL.LU R74, [R1+0x500] ;  /* 0x00050000014a7983 */ /* 0x000ea80000300800 */
[----:B------:R1:W2:Y:S04]  /*20060*/  @!P2 LDG.E.U8 R57, desc[UR20][R42.64] ;  /* 0x000000142a39a981 */ /* 0x0002a8000c1e1100 */
[----:B------:R-:W2:Y:S01]  /*20070*/  LDL.LU R81, [R1+0x4bc] ;  /* 0x0004bc0001517983 */ /* 0x000ea20000300800 */
[----:B-1----:R-:W-:-:S03]  /*20080*/  @!P2 IMAD.MOV.U32 R43, RZ, RZ, R79 ;  /* 0x000000ffff2ba224 */ /* 0x002fc600078e004f */
[----:B0-----:R-:W2:Y:S01]  /*20090*/  LDL.LU R79, [R1+0x4dc] ;  /* 0x0004dc00014f7983 */ /* 0x001ea20000300800 */
[C---:B------:R-:W-:Y:S01]  /*200a0*/  IADD3 R87, P5, PT, R12.reuse, R87, RZ ;  /* 0x000000570c577210 */ /* 0x040fe20007fbe0ff */
[----:B------:R-:W-:Y:S02]  /*200b0*/  @!P2 IMAD.MOV.U32 R42, RZ, RZ, R76 ;  /* 0x000000ffff2aa224 */ /* 0x000fe400078e004c */
[----:B------:R-:W2:Y:S01]  /*200c0*/  LDL.LU R76, [R1+0x4fc] ;  /* 0x0004fc00014c7983 */ /* 0x000ea20000300800 */
[----:B------:R-:W-:-:S03]  /*200d0*/  IADD3 R82, P4, PT, R12, R82, RZ ;  /* 0x000000520c527210 */ /* 0x000fc60007f9e0ff */
[----:B------:R0:W2:Y:S02]  /*200e0*/  @!P2 LDG.E.U8 R58, desc[UR20][R42.64] ;  /* 0x000000142a3aa981 */ /* 0x0000a4000c1e1100 */
[----:B0-----:R-:W-:Y:S01]  /*200f0*/  @!P2 IMAD.MOV.U32 R42, RZ, RZ, R87 ;  /* 0x000000ffff2aa224 */ /* 0x001fe200078e0057 */
[----:B------:R-:W-:Y:S01]  /*20100*/  IADD3 R75, P3, PT, R12, R75, RZ ;  /* 0x0000004b0c4b7210 */ /* 0x000fe20007f7e0ff */
[----:B------:R-:W-:-:S04]  /*20110*/  IMAD.X R88, R14, 0x1, R88, P5 ;  /* 0x000000010e587824 */ /* 0x000fc800028e0658 */
[----:B------:R-:W-:Y:S01]  /*20120*/  @!P2 IMAD.MOV.U32 R43, RZ, RZ, R88 ;  /* 0x000000ffff2ba224 */ /* 0x000fe200078e0058 */
[----:B------:R-:W-:Y:S04]  /*20130*/  STL [R1+0x468], R87 ;  /* 0x0004685701007387 */ /* 0x000fe80000100800 */
[----:B------:R0:W2:Y:S01]  /*20140*/  @!P2 LDG.E.U8 R59, desc[UR20][R42.64] ;  /* 0x000000142a3ba981 */ /* 0x0000a2000c1e1100 */
[----:B------:R-:W-:-:S03]  /*20150*/  IMAD.X R86, R14, 0x1, R86, P4 ;  /* 0x000000010e567824 */ /* 0x000fc600020e0656 */
[----:B------:R-:W-:Y:S01]  /*20160*/  STL [R1+0x4a0], R75 ;  /* 0x0004a04b01007387 */ /* 0x000fe20000100800 */
[----:B0-----:R-:W-:Y:S02]  /*20170*/  @!P2 IMAD.MOV.U32 R42, RZ, RZ, R82 ;  /* 0x000000ffff2aa224 */ /* 0x001fe400078e0052 */
[----:B------:R-:W-:Y:S02]  /*20180*/  @!P2 IMAD.MOV.U32 R43, RZ, RZ, R86 ;  /* 0x000000ffff2ba224 */ /* 0x000fe400078e0056 */
[----:B------:R-:W-:Y:S01]  /*20190*/  IMAD.X R77, R14, 0x1, R77, P3 ;  /* 0x000000010e4d7824 */ /* 0x000fe200018e064d */
[----:B------:R-:W-:Y:S04]  /*201a0*/  STL [R1+0x480], R82 ;  /* 0x0004805201007387 */ /* 0x000fe80000100800 */
[----:B------:R-:W-:Y:S04]  /*201b0*/  STL [R1+0x464], R88 ;  /* 0x0004645801007387 */ /* 0x000fe80000100800 */
[----:B------:R-:W-:Y:S04]  /*201c0*/  STL [R1+0x47c], R86 ;  /* 0x00047c5601007387 */ /* 0x000fe80000100800 */
[----:B------:R0:W2:Y:S04]  /*201d0*/  @!P2 LDG.E.U8 R60, desc[UR20][R42.64] ;  /* 0x000000142a3ca981 */ /* 0x0000a8000c1e1100 */
[----:B------:R1:W-:Y:S01]  /*201e0*/  STL [R1+0x49c], R77 ;  /* 0x00049c4d01007387 */ /* 0x0003e20000100800 */
[----:B0-----:R-:W-:-:S02]  /*201f0*/  @!P2 IMAD.MOV.U32 R43, RZ, RZ, R77 ;  /* 0x000000ffff2ba224 */ /* 0x001fc400078e004d */
[----:B------:R-:W-:Y:S01]  /*20200*/  @!P2 IMAD.MOV.U32 R42, RZ, RZ, R75 ;  /* 0x000000ffff2aa224 */ /* 0x000fe200078e004b */
[----:B-1----:R-:W2:Y:S04]  /*20210*/  LDL.LU R77, [R1+0x514] ;  /* 0x00051400014d7983 */ /* 0x002ea80000300800 */
[----:B------:R-:W2:Y:S04]  /*20220*/  LDL.LU R75, [R1+0x518] ;  /* 0x00051800014b7983 */ /* 0x000ea80000300800 */
[----:B------:R-:W2:Y:S04]  /*20230*/  LDL.LU R94, [R1+0x238] ;  /* 0x00023800015e7983 */ /* 0x000ea80000300800 */
[----:B------:R-:W2:Y:S04]  /*20240*/  LDL.LU R93, [R1+0x23c] ;  /* 0x00023c00015d7983 */ /* 0x000ea80000300800 */
[----:B------:R-:W2:Y:S04]  /*20250*/  LDL.LU R92, [R1+0x484] ;  /* 0x00048400015c7983 */ /* 0x000ea80000300800 */
[----:B------:R-:W2:Y:S01]  /*20260*/  LDL.LU R89, [R1+0x488] ;  /* 0x0004880001597983 */ /* 0x000ea20000300800 */
[----:B------:R-:W-:-:S06]  /*20270*/  PRMT R61, RZ, 0x7610, R61 ;  /* 0x00007610ff3d7816 */ /* 0x000fcc000000003d */
[----:B------:R0:W2:Y:S01]  /*20280*/  @!P2 LDG.E.U8 R61, desc[UR20][R42.64] ;  /* 0x000000142a3da981 */ /* 0x0000a2000c1e1100 */
[----:B------:R-:W-:Y:S02]  /*20290*/  PRMT R62, RZ, 0x7610, R62 ;  /* 0x00007610ff3e7816 */ /* 0x000fe4000000003e */
[----:B------:R-:W-:Y:S02]  /*202a0*/  PRMT R63, RZ, 0x7610, R63 ;  /* 0x00007610ff3f7816 */ /* 0x000fe4000000003f */
[----:B------:R-:W-:Y:S02]  /*202b0*/  PRMT R64, RZ, 0x7610, R64 ;  /* 0x00007610ff407816 */ /* 0x000fe40000000040 */
[C---:B----4-:R-:W-:Y:S02]  /*202c0*/  IADD3 R80, P5, PT, R12.reuse, R80, RZ ;  /* 0x000000500c507210 */ /* 0x050fe40007fbe0ff */
[C---:B---3--:R-:W-:Y:S02]  /*202d0*/  IADD3 R78, P4, PT, R12.reuse, R78, RZ ;  /* 0x0000004e0c4e7210 */ /* 0x048fe40007f9e0ff */
[----:B--2---:R-:W-:Y:S01]  /*202e0*/  IADD3 R74, P3, PT, R12, R74, RZ ;  /* 0x0000004a0c4a7210 */ /* 0x004fe20007f7e0ff */
[----:B------:R1:W-:Y:S04]  /*202f0*/  STL [R1+0x4c0], R80 ;  /* 0x0004c05001007387 */ /* 0x0003e80000100800 */
[----:B------:R-:W-:Y:S01]  /*20300*/  STL [R1+0x500], R74 ;  /* 0x0005004a01007387 */ /* 0x000fe20000100800 */
[----:B------:R-:W-:-:S03]  /*20310*/  IMAD.X R81, R14, 0x1, R81, P5 ;  /* 0x000000010e517824 */ /* 0x000fc600028e0651 */
[----:B------:R-:W-:Y:S01]  /*20320*/  STL [R1+0x4e0], R78 ;  /* 0x0004e04e01007387 */ /* 0x000fe20000100800 */
[----:B------:R-:W-:-:S03]  /*20330*/  IMAD.X R79, R14, 0x1, R79, P4 ;  /* 0x000000010e4f7824 */ /* 0x000fc600020e064f */
[----:B------:R2:W-:Y:S01]  /*20340*/  STL [R1+0x4bc], R81 ;  /* 0x0004bc5101007387 */ /* 0x0005e20000100800 */
[----:B------:R-:W-:-:S03]  /*20350*/  IMAD.X R76, R14, 0x1, R76, P3 ;  /* 0x000000010e4c7824 */ /* 0x000fc600018e064c */
[----:B------:R3:W-:Y:S01]  /*20360*/  STL [R1+0x4dc], R79 ;  /* 0x0004dc4f01007387 */ /* 0x0007e20000100800 */
[----:B0-----:R-:W-:-:S03]  /*20370*/  @!P2 IMAD.MOV.U32 R42, RZ, RZ, R80 ;  /* 0x000000ffff2aa224 */ /* 0x001fc600078e0050 */
[----:B------:R-:W4:Y:S04]  /*20380*/  LDL.LU R87, [R1+0x4a8] ;  /* 0x0004a80001577983 */ /* 0x000f280000300800 */
[----:B------:R-:W4:Y:S04]  /*20390*/  LDL.LU R82, [R1+0x4c8] ;  /* 0x0004c80001527983 */ /* 0x000f280000300800 */
[----:B------:R0:W-:Y:S04]  /*203a0*/  STL [R1+0x4fc], R76 ;  /* 0x0004fc4c01007387 */ /* 0x0001e80000100800 */
[----:B-1----:R-:W4:Y:S04]  /*203b0*/  LDL.LU R80, [R1+0x4e8] ;  /* 0x0004e80001507983 */ /* 0x002f280000300800 */
[----:B------:R-:W4:Y:S01]  /*203c0*/  LDL.LU R88, [R1+0x4a4] ;  /* 0x0004a40001587983 */ /* 0x000f220000300800 */
[----:B------:R-:W-:-:S03]  /*203d0*/  @!P2 IMAD.MOV.U32 R43, RZ, RZ, R81 ;  /* 0x000000ffff2ba224 */ /* 0x000fc600078e0051 */
[----:B------:R-:W4:Y:S04]  /*203e0*/  LDL.LU R86, [R1+0x4c4] ;  /* 0x0004c40001567983 */ /* 0x000f280000300800 */
[----:B------:R1:W4:Y:S04]  /*203f0*/  @!P2 LDG.E.U8 R62, desc[UR20][R42.64] ;  /* 0x000000142a3ea981 */ /* 0x000328000c1e1100 */
[----:B--2---:R-:W2:Y:S01]  /*20400*/  LDL.LU R81, [R1+0x4e4] ;  /* 0x0004e40001517983 */ /* 0x004ea20000300800 */
[----:B-1----:R-:W-:Y:S02]  /*20410*/  @!P2 IMAD.MOV.U32 R42, RZ, RZ, R78 ;  /* 0x000000ffff2aa224 */ /* 0x002fe400078e004e */
[----:B------:R-:W-:-:S02]  /*20420*/  @!P2 IMAD.MOV.U32 R43, RZ, RZ, R79 ;  /* 0x000000ffff2ba224 */ /* 0x000fc400078e004f */
[----:B---3--:R-:W3:Y:S04]  /*20430*/  LDL.LU R79, [R1+0x220] ;  /* 0x00022000014f7983 */ /* 0x008ee80000300800 */
[----:B------:R-:W3:Y:S04]  /*20440*/  LDL.LU R78, [R1+0x224] ;  /* 0x00022400014e7983 */ /* 0x000ee80000300800 */
[----:B------:R1:W3:Y:S02]  /*20450*/  @!P2 LDG.E.U8 R63, desc[UR20][R42.64] ;  /* 0x000000142a3fa981 */ /* 0x0002e4000c1e1100 */
[----:B-1----:R-:W-:-:S02]  /*20460*/  @!P2 IMAD.MOV.U32 R43, RZ, RZ, R76 ;  /* 0x000000ffff2ba224 */ /* 0x002fc400078e004c */
[----:B------:R-:W-:Y:S01]  /*20470*/  @!P2 IMAD.MOV.U32 R42, RZ, RZ, R74 ;  /* 0x000000ffff2aa224 */ /* 0x000fe200078e004a */
[----:B0-----:R-:W3:Y:S04]  /*20480*/  LDL.LU R76, [R1+0x234] ;  /* 0x00023400014c7983 */ /* 0x001ee80000300800 */
[----:B------:R-:W3:Y:S04]  /*20490*/  LDL.LU R74, [R1+0x230] ;  /* 0x00023000014a7983 */ /* 0x000ee80000300800 */
[----:B------:R0:W3:Y:S01]  /*204a0*/  @!P2 LDG.E.U8 R64, desc[UR20][R42.64] ;  /* 0x000000142a40a981 */ /* 0x0000e2000c1e1100 */
[----:B------:R-:W-:-:S02]  /*204b0*/  IADD3 R75, P4, PT, R12, R75, RZ ;  /* 0x0000004b0c4b7210 */ /* 0x000fc40007f9e0ff */
[----:B------:R-:W-:-:S03]  /*204c0*/  IADD3 R93, P3, PT, R12, R93, RZ ;  /* 0x0000005d0c5d7210 */ /* 0x000fc60007f7e0ff */
[C---:B------:R-:W-:Y:S01]  /*204d0*/  IMAD.X R77, R14.reuse, 0x1, R77, P4 ;  /* 0x000000010e4d7824 */ /* 0x040fe200020e064d */
[----:B------:R-:W-:Y:S01]  /*204e0*/  STL [R1+0x518], R75 ;  /* 0x0005184b01007387 */ /* 0x000fe20000100800 */
[----:B------:R-:W-:Y:S01]  /*204f0*/  IMAD.X R94, R14, 0x1, R94, P3 ;  /* 0x000000010e5e7824 */ /* 0x000fe200018e065e */
[----:B------:R-:W-:Y:S02]  /*20500*/  IADD3 R89, P5, PT, R12, R89, RZ ;  /* 0x000000590c597210 */ /* 0x000fe40007fbe0ff */
[----:B------:R-:W-:Y:S01]  /*20510*/  STL [R1+0x23c], R93 ;  /* 0x00023c5d01007387 */ /* 0x000fe20000100800 */
[----:B0-----:R-:W-:-:S03]  /*20520*/  @!P2 IMAD.MOV.U32 R43, RZ, RZ, R77 ;  /* 0x000000ffff2ba224 */ /* 0x001fc600078e004d */
[----:B------:R-:W-:Y:S04]  /*20530*/  STL [R1+0x488], R89 ;  /* 0x0004885901007387 */ /* 0x000fe80000100800 */
[----:B------:R0:W-:Y:S04]  /*20540*/  STL [R1+0x514], R77 ;  /* 0x0005144d01007387 */ /* 0x0001e80000100800 */
[----:B------:R-:W-:Y:S01]  /*20550*/  STL [R1+0x238], R94 ;  /* 0x0002385e01007387 */ /* 0x000fe20000100800 */
[----:B------:R-:W-:-:S03]  /*20560*/  @!P2 IMAD.MOV.U32 R42, RZ, RZ, R75 ;  /* 0x000000ffff2aa224 */ /* 0x000fc600078e004b */
[----:B0-----:R-:W3:Y:S04]  /*20570*/  LDL.LU R77, [R1+0x228] ;  /* 0x00022800014d7983 */ /* 0x001ee80000300800 */
[----:B------:R-:W3:Y:S01]  /*20580*/  LDL.LU R75, [R1+0x22c] ;  /* 0x00022c00014b7983 */ /* 0x000ee20000300800 */
[----:B------:R-:W-:Y:S02]  /*20590*/  PRMT R66, RZ, 0x7610, R66 ;  /* 0x00007610ff427816 */ /* 0x000fe40000000042 */
[----:B------:R-:W-:Y:S01]  /*205a0*/  PRMT R67, RZ, 0x7610, R67 ;  /* 0x00007610ff437816 */ /* 0x000fe20000000043 */
[----:B------:R-:W-:-:S03]  /*205b0*/  IMAD.X R92, R14, 0x1, R92, P5 ;  /* 0x000000010e5c7824 */ /* 0x000fc600028e065c */
[----:B------:R0:W3:Y:S01]  /*205c0*/  @!P2 LDG.E.U8 R66, desc[UR20][R42.64] ;  /* 0x000000142a42a981 */ /* 0x0000e2000c1e1100 */
[----:B------:R-:W-:Y:S01]  /*205d0*/  PRMT R65, RZ, 0x7610, R65 ;  /* 0x00007610ff417816 */ /* 0x000fe20000000041 */
[----:B0-----:R-:W-:Y:S02]  /*205e0*/  @!P2 IMAD.MOV.U32 R42, RZ, RZ, R93 ;  /* 0x000000ffff2aa224 */ /* 0x001fe400078e005d */
[----:B------:R-:W-:-:S05]  /*205f0*/  @!P2 IMAD.MOV.U32 R43, RZ, RZ, R94 ;  /* 0x000000ffff2ba224 */ /* 0x000fca00078e005e */
[----:B------:R0:W3:Y:S01]  /*20600*/  @!P2 LDG.E.U8 R67, desc[UR20][R42.64] ;  /* 0x000000142a43a981 */ /* 0x0000e2000c1e1100 */
[----:B------:R-:W-:Y:S01]  /*20610*/  PRMT R68, RZ, 0x7610, R68 ;  /* 0x00007610ff447816 */ /* 0x000fe20000000044 */
[----:B0-----:R-:W-:Y:S02]  /*20620*/  @!P2 IMAD.MOV.U32 R42, RZ, RZ, R89 ;  /* 0x000000ffff2aa224 */ /* 0x001fe400078e0059 */
[----:B------:R-:W-:-:S05]  /*20630*/  @!P2 IMAD.MOV.U32 R43, RZ, RZ, R92 ;  /* 0x000000ffff2ba224 */ /* 0x000fca00078e005c */
[----:B------:R0:W3:Y:S01]  /*20640*/  @!P2 LDG.E.U8 R65, desc[UR20][R42.64] ;  /* 0x000000142a41a981 */ /* 0x0000e2000c1e1100 */
[----:B------:R-:W-:Y:S02]  /*20650*/  PRMT R69, RZ, 0x7610, R69 ;  /* 0x00007610ff457816 */ /* 0x000fe40000000045 */
[----:B------:R-:W-:Y:S02]  /*20660*/  PRMT R70, RZ, 0x7610, R70 ;  /* 0x00007610ff467816 */ /* 0x000fe40000000046 */
[----:B------:R-:W-:Y:S02]  /*20670*/  PRMT R72, RZ, 0x7610, R72 ;  /* 0x00007610ff487816 */ /* 0x000fe40000000048 */
[----:B------:R-:W-:Y:S02]  /*20680*/  PRMT R73, RZ, 0x7610, R73 ;  /* 0x00007610ff497816 */ /* 0x000fe40000000049 */
[----:B------:R-:W-:Y:S02]  /*20690*/  PRMT R71, RZ, 0x7610, R71 ;  /* 0x00007610ff477816 */ /* 0x000fe40000000047 */
[----:B----4-:R-:W-:-:S02]  /*206a0*/  IADD3 R87, P5, PT, R12, R87, RZ ;  /* 0x000000570c577210 */ /* 0x010fc40007fbe0ff */
[----:B------:R-:W-:-:S03]  /*206b0*/  IADD3 R82, P4, PT, R12, R82, RZ ;  /* 0x000000520c527210 */ /* 0x000fc60007f9e0ff */
[----:B0-----:R-:W-:Y:S02]  /*206c0*/  @!P2 IMAD.MOV.U32 R42, RZ, RZ, R87 ;  /* 0x000000ffff2aa224 */ /* 0x001fe400078e0057 */
[----:B------:R-:W-:Y:S01]  /*206d0*/  IMAD.X R88, R14, 0x1, R88, P5 ;  /* 0x000000010e587824 */ /* 0x000fe200028e0658 */
[----:B------:R-:W-:-:S03]  /*206e0*/  IADD3 R80, P3, PT, R12, R80, RZ ;  /* 0x000000500c507210 */ /* 0x000fc60007f7e0ff */
[----:B------:R-:W-:Y:S02]  /*206f0*/  @!P2 IMAD.MOV.U32 R43, RZ, RZ, R88 ;  /* 0x000000ffff2ba224 */ /* 0x000fe400078e0058 */
[----:B------:R-:W-:-:S03]  /*20700*/  IMAD.X R86, R14, 0x1, R86, P4 ;  /* 0x000000010e567824 */ /* 0x000fc600020e0656 */
[----:B------:R0:W4:Y:S01]  /*20710*/  @!P2 LDG.E.U8 R68, desc[UR20][R42.64] ;  /* 0x000000142a44a981 */ /* 0x000122000c1e1100 */
[----:B--2---:R-:W-:Y:S02]  /*20720*/  IMAD.X R81, R14, 0x1, R81, P3 ;  /* 0x000000010e517824 */ /* 0x004fe400018e0651 */
[----:B0-----:R-:W-:Y:S02]  /*20730*/  @!P2 IMAD.MOV.U32 R42, RZ, RZ, R82 ;  /* 0x000000ffff2aa224 */ /* 0x001fe400078e0052 */
[----:B------:R-:W-:Y:S01]  /*20740*/  @!P2 IMAD.MOV.U32 R43, RZ, RZ, R86 ;  /* 0x000000ffff2ba224 */ /* 0x000fe200078e0056 */
[----:B---3--:R-:W-:-:S04]  /*20750*/  IADD3 R78, P5, PT, R12, R78, RZ ;  /* 0x0000004e0c4e7210 */ /* 0x008fc80007fbe0ff */
[----:B------:R0:W2:Y:S01]  /*20760*/  @!P2 LDG.E.U8 R69, desc[UR20][R42.64] ;  /* 0x000000142a45a981 */ /* 0x0000a2000c1e1100 */
[----:B------:R-:W-:Y:S02]  /*20770*/  IMAD.X R79, R14, 0x1, R79, P5 ;  /* 0x000000010e4f7824 */ /* 0x000fe400028e064f */
[----:B0-----:R-:W-:Y:S02]  /*20780*/  @!P2 IMAD.MOV.U32 R42, RZ, RZ, R80 ;  /* 0x000000ffff2aa224 */ /* 0x001fe400078e0050 */
[----:B------:R-:W-:Y:S01]  /*20790*/  @!P2 IMAD.MOV.U32 R43, RZ, RZ, R81 ;  /* 0x000000ffff2ba224 */ /* 0x000fe200078e0051 */
[----:B------:R-:W-:-:S04]  /*207a0*/  IADD3 R76, P4, PT, R12, R76, RZ ;  /* 0x0000004c0c4c7210 */ /* 0x000fc80007f9e0ff */
[----:B------:R0:W3:Y:S01]  /*207b0*/  @!P2 LDG.E.U8 R70, desc[UR20][R42.64] ;  /* 0x000000142a46a981 */ /* 0x0000e2000c1e1100 */
[----:B------:R-:W-:Y:S01]  /*207c0*/  IADD3 R74, P3, PT, R12, R74, RZ ;  /* 0x0000004a0c4a7210 */ /* 0x000fe20007f7e0ff */
[----:B0-----:R-:W-:Y:S02]  /*207d0*/  @!P2 IMAD.MOV.U32 R42, RZ, RZ, R78 ;  /* 0x000000ffff2aa224 */ /* 0x001fe400078e004e */
[----:B------:R-:W-:-:S05]  /*207e0*/  @!P2 IMAD.MOV.U32 R43, RZ, RZ, R79 ;  /* 0x000000ffff2ba224 */ /* 0x000fca00078e004f */
[----:B------:R0:W3:Y:S02]  /*207f0*/  @!P2 LDG.E.U8 R72, desc[UR20][R42.64] ;  /* 0x000000142a48a981 */ /* 0x0000e4000c1e1100 */
[----:B0-----:R-:W-:Y:S02]  /*20800*/  @!P2 IMAD.MOV.U32 R42, RZ, RZ, R76 ;  /* 0x000000ffff2aa224 */ /* 0x001fe400078e004c */
[----:B------:R-:W-:-:S04]  /*20810*/  IMAD.X R77, R14, 0x1, R77, P4 ;  /* 0x000000010e4d7824 */ /* 0x000fc800020e064d */
[----:B------:R-:W-:Y:S02]  /*20820*/  @!P2 IMAD.MOV.U32 R43, RZ, RZ, R77 ;  /* 0x000000ffff2ba224 */ /* 0x000fe400078e004d */
[----:B------:R-:W-:-:S03]  /*20830*/  IMAD.X R75, R14, 0x1, R75, P3 ;  /* 0x000000010e4b7824 */ /* 0x000fc600018e064b */
[----:B------:R0:W3:Y:S02]  /*20840*/  @!P2 LDG.E.U8 R73, desc[UR20][R42.64] ;  /* 0x000000142a49a981 */ /* 0x0000e4000c1e1100 */
[----:B0-----:R-:W-:Y:S02]  /*20850*/  @!P2 IMAD.MOV.U32 R42, RZ, RZ, R74 ;  /* 0x000000ffff2aa224 */ /* 0x001fe400078e004a */
[----:B------:R-:W-:-:S05]  /*20860*/  @!P2 IMAD.MOV.U32 R43, RZ, RZ, R75 ;  /* 0x000000ffff2ba224 */ /* 0x000fca00078e004b */
[----:B------:R-:W3:Y:S04]  /*20870*/  @!P2 LDG.E.U8 R71, desc[UR20][R42.64] ;  /* 0x000000142a47a981 */ /* 0x000ee8000c1e1100 */
        /* <DEDUP_REMOVED lines=61> */
[----:B----4-:R1:W-:Y:S04]  /*20c50*/  STS.U8 [R74+UR9+0x1eb00], R68 ;  /* 0x01eb00444a007988 */ /* 0x0103e80008000009 */
[----:B--2---:R1:W-:Y:S04]  /*20c60*/  STS.U8 [R74+UR9+0x1ef00], R69 ;  /* 0x01ef00454a007988 */ /* 0x0043e80008000009 */
[----:B---3--:R1:W-:Y:S04]  /*20c70*/  STS.U8 [R74+UR9+0x1f300], R70 ;  /* 0x01f300464a007988 */ /* 0x0083e80008000009 */
[----:B------:R1:W-:Y:S04]  /*20c80*/  STS.U8 [R74+UR9+0x1f700], R72 ;  /* 0x01f700484a007988 */ /* 0x0003e80008000009 */
[----:B------:R1:W-:Y:S04]  /*20c90*/  STL [R1+0x234], R76 ;  /* 0x0002344c01007387 */ /* 0x0003e80000100800 */
[----:B------:R1:W-:Y:S04]  /*20ca0*/  STL [R1+0x220], R79 ;  /* 0x0002204f01007387 */ /* 0x0003e80000100800 */
[----:B------:R1:W-:Y:S04]  /*20cb0*/  STL [R1+0x228], R77 ;  /* 0x0002284d01007387 */ /* 0x0003e80000100800 */
[----:B------:R1:W-:Y:S04]  /*20cc0*/  STL [R1+0x22c], R75 ;  /* 0x00022c4b01007387 */ /* 0x0003e80000100800 */
[----:B------:R1:W-:Y:S04]  /*20cd0*/  STS.U8 [R74+UR9+0x1fb00], R73 ;  /* 0x01fb00494a007988 */ /* 0x0003e80008000009 */
[----:B------:R1:W-:Y:S01]  /*20ce0*/  STS.U8 [R74+UR9+0x1ff00], R71 ;  /* 0x01ff00474a007988 */ /* 0x0003e20008000009 */
[----:B------:R0:W-:Y:S06]  /*20cf0*/  MEMBAR.ALL.CTA ;  /* 0x0000000000007992 */ /* 0x0001ec0000008000 */
[----:B0-----:R-:W0:Y:S01]  /*20d00*/  FENCE.VIEW.ASYNC.S ;  /* 0x00000000000073c6 */ /* 0x001e220000000000 */
[----:B------:R-:W-:Y:S01]  /*20d10*/  ULEA UR11, UR18, UR9, 0x3 ;  /* 0x00000009120b7291 */ /* 0x000fe2000f8e18ff */
[----:B------:R-:W-:-:S03]  /*20d20*/  UMOV UR4, UR5 ;  /* 0x0000000500047c82 */ /* 0x000fc60008000000 */
[----:B------:R-:W-:Y:S01]  /*20d30*/  UIADD3 UR11, UPT, UPT, UR11, 0x20000, URZ ;  /* 0x000200000b0b7890 */ /* 0x000fe2000fffe0ff */
[----:B0-----:R-:W-:Y:S06]  /*20d40*/  BAR.SYNC.DEFER_BLOCKING 0x0 ;  /* 0x0000000000007b1d */ /* 0x001fec0000010000 */
[----:B-1----:R-:W-:Y:S05]  /*20d50*/  @P0 BRA `(.L_x_9) ;  /* 0x0000000000880947 */ /* 0x002fea0003800000 */
[----:B------:R-:W-:Y:S02]  /*20d60*/  UIADD3 UR19, UPT, UPT, UR8, 0x100, URZ ;  /* 0x0000010008137890 */ /* 0x000fe4000fffe0ff */
[----:B------:R-:W-:Y:S02]  /*20d70*/  UIADD3 UR50, UPT, UPT, UR8, 0x100, URZ ;  /* 0x0000010008327890 */ /* 0x000fe4000fffe0ff */
[----:B------:R-:W-:Y:S01]  /*20d80*/  UIADD3 UR51, UPT, UPT, UR8, 0x100, URZ ;  /* 0x0000010008337890 */ /* 0x000fe2000fffe0ff */
[----:B------:R-:W-:Y:S01]  /*20d90*/  UMOV UR16, 0x0 ;  /* 0x0000000000107882 */ /* 0x000fe20000000000 */
[----:B------:R-:W-:Y:S01]  /*20da0*/  UMOV UR17, 0x8408490 ;  /* 0x0840849000117882 */ /* 0x000fe20000000000 */
[----:B------:R-:W-:Y:S01]  /*20db0*/  UMOV UR15, 0x40004040 ;  /* 0x40004040000f7882 */ /* 0x000fe20000000000 */
[----:B------:R-:W-:Y:S02]  /*20dc0*/  UIADD3 UR56, UPT, UPT, UR8, 0x100, URZ ;  /* 0x0000010008387890 */ /* 0x000fe4000fffe0ff */
[----:B------:R0:W-:Y:S01]  /*20dd0*/  UTCQMMA gdesc[UR14], gdesc[UR12], tmem[UR8], tmem[UR16], idesc[UR17], UPT ;  /* 0x00ff100c0e0075ea */ /* 0x0001e2000b800308 */
[----:B------:R-:W-:Y:S01]  /*20de0*/  UMOV UR42, 0x0 ;  /* 0x00000000002a7882 */ /* 0x000fe20000000000 */
[----:B------:R-:W-:Y:S01]  /*20df0*/  UMOV UR43, 0x8408490 ;  /* 0x08408490002b7882 */ /* 0x000fe20000000000 */
[----:B------:R-:W-:Y:S01]  /*20e00*/  UMOV UR44, 0x0 ;  /* 0x00000000002c7882 */ /* 0x000fe20000000000 */
[----:B------:R-:W-:Y:S01]  /*20e10*/  UMOV UR45, 0x8408490 ;  /* 0x08408490002d7882 */ /* 0x000fe20000000000 */
        /* <DEDUP_REMOVED lines=11> */
[----:B------:R-:W-:Y:S01]  /*20ed0*/  UMOV UR6, UR11 ;  /* 0x0000000b00067c82 */ /* 0x000fe20008000000 */
[----:B------:R-:W-:Y:S01]  /*20ee0*/  UMOV UR7, URZ ;  /* 0x000000ff00077c82 */ /* 0x000fe20008000000 */
[----:B------:R0:W-:Y:S01]  /*20ef0*/  UTCQMMA gdesc[UR34], gdesc[UR12], tmem[UR19], tmem[UR48], idesc[UR49], UPT ;  /* 0x00ff300c220075ea */ /* 0x0001e2000b800313 */
[----:B------:R-:W-:Y:S01]  /*20f00*/  UMOV UR58, 0x0 ;  /* 0x00000000003a7882 */ /* 0x000fe20000000000 */
[----:B------:R-:W-:Y:S01]  /*20f10*/  UMOV UR59, 0x8408490 ;  /* 0x08408490003b7882 */ /* 0x000fe20000000000 */
[----:B------:R0:W-:Y:S01]  /*20f20*/  UTCQMMA gdesc[UR36], gdesc[UR24], tmem[UR50], tmem[UR52], idesc[UR53], UPT ;  /* 0x00ff3418240075ea */ /* 0x0001e2000b800332 */
[----:B------:R-:W-:Y:S01]  /*20f30*/  UMOV UR5, UR6 ;  /* 0x0000000600057c82 */ /* 0x000fe20008000000 */
[----:B------:R0:W-:Y:S01]  /*20f40*/  UTCQMMA gdesc[UR38], gdesc[UR28], tmem[UR51], tmem[UR54], idesc[UR55], UPT ;  /* 0x00ff361c260075ea */ /* 0x0001e2000b800333 */
[----:B------:R0:W-:Y:S01]  /*20f50*/  UTCQMMA gdesc[UR40], gdesc[UR32], tmem[UR56], tmem[UR58], idesc[UR59], UPT ;  /* 0x00ff3a20280075ea */ /* 0x0001e2000b800338 */
[----:B------:R0:W-:Y:S01]  /*20f60*/  UTCBAR [UR5], URZ ;  /* 0x000000ff050073e9 */ /* 0x0001e200080000ff */
[----:B------:R-:W-:Y:S01]  /*20f70*/  NOP ;  /* 0x0000000000007918 */ /* 0x000fe20000000000 */
.L_x_9:
[----:B------:R-:W2:Y:S04]  /*20f80*/  LDL R16, [R1+0x870] ;  /* 0x0008700001107983 */ /* 0x000ea80000100800 */
[----:B------:R-:W2:Y:S01]  /*20f90*/  LDL.LU R15, [R1+0x858] ;  /* 0x00085800010f7983 */ /* 0x000ea20000300800 */
[----:B------:R-:W-:-:S04]  /*20fa0*/  UIADD3 UR18, UPT, UPT, UR18, 0x1, URZ ;  /* 0x0000000112127890 */ /* 0x000fc8000fffe0ff */
[----:B------:R-:W-:-:S04]  /*20fb0*/  UISETP.GT.AND UP1, UPT, UR18, 0x1, UPT ;  /* 0x000000011200788c */ /* 0x000fc8000bf24270 */
[----:B0-----:R-:W-:Y:S02]  /*20fc0*/  USEL UR5, URZ, 0x1, !UP1 ;  /* 0x00000001ff057887 */ /* 0x001fe4000c800000 */
[----:B------:R-:W-:Y:S02]  /*20fd0*/  USEL UR18, UR18, URZ, !UP1 ;  /* 0x000000ff12127287 */ /* 0x000fe4000c800000 */
[----:B------:R-:W-:Y:S01]  /*20fe0*/  ULOP3.LUT UR5, UR4, UR5, URZ, 0x3c, !UPT ;  /* 0x0000000504057292 */ /* 0x000fe2000f8e3cff */
[----:B--2---:R-:W-:Y:S02]  /*20ff0*/  ISETP.NE.U32.AND P2, PT, R15, R16, PT ;  /* 0x000000100f00720c */ /* 0x004fe40003f45070 */
[----:B------:R-:W2:Y:S01]  /*21000*/  LDL.LU R16, [R1+0x85c] ;  /* 0x00085c0001107983 */ /* 0x000ea20000300800 */
[----:B------:R-:W-:-:S03]  /*21010*/  IMAD.U32 R15, RZ, RZ, UR4 ;  /* 0x00000004ff0f7e24 */ /* 0x000fc6000f8e00ff */
[----:B--2---:R0:W-:Y:S07]  /*21020*/  STL [R1+0x858], R16 ;  /* 0x0008581001007387 */ /* 0x0041ee0000100800 */
[----:B------:R-:W-:Y:S05]  /*21030*/  @P2 BRA `(.L_x_10) ;  /* 0xffffff3c00802947 */ /* 0x000fea000383ffff */
.L_x_7:
[----:B01----:R-:W2:Y:S01]  /*21040*/  LDL.LU R16, [R1+0x88c] ;  /* 0x00088c0001107983 */ /* 0x003ea20000300800 */
[----:B------:R-:W0:Y:S01]  /*21050*/  LDCU UR5, c[0x0][0x3b8] ;  /* 0x00007700ff0577ac */ /* 0x000e220008000800 */
[----:B------:R-:W1:Y:S01]  /*21060*/  LDC R17, c[0x0][0x3a0] ;  /* 0x0000e800ff117b82 */ /* 0x000e620000000800 */
[C---:B-----5:R-:W-:Y:S01]  /*21070*/  VIADD R2, R0.reuse, 0x1 ;  /* 0x0000000100027836 */ /* 0x060fe20000000000 */
[----:B------:R-:W2:Y:S01]  /*21080*/  LDCU.128 UR12, c[0x0][0x390] ;  /* 0x00007200ff0c77ac */ /* 0x000ea20008000c00 */
[C---:B------:R-:W-:Y:S02]  /*21090*/  VIADD R10, R0.reuse, 0x2 ;  /* 0x00000002000a7836 */ /* 0x040fe40000000000 */
[C---:B------:R-:W-:Y:S01]  /*210a0*/  VIADD R9, R0.reuse, 0x3 ;  /* 0x0000000300097836 */ /* 0x040fe20000000000 */
[----:B------:R-:W3:Y:S01]  /*210b0*/  LDCU UR7, c[0x0][0x39c] ;  /* 0x00007380ff0777ac */ /* 0x000ee20008000800 */
[----:B------:R-:W4:Y:S01]  /*210c0*/  LDCU UR6, c[0x0][0x3b4] ;  /* 0x00007680ff0677ac */ /* 0x000f220008000800 */
[----:B------:R-:W1:Y:S01]  /*210d0*/  LDCU UR16, c[0x0][0x39c] ;  /* 0x00007380ff1077ac */ /* 0x000e620008000800 */
[----:B0-----:R-:W-:Y:S01]  /*210e0*/  IMAD R4, R0, UR5, RZ ;  /* 0x0000000500047c24 */ /* 0x001fe2000f8e02ff */
[----:B------:R-:W0:Y:S03]  /*210f0*/  LDCU UR17, c[0x0][0x39c] ;  /* 0x00007380ff1177ac */ /* 0x000e260008000800 */
[----:B------:R-:W-:-:S02]  /*21100*/  VIADD R5, R4, UR5 ;  /* 0x0000000504057c36 */ /* 0x000fc40008000000 */
[----:B-1----:R-:W-:Y:S02]  /*21110*/  VIADD R17, R17, 0x7f ;  /* 0x0000007f11117836 */ /* 0x002fe40000000000 */
[----:B------:R-:W-:-:S03]  /*21120*/  VIADD R6, R5, UR5 ;  /* 0x0000000505067c36 */ /* 0x000fc60008000000 */
[----:B------:R-:W-:Y:S01]  /*21130*/  ISETP.GE.AND P4, PT, R17, 0x80, PT ;  /* 0x000000801100780c */ /* 0x000fe20003f86270 */
[----:B------:R-:W-:-:S04]  /*21140*/  VIADD R7, R6, UR5 ;  /* 0x0000000506077c36 */ /* 0x000fc80008000000 */
        /* <DEDUP_REMOVED lines=11> */
[----:B------:R-:W-:Y:S01]  /*21200*/  VIADD R85, R76, UR5 ;  /* 0x000000054c557c36 */ /* 0x000fe20008000000 */
[----:B--2---:R-:W-:-:S04]  /*21210*/  ISETP.GE.AND P0, PT, R16, UR14, PT ;  /* 0x0000000e10007c0c */ /* 0x004fc8000bf06270 */
[----:B---3--:R-:W-:Y:S01]  /*21220*/  ISETP.LT.AND P6, PT, R2, UR7, !P0 ;  /* 0x0000000702007c0c */ /* 0x008fe2000c7c1270 */
[----:B----4-:R-:W-:Y:S01]  /*21230*/  IMAD R2, R16, UR6, RZ ;  /* 0x0000000610027c24 */ /* 0x010fe2000f8e02ff */
[----:B------:R-:W1:Y:S01]  /*21240*/  LDCU UR6, c[0x0][0x39c] ;  /* 0x00007380ff0677ac */ /* 0x000e620008000800 */
[----:B------:R-:W-:Y:S02]  /*21250*/  ISETP.LT.AND P3, PT, R10, UR16, !P0 ;  /* 0x000000100a007c0c */ /* 0x000fe4000c761270 */
[----:B0-----:R-:W-:Y:S01]  /*21260*/  ISETP.LT.AND P5, PT, R9, UR17, !P0 ;  /* 0x0000001109007c0c */ /* 0x001fe2000c7a1270 */
[----:B------:R-:W-:Y:S01]  /*21270*/  VIADD R9, R0, 0x4 ;  /* 0x0000000400097836 */ /* 0x000fe20000000000 */
[----:B------:R-:W-:-:S04]  /*21280*/  IADD3 R3, P2, PT, R2, UR12, RZ ;  /* 0x0000000c02037c10 */ /* 0x000fc8000ff5e0ff */
[----:B------:R-:W-:Y:S02]  /*21290*/  LEA.HI.X.SX32 R2, R2, UR13, 0x1, P2 ;  /* 0x0000000d02027c11 */ /* 0x000fe400090f0eff */
[----:B------:R-:W-:Y:S01]  /*212a0*/  IADD3 R68, P2, PT, R4, R3, RZ ;  /* 0x0000000304447210 */ /* 0x000fe20007f5e0ff */
[----:B------:R-:W-:-:S12]  /*212b0*/  @!P4 BRA `(.L_x_11) ;  /* 0x000000000010c947 */ /* 0x000fd80003800000 */
[----:B------:R-:W-:-:S06]  /*212c0*/  USHF.L.U32 UR4, UR4, 0x1f, URZ ;  /* 0x0000001f04047899 */ /* 0x000fcc00080006ff */
[----:B------:R-:W-:-:S04]  /*212d0*/  IMAD.U32 R10, RZ, RZ, UR4 ;  /* 0x00000004ff0a7e24 */ /* 0x000fc8000f8e00ff */
[----:B------:R-:W0:Y:S02]  /*212e0*/  SYNCS.PHASECHK.TRANS64.TRYWAIT P4, [UR11], R10 ;  /* 0x0000000aff0075a7 */ /* 0x000e24000808110b */
[----:B0-----:R-:W-:Y:S05]  /*212f0*/  @!P4 BRA `(.L_x_12) ;  /* 0x000000a00014c947 */ /* 0x001fea0003800000 */
.L_x_11:
[----:B------:R-:W-:Y:S01]  /*21300*/  BAR.SYNC.DEFER_BLOCKING 0x0 ;  /* 0x0000000000007b1d */ /* 0x000fe20000010000 */
[-C--:B------:R-:W-:Y:S01]  /*21310*/  IADD3 R90, P4, PT, R5, R3.reuse, RZ ;  /* 0x00000003055a7210 */ /* 0x080fe20007f9e0ff */
[----:B------:R-:W-:Y:S01]  /*21320*/  VIADD R79, R85, UR5 ;  /* 0x00000005554f7c36 */ /* 0x000fe20008000000 */
[-C--:B------:R-:W-:Y:S01]  /*21330*/  LEA.HI.X.SX32 R69, R4, R2.reuse, 0x1, P2 ;  /* 0x0000000204457211 */ /* 0x080fe200010f0eff */
[----:B------:R-:W-:Y:S01]  /*21340*/  VIADD R83, R0, 0x5 ;  /* 0x0000000500537836 */ /* 0x000fe20000000000 */
[-C--:B------:R-:W-:Y:S01]  /*21350*/  LEA.HI.X.SX32 R91, R5, R2.reuse, 0x1, P4 ;  /* 0x00000002055b7211 */ /* 0x080fe200020f0eff */
[----:B------:R-:W-:Y:S01]  /*21360*/  VIADD R70, R79, UR5 ;  /* 0x000000054f467c36 */ /* 0x000fe20008000000 */
[-C--:B------:R-:W-:Y:S01]  /*21370*/  IADD3 R92, P4, PT, R6, R3.reuse, RZ ;  /* 0x00000003065c7210 */ /* 0x080fe20007f9e0ff */
[----:B------:R-:W0:Y:S01]  /*21380*/  LDCU UR4, c[0x0][0x39c] ;  /* 0x00007380ff0477ac */ /* 0x000e220008000800 */
[----:B-1----:R-:W-:Y:S01]  /*21390*/  ISETP.LT.AND P2, PT, R9, UR6, !P0 ;  /* 0x0000000609007c0c */ /* 0x002fe2000c741270 */
[----:B------:R-:W-:Y:S01]  /*213a0*/  VIADD R84, R70, UR5 ;  /* 0x0000000546547c36 */ /* 0x000fe20008000000 */
[-C--:B------:R-:W-:Y:S01]  /*213b0*/  LEA.HI.X.SX32 R93, R6, R2.reuse, 0x1, P4 ;  /* 0x00000002065d7211 */ /* 0x080fe200020f0eff */
[----:B------:R-:W1:Y:S01]  /*213c0*/  LDCU UR6, c[0x0][0x39c] ;  /* 0x00007380ff0677ac */ /* 0x000e620008000800 */
[-C--:B------:R-:W-:Y:S01]  /*213d0*/  IADD3 R10, P4, PT, R8, R3.reuse, RZ ;  /* 0x00000003080a7210 */ /* 0x080fe20007f9e0ff */
[----:B------:R-:W-:Y:S01]  /*213e0*/  VIADD R72, R84, UR5 ;  /* 0x0000000554487c36 */ /* 0x000fe20008000000 */
[----:B------:R-:W-:Y:S01]  /*213f0*/  P2R R89, PR, RZ, 0x20 ;  /* 0x00000020ff597803 */ /* 0x000fe20000000000 */
[----:B------:R-:W2:Y:S01]  /*21400*/  LDCU UR7, c[0x0][0x39c] ;  /* 0x00007380ff0777ac */ /* 0x000ea20008000800 */
[----:B------:R-:W-:Y:S01]  /*21410*/  LEA.HI.X.SX32 R11, R8, R2, 0x1, P4 ;  /* 0x00000002080b7211 */ /* 0x000fe200020f0eff */
[----:B------:R-:W-:Y:S01]  /*21420*/  VIADD R78, R72, UR5 ;  /* 0x00000005484e7c36 */ /* 0x000fe20008000000 */
[----:B------:R-:W-:-:S03]  /*21430*/  IADD3 R96, P4, PT, R73, R3, RZ ;  /* 0x0000000349607210 */ /* 0x000fc60007f9e0ff */
[----:B------:R-:W-:Y:S01]  /*21440*/  VIADD R82, R78, UR5 ;  /* 0x000000054e527c36 */ /* 0x000fe20008000000 */
[----:B------:R-:W-:Y:S01]  /*21450*/  LEA.HI.X.SX32 R97, R73, R2, 0x1, P4 ;  /* 0x0000000249617211 */ /* 0x000fe200020f0eff */
[----:B------:R-:W3:Y:S02]  /*21460*/  @!P1 SYNCS.CCTL.IV [UR9+0x20000] ;  /* 0x02000000ff0099b1 */ /* 0x000ee40008000009 */
[----:B---3--:R-:W-:Y:S01]  /*21470*/  BAR.SYNC.DEFER_BLOCKING 0x0 ;  /* 0x0000000000007b1d */ /* 0x008fe20000010000 */
[----:B------:R-:W-:-:S04]  /*21480*/  VIADD R75, R82, UR5 ;  /* 0x00000005524b7c36 */ /* 0x000fc80008000000 */
[----:B------:R-:W-:Y:S01]  /*21490*/  VIADD R73, R75, UR5 ;  /* 0x000000054b497c36 */ /* 0x000fe20008000000 */
[----:B------:R-:W3:Y:S01]  /*214a0*/  @!P1 SYNCS.CCTL.IV [UR9+0x20008] ;  /* 0x02000800ff0099b1 */ /* 0x000ee20008000009 */
[CC--:B------:R-:W-:Y:S01]  /*214b0*/  IADD3 R12, P1, PT, R7.reuse, R3.reuse, RZ ;  /* 0x00000003070c7210 */ /* 0x0c0fe20007f3e0ff */
[----:B------:R-:W4:Y:S03]  /*214c0*/  LDCU UR9, c[0x0][0x39c] ;  /* 0x00007380ff0977ac */ /* 0x000f260008000800 */
[----:B------:R-:W-:Y:S02]  /*214d0*/  LEA.HI.X.SX32 R13, R7, R2, 0x1, P1 ;  /* 0x00000002070d7211 */ /* 0x000fe400008f0eff */
[----:B------:R-:W-:-:S03]  /*214e0*/  IADD3 R94, P1, PT, R77, R3, RZ ;  /* 0x000000034d5e7210 */ /* 0x000fc60007f3e0ff */
[----:B------:R-:W-:Y:S01]  /*214f0*/  STL.64 [R1+0x2f0], R12 ;  /* 0x0002f00c01007387 */ /* 0x000fe20000100a00 */
[----:B------:R-:W-:-:S03]  /*21500*/  LEA.HI.X.SX32 R95, R77, R2, 0x1, P1 ;  /* 0x000000024d5f7211 */ /* 0x000fc600008f0eff */
[----:B------:R5:W-:Y:S04]  /*21510*/  STL.64 [R1+0x2e8], R10 ;  /* 0x0002e80a01007387 */ /* 0x000be80000100a00 */
[----:B------:R0:W-:Y:S04]  /*21520*/  STL.64 [R1+0x2e0], R96 ;  /* 0x0002e06001007387 */ /* 0x0001e80000100a00 */
[----:B------:R1:W-:Y:S01]  /*21530*/  STL.64 [R1+0x2d8], R94 ;  /* 0x0002d85e01007387 */ /* 0x0003e20000100a00 */
[----:B-----5:R-:W5:Y:S01]  /*21540*/  LDTM.x64 R4, tmem[UR10] ;  /* 0x0000000a000479ee */ /* 0x020f620008340000 */
[----:B0-----:R-:W-:-:S02]  /*21550*/  IADD3 R96, P4, PT, R81, R3, RZ ;  /* 0x0000000351607210 */ /* 0x001fc40007f9e0ff */
[----:B-1----:R-:W-:Y:S02]  /*21560*/  IADD3 R94, P1, PT, R87, R3, RZ ;  /* 0x00000003575e7210 */ /* 0x002fe40007f3e0ff */
[-C--:B------:R-:W-:Y:S01]  /*21570*/  LEA.HI.X.SX32 R97, R81, R2.reuse, 0x1, P4 ;  /* 0x0000000251617211 */ /* 0x080fe200020f0eff */
[----:B------:R-:W-:Y:S01]  /*21580*/  VIADD R81, R73, UR5 ;  /* 0x0000000549517c36 */ /* 0x000fe20008000000 */
[----:B------:R-:W-:-:S03]  /*21590*/  LEA.HI.X.SX32 R95, R87, R2, 0x1, P1 ;  /* 0x00000002575f7211 */ /* 0x000fc600008f0eff */
[----:B------:R0:W-:Y:S01]  /*215a0*/  STL.64 [R1+0x2d0], R96 ;  /* 0x0002d06001007387 */ /* 0x0001e20000100a00 */
[----:B------:R-:W-:-:S03]  /*215b0*/  VIADD R77, R81, UR5 ;  /* 0x00000005514d7c36 */ /* 0x000fc60008000000 */
[----:B------:R1:W-:Y:S01]  /*215c0*/  STL.64 [R1+0x2c8], R94 ;  /* 0x0002c85e01007387 */ /* 0x0003e20000100a00 */
[CC--:B0-----:R-:W-:Y:S02]  /*215d0*/  IADD3 R96, P4, PT, R88.reuse, R3.reuse, RZ ;  /* 0x0000000358607210 */ /* 0x0c1fe40007f9e0ff */
[CC--:B-1----:R-:W-:Y:S02]  /*215e0*/  IADD3 R94, P1, PT, R71.reuse, R3.reuse, RZ ;  /* 0x00000003475e7210 */ /* 0x0c2fe40007f3e0ff */
[-C--:B------:R-:W-:Y:S02]  /*215f0*/  LEA.HI.X.SX32 R97, R88, R2.reuse, 0x1, P4 ;  /* 0x0000000258617211 */ /* 0x080fe400020f0eff */
[----:B------:R-:W-:Y:S01]  /*21600*/  LEA.HI.X.SX32 R95, R71, R2, 0x1, P1 ;  /* 0x00000002475f7211 */ /* 0x000fe200008f0eff */
[----:B------:R-:W-:Y:S02]  /*21610*/  VIADD R71, R77, UR5 ;  /* 0x000000054d477c36 */ /* 0x000fe40008000000 */
[----:B------:R0:W-:Y:S04]  /*21620*/  STL.64 [R1+0x2c0], R96 ;  /* 0x0002c06001007387 */ /* 0x0001e80000100a00 */
[----:B------:R1:W-:Y:S01]  /*21630*/  STL.64 [R1+0x2b8], R94 ;  /* 0x0002b85e01007387 */ /* 0x0003e20000100a00 */
[----:B0-----:R-:W-:-:S02]  /*21640*/  IADD3 R96, P4, PT, R80, R3, RZ ;  /* 0x0000000350607210 */ /* 0x001fc40007f9e0ff */
[----:B-1----:R-:W-:Y:S02]  /*21650*/  IADD3 R94, P1, PT, R86, R3, RZ ;  /* 0x00000003565e7210 */ /* 0x002fe40007f3e0ff */
[-C--:B------:R-:W-:Y:S01]  /*21660*/  LEA.HI.X.SX32 R97, R80, R2.reuse, 0x1, P4 ;  /* 0x0000000250617211 */ /* 0x080fe200020f0eff */
[----:B------:R-:W-:Y:S01]  /*21670*/  VIADD R80, R71, UR5 ;  /* 0x0000000547507c36 */ /* 0x000fe20008000000 */
[----:B------:R-:W-:-:S03]  /*21680*/  LEA.HI.X.SX32 R95, R86, R2, 0x1, P1 ;  /* 0x00000002565f7211 */ /* 0x000fc600008f0eff */
[----:B------:R0:W-:Y:S04]  /*21690*/  STL.64 [R1+0x2b0], R96 ;  /* 0x0002b06001007387 */ /* 0x0001e80000100a00 */
[----:B------:R1:W-:Y:S01]  /*216a0*/  STL.64 [R1+0x2a8], R94 ;  /* 0x0002a85e01007387 */ /* 0x0003e20000100a00 */
[-C--:B0-----:R-:W-:Y:S02]  /*216b0*/  IADD3 R96, P4, PT, R74, R3.reuse, RZ ;  /* 0x000000034a607210 */ /* 0x081fe40007f9e0ff */
[-C--:B-1----:R-:W-:Y:S02]  /*216c0*/  IADD3 R94, P1, PT, R76, R3.reuse, RZ ;  /* 0x000000034c5e7210 */ /* 0x082fe40007f3e0ff */
[----:B------:R-:W-:Y:S01]  /*216d0*/  LEA.HI.X.SX32 R97, R74, R2, 0x1, P4 ;  /* 0x000000024a617211 */ /* 0x000fe200020f0eff */
[----:B------:R-:W-:Y:S01]  /*216e0*/  VIADD R74, R80, UR5 ;  /* 0x00000005504a7c36 */ /* 0x000fe20008000000 */
[----:B------:R-:W-:-:S02]  /*216f0*/  IADD3 R86, P4, PT, R85, R3, RZ ;  /* 0x0000000355567210 */ /* 0x000fc40007f9e0ff */
[-C--:B------:R-:W-:Y:S01]  /*21700*/  LEA.HI.X.SX32 R95, R76, R2.reuse, 0x1, P1 ;  /* 0x000000024c5f7211 */ /* 0x080fe200008f0eff */
[----:B------:R-:W-:Y:S01]  /*21710*/  STL.64 [R1+0x2a0], R96 ;  /* 0x0002a06001007387 */ /* 0x000fe20000100a00 */
        /* <DEDUP_REMOVED lines=12> */
[-C--:B0-----:R-:W-:Y:S02]  /*217e0*/  IADD3 R94, P1, PT, R84, R3.reuse, RZ ;  /* 0x00000003545e7210 */ /* 0x081fe40007f3e0ff */
[-C--:B-1----:R-:W-:Y:S02]  /*217f0*/  IADD3 R86, P4, PT, R72, R3.reuse, RZ ;  /* 0x0000000348567210 */ /* 0x082fe40007f9e0ff */
[-C--:B------:R-:W-:Y:S02]  /*21800*/  LEA.HI.X.SX32 R95, R84, R2.reuse, 0x1, P1 ;  /* 0x00000002545f7211 */ /* 0x080fe400008f0eff */
[----:B------:R-:W-:Y:S01]  /*21810*/  LEA.HI.X.SX32 R87, R72, R2, 0x1, P4 ;  /* 0x0000000248577211 */ /* 0x000fe200020f0eff */
[----:B------:R-:W-:Y:S02]  /*21820*/  VIADD R72, R70, UR5 ;  /* 0x0000000546487c36 */ /* 0x000fe40008000000 */
[----:B------:R0:W-:Y:S04]  /*21830*/  STL.64 [R1+0x278], R94 ;  /* 0x0002785e01007387 */ /* 0x0001e80000100a00 */
[----:B------:R1:W-:Y:S01]  /*21840*/  STL.64 [R1+0x270], R86 ;  /* 0x0002705601007387 */ /* 0x0003e20000100a00 */
[----:B0-----:R-:W-:-:S02]  /*21850*/  IADD3 R94, P1, PT, R78, R3, RZ ;  /* 0x000000034e5e7210 */ /* 0x001fc40007f3e0ff */
[-C--:B-1----:R-:W-:Y:S02]  /*21860*/  IADD3 R86, P4, PT, R82, R3.reuse, RZ ;  /* 0x0000000352567210 */ /* 0x082fe40007f9e0ff */
[-C--:B------:R-:W-:Y:S01]  /*21870*/  LEA.HI.X.SX32 R95, R78, R2.reuse, 0x1, P1 ;  /* 0x000000024e5f7211 */ /* 0x080fe200008f0eff */
[----:B------:R-:W-:Y:S01]  /*21880*/  VIADD R78, R72, UR5 ;  /* 0x00000005484e7c36 */ /* 0x000fe20008000000 */
[CC--:B------:R-:W-:Y:S02]  /*21890*/  IADD3 R84, P1, PT, R75.reuse, R3.reuse, RZ ;  /* 0x000000034b547210 */ /* 0x0c0fe40007f3e0ff */
        /* <DEDUP_REMOVED lines=29> */
[CC--:B-1----:R-:W-:Y:S02]  /*21a70*/  IADD3 R84, P1, PT, R79.reuse, R3.reuse, RZ ;  /* 0x000000034f547210 */ /* 0x0c2fe40007f3e0ff */
        /* <DEDUP_REMOVED lines=13> */
[-C--:B------:R-:W-:Y:S02]  /*21b50*/  IADD3 R124, P1, PT, R75, R3.reuse, RZ ;  /* 0x000000034b7c7210 */ /* 0x080fe40007f3e0ff */
[-C--:B------:R-:W-:Y:S01]  /*21b60*/  LEA.HI.X.SX32 R81, R78, R2.reuse, 0x1, P4 ;  /* 0x000000024e517211 */ /* 0x080fe200020f0eff */
[----:B------:R-:W-:Y:S01]  /*21b70*/  STL.64 [R1+0x208], R84 ;  /* 0x0002085401007387 */ /* 0x000fe20000100a00 */
[-C--:B------:R-:W-:Y:S02]  /*21b80*/  IADD3 R122, P4, PT, R73, R3.reuse, RZ ;  /* 0x00000003497a7210 */ /* 0x080fe40007f9e0ff */
[-C--:B------:R-:W-:Y:S01]  /*21b90*/  LEA.HI.X.SX32 R125, R75, R2.reuse, 0x1, P1 ;  /* 0x000000024b7d7211 */ /* 0x080fe200008f0eff */
[----:B------:R-:W-:Y:S01]  /*21ba0*/  VIADD R75, R72, UR5 ;  /* 0x00000005484b7c36 */ /* 0x000fe20008000000 */
[-C--:B------:R-:W-:Y:S01]  /*21bb0*/  IADD3 R120, P1, PT, R77, R3.reuse, RZ ;  /* 0x000000034d787210 */ /* 0x080fe20007f3e0ff */
[----:B------:R-:W-:Y:S01]  /*21bc0*/  STL [R1+0x8cc], R124 ;  /* 0x0008cc7c01007387 */ /* 0x000fe20000100800 */
[-C--:B------:R-:W-:Y:S01]  /*21bd0*/  LEA.HI.X.SX32 R123, R73, R2.reuse, 0x1, P4 ;  /* 0x00000002497b7211 */ /* 0x080fe200020f0eff */
[----:B------:R-:W-:Y:S01]  /*21be0*/  VIADD R73, R75, UR5 ;  /* 0x000000054b497c36 */ /* 0x000fe20008000000 */
[----:B------:R-:W-:Y:S01]  /*21bf0*/  IADD3 R118, P4, PT, R71, R3, RZ ;  /* 0x0000000347767210 */ /* 0x000fe20007f9e0ff */
[----:B------:R-:W-:Y:S01]  /*21c00*/  STL.64 [R1+0x200], R80 ;  /* 0x0002005001007387 */ /* 0x000fe20000100a00 */
[----:B------:R-:W-:-:S02]  /*21c10*/  LEA.HI.X.SX32 R121, R77, R2, 0x1, P1 ;  /* 0x000000024d797211 */ /* 0x000fc400008f0eff */
[-C--:B------:R-:W-:Y:S01]  /*21c20*/  IADD3 R116, P1, PT, R74, R3.reuse, RZ ;  /* 0x000000034a747210 */ /* 0x080fe20007f3e0ff */
[----:B------:R-:W-:Y:S01]  /*21c30*/  STL [R1+0x8c8], R125 ;  /* 0x0008c87d01007387 */ /* 0x000fe20000100800 */
[-C--:B------:R-:W-:Y:S01]  /*21c40*/  LEA.HI.X.SX32 R119, R71, R2.reuse, 0x1, P4 ;  /* 0x0000000247777211 */ /* 0x080fe200020f0eff */
[----:B------:R-:W-:Y:S01]  /*21c50*/  VIADD R71, R73, UR5 ;  /* 0x0000000549477c36 */ /* 0x000fe20008000000 */
[-C--:B------:R-:W-:Y:S01]  /*21c60*/  IADD3 R114, P4, PT, R76, R3.reuse, RZ ;  /* 0x000000034c727210 */ /* 0x080fe20007f9e0ff */
[----:B------:R-:W-:Y:S01]  /*21c70*/  STL.64 [R1+0x8d0], R122 ;  /* 0x0008d07a01007387 */ /* 0x000fe20000100a00 */
[-C--:B------:R-:W-:Y:S01]  /*21c80*/  LEA.HI.X.SX32 R117, R74, R2.reuse, 0x1, P1 ;  /* 0x000000024a757211 */ /* 0x080fe200008f0eff */
[----:B------:R-:W-:Y:S01]  /*21c90*/  VIADD R74, R71, UR5 ;  /* 0x00000005474a7c36 */ /* 0x000fe20008000000 */
[----:B------:R-:W-:Y:S01]  /*21ca0*/  IADD3 R112, P1, PT, R70, R3, RZ ;  /* 0x0000000346707210 */ /* 0x000fe20007f3e0ff */
[----:B------:R-:W-:Y:S01]  /*21cb0*/  STL [R1+0x8e0], R120 ;  /* 0x0008e07801007387 */ /* 0x000fe20000100800 */
        /* <DEDUP_REMOVED lines=17> */
[----:B------:R-:W-:Y:S01]  /*21dd0*/  STL [R1+0x8c0], R115 ;  /* 0x0008c07301007387 */ /* 0x000fe20000100800 */
[-C--:B------:R-:W-:Y:S01]  /*21de0*/  LEA.HI.X.SX32 R105, R71, R2.reuse, 0x1, P1 ;  /* 0x0000000247697211 */ /* 0x080fe200008f0eff */
[----:B------:R-:W-:Y:S01]  /*21df0*/  VIADD R71, R73, UR5 ;  /* 0x0000000549477c36 */ /* 0x000fe20008000000 */
[----:B------:R-:W-:Y:S01]  /*21e00*/  IADD3 R100, P1, PT, R70, R3, RZ ;  /* 0x0000000346647210 */ /* 0x000fe20007f3e0ff */
[----:B------:R0:W-:Y:S01]  /*21e10*/  STL.64 [R1+0x8f0], R112 ;  /* 0x0008f07001007387 */ /* 0x0001e20000100a00 */
[----:B------:R-:W-:-:S02]  /*21e20*/  LEA.HI.X.SX32 R103, R74, R2, 0x1, P4 ;  /* 0x000000024a677211 */ /* 0x000fc400020f0eff */
[-C--:B------:R-:W-:Y:S02]  /*21e30*/  IADD3 R98, P4, PT, R72, R3.reuse, RZ ;  /* 0x0000000348627210 */ /* 0x080fe40007f9e0ff */
[-C--:B------:R-:W-:Y:S01]  /*21e40*/  LEA.HI.X.SX32 R101, R70, R2.reuse, 0x1, P1 ;  /* 0x0000000246657211 */ /* 0x080fe200008f0eff */
[----:B------:R-:W-:Y:S01]  /*21e50*/  VIADD R70, R71, UR5 ;  /* 0x0000000547467c36 */ /* 0x000fe20008000000 */
[-C--:B------:R-:W-:Y:S02]  /*21e60*/  IADD3 R96, P1, PT, R73, R3.reuse, RZ ;  /* 0x0000000349607210 */ /* 0x080fe40007f3e0ff */
[-C--:B------:R-:W-:Y:S01]  /*21e70*/  LEA.HI.X.SX32 R99, R72, R2.reuse, 0x1, P4 ;  /* 0x0000000248637211 */ /* 0x080fe200020f0eff */
[C---:B------:R-:W-:Y:S01]  /*21e80*/  VIADD R72, R70.reuse, UR5 ;  /* 0x0000000546487c36 */ /* 0x040fe20008000000 */
[-C--:B------:R-:W-:Y:S01]  /*21e90*/  IADD3 R94, P4, PT, R71, R3.reuse, RZ ;  /* 0x00000003475e7210 */ /* 0x080fe20007f9e0ff */
[----:B0-----:R-:W-:Y:S01]  /*21ea0*/  IMAD.MOV.U32 R112, RZ, RZ, R92 ;  /* 0x000000ffff707224 */ /* 0x001fe200078e005c */
[----:B------:R-:W-:Y:S01]  /*21eb0*/  LEA.HI.X.SX32 R97, R73, R2, 0x1, P1 ;  /* 0x0000000249617211 */ /* 0x000fe200008f0eff */
[----:B------:R-:W-:Y:S01]  /*21ec0*/  IMAD.MOV.U32 R113, RZ, RZ, R93 ;  /* 0x000000ffff717224 */ /* 0x000fe200078e005d */
[----:B------:R-:W-:-:S02]  /*21ed0*/  IADD3 R92, P1, PT, R70, R3, RZ ;  /* 0x00000003465c7210 */ /* 0x000fc40007f3e0ff */
[-C--:B------:R-:W-:Y:S01]  /*21ee0*/  LEA.HI.X.SX32 R95, R71, R2.reuse, 0x1, P4 ;  /* 0x00000002475f7211 */ /* 0x080fe200020f0eff */
[----:B------:R-:W-:Y:S01]  /*21ef0*/  VIADD R71, R72, UR5 ;  /* 0x0000000548477c36 */ /* 0x000fe20008000000 */
[----:B------:R0:W-:Y:S01]  /*21f00*/  STL.64 [R1+0x948], R112 ;  /* 0x0009487001007387 */ /* 0x0001e20000100a00 */
[----:B------:R-:W-:Y:S02]  /*21f10*/  LEA.HI.X.SX32 R93, R70, R2, 0x1, P1 ;  /* 0x00000002465d7211 */ /* 0x000fe400008f0eff */
[----:B------:R-:W-:Y:S01]  /*21f20*/  VIADD R70, R71, UR5 ;  /* 0x0000000547467c36 */ /* 0x000fe20008000000 */
[----:B------:R1:W-:Y:S01]  /*21f30*/  STL [R1+0x938], R110 ;  /* 0x0009386e01007387 */ /* 0x0003e20000100800 */
[----:B------:R-:W-:Y:S01]  /*21f40*/  ISETP.LT.AND P1, PT, R83, UR4, !P0 ;  /* 0x0000000453007c0c */ /* 0x000fe2000c721270 */
[----:B------:R-:W2:Y:S01]  /*21f50*/  LDCU UR4, c[0x0][0x39c] ;  /* 0x00007380ff0477ac */ /* 0x000ea20008000800 */
[----:B-----5:R-:W-:Y:S01]  /*21f60*/  F2FP.SATFINITE.E5M2.F32.PACK_AB_MERGE_C R116, R15, R14, RZ ;  /* 0x0000000e0f74723e */ /* 0x020fe200048060ff */
[----:B------:R-:W-:Y:S01]  /*21f70*/  STL [R1+0x8bc], R111 ;  /* 0x0008bc6f01007387 */ /* 0x000fe20000100800 */
[----:B------:R-:W-:-:S02]  /*21f80*/  F2FP.SATFINITE.E5M2.F32.PACK_AB_MERGE_C R117, R17, R16, RZ ;  /* 0x000000101175723e */ /* 0x000fc400048060ff */
[----:B------:R-:W-:Y:S01]  /*21f90*/  F2FP.SATFINITE.E5M2.F32.PACK_AB_MERGE_C R118, R23, R22, RZ ;  /* 0x000000161776723e */ /* 0x000fe200048060ff */
[----:B0-----:R-:W-:Y:S01]  /*21fa0*/  IMAD.MOV.U32 R112, RZ, RZ, R90 ;  /* 0x000000ffff707224 */ /* 0x001fe200078e005a */
[----:B------:R0:W-:Y:S01]  /*21fb0*/  STL.64 [R1+0x900], R108 ;  /* 0x0009006c01007387 */ /* 0x0001e20000100a00 */
[CC--:B------:R-:W-:Y:S01]  /*21fc0*/  IADD3 R90, P4, PT, R72.reuse, R3.reuse, RZ ;  /* 0x00000003485a7210 */ /* 0x0c0fe20007f9e0ff */
[----:B------:R-:W-:Y:S01]  /*21fd0*/  IMAD.MOV.U32 R113, RZ, RZ, R91 ;  /* 0x000000ffff717224 */ /* 0x000fe200078e005b */
[----:B-1----:R-:W-:Y:S01]  /*21fe0*/  F2FP.SATFINITE.E5M2.F32.PACK_AB_MERGE_C R110, R9, R8, RZ ;  /* 0x00000008096e723e */ /* 0x002fe200048060ff */
[----:B------:R-:W-:Y:S01]  /*21ff0*/  STL [R1+0x8b8], R107 ;  /* 0x0008b86b01007387 */ /* 0x000fe20000100800 */
[----:B------:R-:W-:Y:S02]  /*22000*/  LEA.HI.X.SX32 R91, R72, R2, 0x1, P4 ;  /* 0x00000002485b7211 */ /* 0x000fe400020f0eff */
[----:B------:R-:W-:Y:S01]  /*22010*/  IADD3 R88, P4, PT, R71, R3, RZ ;  /* 0x0000000347587210 */ /* 0x000fe20007f9e0ff */
[----:B------:R1:W-:Y:S01]  /*22020*/  STL.64 [R1+0x908], R104 ;  /* 0x0009086801007387 */ /* 0x0003e20000100a00 */
[----:B------:R-:W-:-:S02]  /*22030*/  F2FP.SATFINITE.E5M2.F32.PACK_AB_MERGE_C R119, R25, R24, RZ ;  /* 0x000000181977723e */ /* 0x000fc400048060ff */
[----:B------:R-:W-:Y:S01]  /*22040*/  F2FP.SATFINITE.E5M2.F32.PACK_AB_MERGE_C R114, R27, R26, RZ ;  /* 0x0000001a1b72723e */ /* 0x000fe200048060ff */
[----:B------:R-:W-:Y:S01]  /*22050*/  STL [R1+0x8b4], R103 ;  /* 0x0008b46701007387 */ /* 0x000fe20000100800 */
[----:B0-----:R-:W-:Y:S02]  /*22060*/  F2FP.SATFINITE.E5M2.F32.PACK_AB_MERGE_C R108, R19, R18, RZ ;  /* 0x00000012136c723e */ /* 0x001fe400048060ff */
[----:B------:R-:W-:Y:S01]  /*22070*/  F2FP.SATFINITE.E5M2.F32.PACK_AB_MERGE_C R109, R21, R20, RZ ;  /* 0x00000014156d723e */ /* 0x000fe200048060ff */
[----:B------:R-:W-:Y:S01]  /*22080*/  STL.64 [R1+0x910], R100 ;  /* 0x0009106401007387 */ /* 0x000fe20000100a00 */
[----:B------:R-:W-:Y:S02]  /*22090*/  F2FP.SATFINITE.E5M2.F32.PACK_AB_MERGE_C R122, R29, R28, RZ ;  /* 0x0000001c1d7a723e */ /* 0x000fe400048060ff */
[----:B------:R-:W-:Y:S01]  /*220a0*/  F2FP.SATFINITE.E5M2.F32.PACK_AB_MERGE_C R123, R31, R30, RZ ;  /* 0x0000001e1f7b723e */ /* 0x000fe200048060ff */
[----:B------:R-:W-:Y:S01]  /*220b0*/  STL [R1+0x8b0], R99 ;  /* 0x0008b06301007387 */ /* 0x000fe20000100800 */
[----:B-1----:R-:W-:Y:S01]  /*220c0*/  IMAD.MOV.U32 R105, RZ, RZ, R89 ;  /* 0x000000ffff697224 */ /* 0x002fe200078e0059 */
[----:B------:R-:W-:-:S02]  /*220d0*/  LEA.HI.X.SX32 R89, R71, R2, 0x1, P4 ;  /* 0x0000000247597211 */ /* 0x000fc400020f0eff */
[----:B------:R0:W-:Y:S01]  /*220e0*/  STL.64 [R1+0x918], R96 ;  /* 0x0009186001007387 */ /* 0x0001e20000100a00 */
[C---:B------:R-:W-:Y:S02]  /*220f0*/  IADD3 R86, P4, PT, R70.reuse, R3, RZ ;  /* 0x0000000346567210 */ /* 0x040fe40007f9e0ff */
[----:B------:R-:W-:Y:S01]  /*22100*/  F2FP.SATFINITE.E5M2.F32.PACK_AB_MERGE_C R120, R33, R32, RZ ;  /* 0x000000202178723e */ /* 0x000fe200048060ff */
[----:B------:R-:W-:Y:S01]  /*22110*/  STL [R1+0x8ac], R95 ;  /* 0x0008ac5f01007387 */ /* 0x000fe20000100800 */
[----:B------:R-:W-:Y:S02]  /*22120*/  LEA.HI.X.SX32 R87, R70, R2, 0x1, P4 ;  /* 0x0000000246577211 */ /* 0x000fe400020f0eff */
[----:B------:R-:W-:Y:S01]  /*22130*/  F2FP.SATFINITE.E5M2.F32.PACK_AB_MERGE_C R125, R35, R34, RZ ;  /* 0x00000022237d723e */ /* 0x000fe200048060ff */
[----:B------:R1:W-:Y:S01]  /*22140*/  STL.64 [R1+0x920], R92 ;  /* 0x0009205c01007387 */ /* 0x0003e20000100a00 */
[----:B------:R-:W-:Y:S02]  /*22150*/  F2FP.SATFINITE.E5M2.F32.PACK_AB_MERGE_C R124, R37, R36, RZ ;  /* 0x00000024257c723e */ /* 0x000fe400048060ff */
[----:B------:R-:W-:Y:S01]  /*22160*/  F2FP.SATFINITE.E5M2.F32.PACK_AB_MERGE_C R121, R39, R38, RZ ;  /* 0x000000262779723e */ /* 0x000fe200048060ff */
[----:B------:R5:W-:Y:S01]  /*22170*/  STL [R1+0x8a8], R91 ;  /* 0x0008a85b01007387 */ /* 0x000be20000100800 */
[----:B0-----:R-:W-:-:S02]  /*22180*/  F2FP.SATFINITE.E5M2.F32.PACK_AB_MERGE_C R96, R11, R10, RZ ;  /* 0x0000000a0b60723e */ /* 0x001fc400048060ff */
[----:B------:R-:W-:Y:S01]  /*22190*/  F2FP.SATFINITE.E5M2.F32.PACK_AB_MERGE_C R97, R13, R12, RZ ;  /* 0x0000000c0d61723e */ /* 0x000fe200048060ff */
[----:B------:R-:W-:Y:S01]  /*221a0*/  STL.64 [R1+0x928], R88 ;  /* 0x0009285801007387 */ /* 0x000fe20000100a00 */
[----:B------:R-:W-:Y:S02]  /*221b0*/  F2FP.SATFINITE.E5M2.F32.PACK_AB_MERGE_C R115, R41, R40, RZ ;  /* 0x000000282973723e */ /* 0x000fe400048060ff */
[----:B------:R-:W-:Y:S01]  /*221c0*/  F2FP.SATFINITE.E5M2.F32.PACK_AB_MERGE_C R111, R43, R42, RZ ;  /* 0x0000002a2b6f723e */ /* 0x000fe200048060ff */
[----:B------:R0:W-:Y:S01]  /*221d0*/  STL [R1+0x8a4], R87 ;  /* 0x0008a45701007387 */ /* 0x0001e20000100800 */
[----:B-1----:R-:W-:Y:S01]  /*221e0*/  F2FP.SATFINITE.E5M2.F32.PACK_AB_MERGE_C R92, R5, R4, RZ ;  /* 0x00000004055c723e */ /* 0x002fe200048060ff */
[----:B------:R-:W-:Y:S01]  /*221f0*/  VIADD R4, R70, UR5 ;  /* 0x0000000546047c36 */ /* 0x000fe20008000000 */
[----:B------:R-:W-:Y:S01]  /*22200*/  F2FP.SATFINITE.E5M2.F32.PACK_AB_MERGE_C R93, R7, R6, RZ ;  /* 0x00000006075d723e */ /* 0x000fe200048060ff */
[----:B------:R-:W-:Y:S01]  /*22210*/  STL.64 [R1+0x940], R96 ;  /* 0x0009406001007387 */ /* 0x000fe20000100a00 */
[----:B------:R-:W-:Y:S01]  /*22220*/  F2FP.SATFINITE.E5M2.F32.PACK_AB_MERGE_C R107, R45, R44, RZ ;  /* 0x0000002c2d6b723e */ /* 0x000fe200048060ff */
[C---:B------:R-:W-:Y:S01]  /*22230*/  VIADD R5, R4.reuse, UR5 ;  /* 0x0000000504057c36 */ /* 0x040fe20008000000 */
[----:B------:R-:W-:-:S02]  /*22240*/  IADD3 R84, P4, PT, R4, R3, RZ ;  /* 0x0000000304547210 */ /* 0x000fc40007f9e0ff */
[----:B------:R-:W-:Y:S02]  /*22250*/  F2FP.SATFINITE.E5M2.F32.PACK_AB_MERGE_C R103, R47, R46, RZ ;  /* 0x0000002e2f67723e */ /* 0x000fe400048060ff */
[----:B------:R-:W-:Y:S01]  /*22260*/  LEA.HI.X.SX32 R85, R4, R2, 0x1, P4 ;  /* 0x0000000204557211 */ /* 0x000fe200020f0eff */
[C---:B------:R-:W-:Y:S01]  /*22270*/  VIADD R4, R5.reuse, UR5 ;  /* 0x0000000505047c36 */ /* 0x040fe20008000000 */
[-C--:B------:R-:W-:Y:S02]  /*22280*/  IADD3 R82, P4, PT, R5, R3.reuse, RZ ;  /* 0x0000000305527210 */ /* 0x080fe40007f9e0ff */
[----:B------:R-:W-:Y:S01]  /*22290*/  F2FP.SATFINITE.E5M2.F32.PACK_AB_MERGE_C R99, R49, R48, RZ ;  /* 0x000000303163723e */ /* 0x000fe200048060ff */
[----:B------:R-:W-:Y:S01]  /*222a0*/  STL.64 [R1+0x930], R84 ;  /* 0x0009305401007387 */ /* 0x000fe20000100a00 */
[----:B------:R-:W-:Y:S01]  /*222b0*/  LEA.HI.X.SX32 R83, R5, R2, 0x1, P4 ;  /* 0x0000000205537211 */ /* 0x000fe200020f0eff */
[C---:B------:R-:W-:Y:S01]  /*222c0*/  VIADD R5, R4.reuse, UR5 ;  /* 0x0000000504057c36 */ /* 0x040fe20008000000 */
[----:B------:R-:W-:-:S02]  /*222d0*/  IADD3 R80, P4, PT, R4, R3, RZ ;  /* 0x0000000304507210 */ /* 0x000fc40007f9e0ff */
[----:B------:R-:W-:Y:S01]  /*222e0*/  F2FP.SATFINITE.E5M2.F32.PACK_AB_MERGE_C R95, R51, R50, RZ ;  /* 0x00000032335f723e */ /* 0x000fe200048060ff */
[----:B------:R1:W-:Y:S01]  /*222f0*/  STL [R1+0x8a0], R83 ;  /* 0x0008a05301007387 */ /* 0x0003e20000100800 */
[----:B------:R-:W-:Y:S01]  /*22300*/  LEA.HI.X.SX32 R81, R4, R2, 0x1, P4 ;  /* 0x0000000204517211 */ /* 0x000fe200020f0eff */
[C---:B------:R-:W-:Y:S01]  /*22310*/  VIADD R4, R5.reuse, UR5 ;  /* 0x0000000505047c36 */ /* 0x040fe20008000000 */
[-C--:B------:R-:W-:Y:S02]  /*22320*/  IADD3 R78, P4, PT, R5, R3.reuse, RZ ;  /* 0x00000003054e7210 */ /* 0x080fe40007f9e0ff */
[----:B-----5:R-:W-:Y:S02]  /*22330*/  F2FP.SATFINITE.E5M2.F32.PACK_AB_MERGE_C R91, R53, R52, RZ ;  /* 0x00000034355b723e */ /* 0x020fe400048060ff */
[----:B------:R-:W-:Y:S01]  /*22340*/  LEA.HI.X.SX32 R79, R5, R2, 0x1, P4 ;  /* 0x00000002054f7211 */ /* 0x000fe200020f0eff */
[C---:B------:R-:W-:Y:S01]  /*22350*/  VIADD R5, R4.reuse, UR5 ;  /* 0x0000000504057c36 */ /* 0x040fe20008000000 */
[----:B------:R-:W-:-:S02]  /*22360*/  IADD3 R76, P4, PT, R4, R3, RZ ;  /* 0x00000003044c7210 */ /* 0x000fc40007f9e0ff */
[----:B0-----:R-:W-:Y:S01]  /*22370*/  F2FP.SATFINITE.E5M2.F32.PACK_AB_MERGE_C R87, R55, R54, RZ ;  /* 0x000000363757723e */ /* 0x001fe200048060ff */
[----:B------:R0:W-:Y:S01]  /*22380*/  STL [R1+0x89c], R79 ;  /* 0x00089c4f01007387 */ /* 0x0001e20000100800 */
[----:B------:R-:W-:Y:S01]  /*22390*/  LEA.HI.X.SX32 R77, R4, R2, 0x1, P4 ;  /* 0x00000002044d7211 */ /* 0x000fe200020f0eff */
[C---:B------:R-:W-:Y:S01]  /*223a0*/  VIADD R4, R5.reuse, UR5 ;  /* 0x0000000505047c36 */ /* 0x040fe20008000000 */
[-C--:B------:R-:W-:Y:S02]  /*223b0*/  IADD3 R74, P4, PT, R5, R3.reuse, RZ ;  /* 0x00000003054a7210 */ /* 0x080fe40007f9e0ff */
[----:B-1----:R-:W-:Y:S01]  /*223c0*/  F2FP.SATFINITE.E5M2.F32.PACK_AB_MERGE_C R83, R57, R56, RZ ;  /* 0x000000383953723e */ /* 0x002fe200048060ff */
[C---:B------:R-:W-:Y:S01]  /*223d0*/  VIADD R104, R4.reuse, UR5 ;  /* 0x0000000504687c36 */ /* 0x040fe20008000000 */
[----:B------:R-:W-:Y:S01]  /*223e0*/  LEA.HI.X.SX32 R75, R5, R2, 0x1, P4 ;  /* 0x00000002054b7211 */ /* 0x000fe200020f0eff */
[----:B------:R1:W-:Y:S01]  /*223f0*/  STL [R1+0x898], R77 ;  /* 0x0008984d01007387 */ /* 0x0003e20000100800 */
[----:B------:R-:W-:-:S02]  /*22400*/  IADD3 R72, P4, PT, R4, R3, RZ ;  /* 0x0000000304487210 */ /* 0x000fc40007f9e0ff */
[----:B0-----:R-:W-:Y:S02]  /*22410*/  F2FP.SATFINITE.E5M2.F32.PACK_AB_MERGE_C R79, R59, R58, RZ ;  /* 0x0000003a3b4f723e */ /* 0x001fe400048060ff */
[----:B------:R-:W-:Y:S02]  /*22420*/  LEA.HI.X.SX32 R73, R4, R2, 0x1, P4 ;  /* 0x0000000204497211 */ /* 0x000fe400020f0eff */
[C---:B------:R-:W-:Y:S02]  /*22430*/  IADD3 R70, P4, PT, R104.reuse, R3, RZ ;  /* 0x0000000368467210 */ /* 0x040fe40007f9e0ff */
[----:B------:R-:W-:Y:S02]  /*22440*/  F2FP.SATFINITE.E5M2.F32.PACK_AB_MERGE_C R85, R65, R64, RZ ;  /* 0x000000404155723e */ /* 0x000fe400048060ff */
[----:B------:R-:W-:Y:S02]  /*22450*/  LEA.HI.X.SX32 R71, R104, R2, 0x1, P4 ;  /* 0x0000000268477211 */ /* 0x000fe400020f0eff */
[----:B-1----:R-:W-:-:S02]  /*22460*/  F2FP.SATFINITE.E5M2.F32.PACK_AB_MERGE_C R77, R61, R60, RZ ;  /* 0x0000003c3d4d723e */ /* 0x002fc400048060ff */
[----:B------:R-:W-:Y:S01]  /*22470*/  F2FP.SATFINITE.E5M2.F32.PACK_AB_MERGE_C R84, R67, R66, RZ ;  /* 0x000000424354723e */ /* 0x000fe200048060ff */
[----:B------:R0:W-:Y:S01]  /*22480*/  STL [R1+0x894], R71 ;  /* 0x0008944701007387 */ /* 0x0001e20000100800 */
[----:B------:R-:W-:-:S03]  /*22490*/  ISETP.LT.AND P4, PT, R0, UR15, !P0 ;  /* 0x0000000f00007c0c */ /* 0x000fc6000c781270 */
[----:B------:R-:W-:Y:S01]  /*224a0*/  STL [R1+0x388], R85 ;  /* 0x0003885501007387 */ /* 0x000fe20000100800 */
[----:B0-----:R-:W-:Y:S02]  /*224b0*/  F2FP.SATFINITE.E5M2.F32.PACK_AB_MERGE_C R71, R63, R62, RZ ;  /* 0x0000003e3f47723e */ /* 0x001fe400048060ff */
[----:B------:R-:W0:Y:S02]  /*224c0*/  LDTM.x64 R4, tmem[UR10+0x40] ;  /* 0x0000400a000479ee */ /* 0x000e240008340000 */
[----:B0-----:R-:W-:Y:S04]  /*224d0*/  STL.64 [R1+0x100], R4 ;  /* 0x0001000401007387 */ /* 0x001fe80000100a00 */
[----:B------:R-:W-:Y:S04]  /*224e0*/  STL [R1+0x38c], R84 ;  /* 0x00038c5401007387 */ /* 0x000fe80000100800 */
[----:B------:R-:W-:Y:S04]  /*224f0*/  STL.64 [R1+0x108], R6 ;  /* 0x0001080601007387 */ /* 0x000fe80000100a00 */
        /* <DEDUP_REMOVED lines=29> */
[----:B------:R0:W-:Y:S04]  /*226d0*/  STL.64 [R1+0x1f8], R66 ;  /* 0x0001f84201007387 */ /* 0x0001e80000100a00 */
[----:B------:R-:W5:Y:S04]  /*226e0*/  LDL.LU.64 R96, [R1+0x2f0] ;  /* 0x0002f00001607983 */ /* 0x000f680000300a00 */
[----:B------:R-:W3:Y:S01]  /*226f0*/  LDL.LU.64 R100, [R1+0x2e8] ;  /* 0x0002e80001647983 */ /* 0x000ee20000300a00 */
[----:B0-----:R-:W0:Y:S03]  /*22700*/  LDTM.x64 R4, tmem[UR10+0x80] ;  /* 0x0000800a000479ee */ /* 0x001e260008340000 */
[----:B0-----:R-:W-:Y:S04]  /*22710*/  STL.64 [R1], R4 ;  /* 0x0000000401007387 */ /* 0x001fe80000100a00 */
        /* <DEDUP_REMOVED lines=30> */
[----:B------:R0:W-:Y:S02]  /*22900*/  STL.64 [R1+0xf8], R66 ;  /* 0x0000f84201007387 */ /* 0x0001e40000100a00 */
[----:B0-----:R-:W0:Y:S01]  /*22910*/  LDTM.x64 R4, tmem[UR10+0xc0] ;  /* 0x0000c00a000479ee */ /* 0x001e220008340000 */
[----:B------:R-:W-:Y:S01]  /*22920*/  NOP ;  /* 0x0000000000007918 */ /* 0x000fe20000000000 */
[----:B------:R1:W-:Y:S01]  /*22930*/  @P4 STG.E.U8 desc[UR20][R68.64], R92 ;  /* 0x0000005c44004986 */ /* 0x0003e2000c101114 */
[----:B------:R-:W-:Y:S01]  /*22940*/  PRMT R84, R92, 0x9910, RZ ;  /* 0x000099105c547816 */ /* 0x000fe200000000ff */
[----:B-1----:R-:W-:-:S03]  /*22950*/  VIADD R68, R0, 0x6 ;  /* 0x0000000600447836 */ /* 0x002fc60000000000 */
[----:B------:R-:W-:Y:S02]  /*22960*/  SHF.R.S32.HI R84, RZ, 0x8, R84 ;  /* 0x00000008ff547819 */ /* 0x000fe40000011454 */
[----:B--2---:R-:W-:Y:S01]  /*22970*/  ISETP.LT.AND P4, PT, R68, UR4, !P0 ;  /* 0x0000000444007c0c */ /* 0x004fe2000c781270 */
[----:B0-----:R0:W-:Y:S01]  /*22980*/  STL [R1+0x890], R67 ;  /* 0x0008904301007387 */ /* 0x0011e20000100800 */
[----:B------:R-:W1:Y:S01]  /*22990*/  LDCU UR4, c[0x0][0x39c] ;  /* 0x00007380ff0477ac */ /* 0x000e620008000800 */
[----:B0-----:R-:W-:-:S05]  /*229a0*/  VIADD R67, R104, UR5 ;  /* 0x0000000568437c36 */ /* 0x001fca0008000000 */
[C---:B------:R-:W-:Y:S01]  /*229b0*/  IADD3 R68, P5, PT, R67.reuse, R3, RZ ;  /* 0x0000000343447210 */ /* 0x040fe20007fbe0ff */
[----:B------:R0:W-:Y:S03]  /*229c0*/  @P6 STG.E.U8 desc[UR20][R112.64], R84 ;  /* 0x0000005470006986 */ /* 0x0001e6000c101114 */
[----:B------:R-:W-:Y:S02]  /*229d0*/  LEA.HI.X.SX32 R69, R67, R2, 0x1, P5 ;  /* 0x0000000243457211 */ /* 0x000fe400028f0eff */
[----:B------:R-:W-:Y:S02]  /*229e0*/  ISETP.NE.AND P5, PT, R105, RZ, PT ;  /* 0x000000ff6900720c */ /* 0x000fe40003fa5270 */
[----:B------:R-:W2:Y:S04]  /*229f0*/  LDL.LU.64 R104, [R1+0x2e0] ;  /* 0x0002e00001687983 */ /* 0x000ea80000300a00 */
[----:B------:R-:W2:Y:S04]  /*22a00*/  LDL.LU.64 R88, [R1+0x2d8] ;  /* 0x0002d80001587983 */ /* 0x000ea80000300a00 */
[----:B0-----:R-:W2:Y:S01]  /*22a10*/  LDL.LU.64 R112, [R1+0x948] ;  /* 0x0009480001707983 */ /* 0x001ea20000300a00 */
[----:B------:R-:W-:-:S05]  /*22a20*/  VIADD R84, R0, 0x7 ;  /* 0x0000000700547836 */ /* 0x000fca0000000000 */
[----:B-1----:R-:W-:Y:S01]  /*22a30*/  ISETP.LT.AND P6, PT, R84, UR4, !P0 ;  /* 0x0000000454007c0c */ /* 0x002fe2000c7c1270 */
[----:B------:R-:W0:Y:S01]  /*22a40*/  LDCU UR4, c[0x0][0x39c] ;  /* 0x00007380ff0477ac */ /* 0x000e220008000800 */
[----:B------:R-:W-:Y:S01]  /*22a50*/  VIADD R84, R0, 0x8 ;  /* 0x0000000800547836 */ /* 0x000fe20000000000 */
[----:B--2---:R1:W-:Y:S04]  /*22a60*/  @P3 STG.E.U8 desc[UR20][R112.64], R93 ;  /* 0x0000005d70003986 */ /* 0x0043e8000c101114 */
[----:B0-----:R-:W-:Y:S01]  /*22a70*/  ISETP.LT.AND P3, PT, R84, UR4, !P0 ;  /* 0x0000000454007c0c */ /* 0x001fe2000c761270 */
[----:B------:R-:W0:Y:S01]  /*22a80*/  LDCU UR4, c[0x0][0x39c] ;  /* 0x00007380ff0477ac */ /* 0x000e220008000800 */
[----:B------:R-:W-:-:S04]  /*22a90*/  PRMT R84, R93, 0x9910, RZ ;  /* 0x000099105d547816 */ /* 0x000fc800000000ff */
[----:B------:R-:W-:Y:S01]  /*22aa0*/  SHF.R.S32.HI R84, RZ, 0x8, R84 ;  /* 0x00000008ff547819 */ /* 0x000fe20000011454 */
[----:B-1----:R-:W2:Y:S04]  /*22ab0*/  LDL.LU.64 R112, [R1+0x2d0] ;  /* 0x0002d00001707983 */ /* 0x002ea80000300a00 */
[----:B------:R-:W2:Y:S04]  /*22ac0*/  LDL.LU.64 R92, [R1+0x2c8] ;  /* 0x0002c800015c7983 */ /* 0x000ea80000300a00 */
[----:B-----5:R1:W-:Y:S04]  /*22ad0*/  @P5 STG.E.U8 desc[UR20][R96.64], R84 ;  /* 0x0000005460005986 */ /* 0x0203e8000c101114 */
[----:B-1----:R-:W5:Y:S01]  /*22ae0*/  LDL.LU.64 R96, [R1+0x940] ;  /* 0x0009400001607983 */ /* 0x002f620000300a00 */
[----:B------:R-:W-:-:S03]  /*22af0*/  VIADD R84, R0, 0x9 ;  /* 0x0000000900547836 */ /* 0x000fc60000000000 */
[----:B---3--:R1:W-:Y:S02]  /*22b00*/  @P2 STG.E.U8 desc[UR20][R100.64], R110 ;  /* 0x0000006e64002986 */ /* 0x0083e4000c101114 */
[----:B0-----:R-:W-:Y:S01]  /*22b10*/  ISETP.LT.AND P5, PT, R84, UR4, !P0 ;  /* 0x0000000454007c0c */ /* 0x001fe2000c7a1270 */
[----:B------:R-:W0:Y:S01]  /*22b20*/  LDCU UR4, c[0x0][0x39c] ;  /* 0x00007380ff0477ac */ /* 0x000e220008000800 */
[----:B-1----:R-:W3:Y:S01]  /*22b30*/  LDL.LU.64 R100, [R1+0x2c0] ;  /* 0x0002c00001647983 */ /* 0x002ee20000300a00 */
[----:B------:R-:W-:-:S05]  /*22b40*/  VIADD R84, R0, 0xa ;  /* 0x0000000a00547836 */ /* 0x000fca0000000000 */
[----:B0-----:R-:W-:Y:S01]  /*22b50*/  ISETP.LT.AND P2, PT, R84, UR4, !P0 ;  /* 0x0000000454007c0c */ /* 0x001fe2000c741270 */
[----:B------:R-:W0:Y:S01]  /*22b60*/  LDCU UR4, c[0x0][0x39c] ;  /* 0x00007380ff0477ac */ /* 0x000e220008000800 */
[----:B------:R-:W-:Y:S02]  /*22b70*/  PRMT R84, R110, 0x9910, RZ ;  /* 0x000099106e547816 */ /* 0x000fe400000000ff */
[----:B------:R-:W3:Y:S02]  /*22b80*/  LDL.LU R110, [R1+0x938] ;  /* 0x00093800016e7983 */ /* 0x000ee40000300800 */
[----:B------:R-:W-:-:S05]  /*22b90*/  SHF.R.S32.HI R84, RZ, 0x8, R84 ;  /* 0x00000008ff547819 */ /* 0x000fca0000011454 */
[----:B------:R1:W-:Y:S04]  /*22ba0*/  @P1 STG.E.U8 desc[UR20][R104.64], R84 ;  /* 0x0000005468001986 */ /* 0x0003e8000c101114 */
[----:B-1----:R-:W3:Y:S01]  /*22bb0*/  LDL.LU.64 R104, [R1+0x2b8] ;  /* 0x0002b80001687983 */ /* 0x002ee20000300a00 */
[----:B------:R-:W-:-:S05]  /*22bc0*/  VIADD R84, R0, 0xb ;  /* 0x0000000b00547836 */ /* 0x000fca0000000000 */
[----:B0-----:R-:W-:Y:S01]  /*22bd0*/  ISETP.LT.AND P1, PT, R84, UR4, !P0 ;  /* 0x0000000454007c0c */ /* 0x001fe2000c721270 */
[----:B------:R-:W0:Y:S01]  /*22be0*/  LDCU UR4, c[0x0][0x39c] ;  /* 0x00007380ff0477ac */ /* 0x000e220008000800 */
[----:B------:R-:W-:Y:S01]  /*22bf0*/  VIADD R84, R0, 0xc ;  /* 0x0000000c00547836 */ /* 0x000fe20000000000 */
[----:B-----5:R1:W-:Y:S04]  /*22c00*/  @P4 STG.E.U8 desc[UR20][R88.64], R96 ;  /* 0x0000006058004986 */ /* 0x0203e8000c101114 */
[----:B0-----:R-:W-:Y:S01]  /*22c10*/  ISETP.LT.AND P4, PT, R84, UR4, !P0 ;  /* 0x0000000454007c0c */ /* 0x001fe2000c781270 */
[----:B------:R-:W0:Y:S01]  /*22c20*/  LDCU UR4, c[0x0][0x39c] ;  /* 0x00007380ff0477ac */ /* 0x000e220008000800 */
[----:B------:R-:W5:Y:S01]  /*22c30*/  LDL.LU.64 R84, [R1+0x2b0] ;  /* 0x0002b00001547983 */ /* 0x000f620000300a00 */
[----:B-1----:R-:W-:-:S04]  /*22c40*/  PRMT R88, R96, 0x9910, RZ ;  /* 0x0000991060587816 */ /* 0x002fc800000000ff */
[----:B------:R-:W-:-:S05]  /*22c50*/  SHF.R.S32.HI R88, RZ, 0x8, R88 ;  /* 0x00000008ff587819 */ /* 0x000fca0000011458 */
[----:B--2---:R1:W-:Y:S02]  /*22c60*/  @P6 STG.E.U8 desc[UR20][R112.64], R88 ;  /* 0x0000005870006986 */ /* 0x0043e4000c101114 */
[----:B-1----:R-:W-:Y:S02]  /*22c70*/  VIADD R88, R0, 0xd ;  /* 0x0000000d00587836 */ /* 0x002fe40000000000 */
[----:B------:R-:W2:Y:S03]  /*22c80*/  LDL.LU.64 R112, [R1+0x2a8] ;  /* 0x0002a80001707983 */ /* 0x000ea60000300a00 */
[----:B0-----:R-:W-:Y:S01]  /*22c90*/  ISETP.LT.AND P6, PT, R88, UR4, !P0 ;  /* 0x0000000458007c0c */ /* 0x001fe2000c7c1270 */
[----:B------:R-:W0:Y:S01]  /*22ca0*/  LDCU UR4, c[0x0][0x39c] ;  /* 0x00007380ff0477ac */ /* 0x000e220008000800 */
[----:B------:R-:W-:Y:S01]  /*22cb0*/  VIADD R88, R0, 0xe ;  /* 0x0000000e00587836 */ /* 0x000fe20000000000 */
[----:B------:R1:W-:Y:S04]  /*22cc0*/  @P3 STG.E.U8 desc[UR20][R92.64], R97 ;  /* 0x000000615c003986 */ /* 0x0003e8000c101114 */
[----:B0-----:R-:W-:Y:S01]  /*22cd0*/  ISETP.LT.AND P3, PT, R88, UR4, !P0 ;  /* 0x0000000458007c0c */ /* 0x001fe2000c761270 */
[----:B------:R-:W0:Y:S01]  /*22ce0*/  LDCU UR4, c[0x0][0x39c] ;  /* 0x00007380ff0477ac */ /* 0x000e220008000800 */
[----:B------:R-:W-:-:S02]  /*22cf0*/  PRMT R88, R97, 0x9910, RZ ;  /* 0x0000991061587816 */ /* 0x000fc400000000ff */
[----:B-1----:R-:W4:Y:S02]  /*22d00*/  LDL.LU.64 R96, [R1+0x2a0] ;  /* 0x0002a00001607983 */ /* 0x002f240000300a00 */
[----:B------:R-:W-:-:S05]  /*22d10*/  SHF.R.S32.HI R88, RZ, 0x8, R88 ;  /* 0x00000008ff587819 */ /* 0x000fca0000011458 */
[----:B---3--:R1:W-:Y:S04]  /*22d20*/  @P5 STG.E.U8 desc[UR20][R100.64], R88 ;  /* 0x0000005864005986 */ /* 0x0083e8000c101114 */
[----:B-1----:R-:W3:Y:S01]  /*22d30*/  LDL.LU.64 R100, [R1+0x298] ;  /* 0x0002980001647983 */ /* 0x002ee20000300a00 */
[----:B------:R-:W-:-:S05]  /*22d40*/  VIADD R88, R0, 0xf ;  /* 0x0000000f00587836 */ /* 0x000fca0000000000 */
[----:B0-----:R-:W-:Y:S01]  /*22d50*/  ISETP.LT.AND P5, PT, R88, UR4, !P0 ;  /* 0x0000000458007c0c */ /* 0x001fe2000c7a1270 */
[----:B------:R-:W0:Y:S01]  /*22d60*/  LDCU UR4, c[0x0][0x39c] ;  /* 0x00007380ff0477ac */ /* 0x000e220008000800 */
[----:B------:R-:W-:Y:S01]  /*22d70*/  VIADD R88, R0, 0x10 ;  /* 0x0000001000587836 */ /* 0x000fe20000000000 */
[----:B------:R1:W-:Y:S04]  /*22d80*/  @P2 STG.E.U8 desc[UR20][R104.64], R116 ;  /* 0x0000007468002986 */ /* 0x0003e8000c101114 */
[----:B0-----:R-:W-:Y:S01]  /*22d90*/  ISETP.LT.AND P2, PT, R88, UR4, !P0 ;  /* 0x0000000458007c0c */ /* 0x001fe2000c741270 */
[----:B------:R-:W0:Y:S01]  /*22da0*/  LDCU UR4, c[0x0][0x39c] ;  /* 0x00007380ff0477ac */ /* 0x000e220008000800 */
[----:B------:R-:W3:Y:S04]  /*22db0*/  LDL.LU.64 R88, [R1+0x290] ;  /* 0x0002900001587983 */ /* 0x000ee80000300a00 */
[----:B-1----:R-:W3:Y:S01]  /*22dc0*/  LDL.LU.64 R104, [R1+0x288] ;  /* 0x0002880001687983 */ /* 0x002ee20000300a00 */
[----:B------:R-:W-:-:S04]  /*22dd0*/  PRMT R92, R116, 0x9910, RZ ;  /* 0x00009910745c7816 */ /* 0x000fc800000000ff */
[----:B------:R-:W-:Y:S01]  /*22de0*/  SHF.R.S32.HI R93, RZ, 0x8, R92 ;  /* 0x00000008ff5d7819 */ /* 0x000fe2000001145c */
[----:B------:R-:W-:-:S04]  /*22df0*/  VIADD R92, R0, 0x11 ;  /* 0x00000011005c7836 */ /* 0x000fc80000000000 */
[----:B-----5:R1:W-:Y:S01]  /*22e00*/  @P1 STG.E.U8 desc[UR20][R84.64], R93 ;  /* 0x0000005d54001986 */ /* 0x0203e2000c101114 */
[----:B0-----:R-:W-:Y:S01]  /*22e10*/  ISETP.LT.AND P1, PT, R92, UR4, !P0 ;  /* 0x000000045c007c0c */ /* 0x001fe2000c721270 */
[----:B------:R-:W0:Y:S01]  /*22e20*/  LDCU UR4, c[0x0][0x39c] ;  /* 0x00007380ff0477ac */ /* 0x000e220008000800 */
[----:B------:R-:W-:Y:S01]  /*22e30*/  VIADD R92, R0, 0x12 ;  /* 0x00000012005c7836 */ /* 0x000fe20000000000 */
[----:B-1----:R-:W5:Y:S04]  /*22e40*/  LDL.LU.64 R84, [R1+0x930] ;  /* 0x0009300001547983 */ /* 0x002f680000300a00 */
[----:B--2---:R1:W-:Y:S01]  /*22e50*/  @P4 STG.E.U8 desc[UR20][R112.64], R117 ;  /* 0x0000007570004986 */ /* 0x0043e2000c101114 */
[----:B0-----:R-:W-:Y:S01]  /*22e60*/  ISETP.LT.AND P4, PT, R92, UR4, !P0 ;  /* 0x000000045c007c0c */ /* 0x001fe2000c781270 */
[----:B------:R-:W0:Y:S01]  /*22e70*/  LDCU UR4, c[0x0][0x39c] ;  /* 0x00007380ff0477ac */ /* 0x000e220008000800 */
[----:B------:R-:W-:Y:S01]  /*22e80*/  PRMT R92, R117, 0x9910, RZ ;  /* 0x00009910755c7816 */ /* 0x000fe200000000ff */
[----:B-1----:R-:W2:Y:S03]  /*22e90*/  LDL.LU.64 R112, [R1+0x280] ;  /* 0x0002800001707983 */ /* 0x002ea60000300a00 */
[----:B------:R-:W-:Y:S01]  /*22ea0*/  SHF.R.S32.HI R93, RZ, 0x8, R92 ;  /* 0x00000008ff5d7819 */ /* 0x000fe2000001145c */
[----:B------:R-:W-:Y:S01]  /*22eb0*/  VIADD R92, R0, 0x13 ;  /* 0x00000013005c7836 */ /* 0x000fe20000000000 */
[----:B------:R-:W5:Y:S04]  /*22ec0*/  LDL.LU.64 R116, [R1+0x278] ;  /* 0x0002780001747983 */ /* 0x000f680000300a00 */
[----:B----4-:R1:W-:Y:S01]  /*22ed0*/  @P6 STG.E.U8 desc[UR20][R96.64], R93 ;  /* 0x0000005d60006986 */ /* 0x0103e2000c101114 */
[----:B0-----:R-:W-:Y:S01]  /*22ee0*/  ISETP.LT.AND P6, PT, R92, UR4, !P0 ;  /* 0x000000045c007c0c */ /* 0x001fe2000c7c1270 */
[----:B------:R-:W0:Y:S01]  /*22ef0*/  LDCU UR4, c[0x0][0x39c] ;  /* 0x00007380ff0477ac */ /* 0x000e220008000800 */
[----:B------:R-:W-:Y:S01]  /*22f00*/  VIADD R92, R0, 0x14 ;  /* 0x00000014005c7836 */ /* 0x000fe20000000000 */
[----:B---3--:R3:W-:Y:S04]  /*22f10*/  @P3 STG.E.U8 desc[UR20][R100.64], R108 ;  /* 0x0000006c64003986 */ /* 0x0087e8000c101114 */
[----:B0-----:R-:W-:Y:S01]  /*22f20*/  ISETP.LT.AND P3, PT, R92, UR4, !P0 ;  /* 0x000000045c007c0c */ /* 0x001fe2000c761270 */
[----:B------:R-:W0:Y:S01]  /*22f30*/  LDCU UR4, c[0x0][0x39c] ;  /* 0x00007380ff0477ac */ /* 0x000e220008000800 */
[----:B-1----:R-:W4:Y:S01]  /*22f40*/  LDL.LU.64 R92, [R1+0x270] ;  /* 0x00027000015c7983 */ /* 0x002f220000300a00 */
[----:B------:R-:W-:-:S03]  /*22f50*/  PRMT R96, R108, 0x9910, RZ ;  /* 0x000099106c607816 */ /* 0x000fc600000000ff */
[----:B---3--:R-:W3:Y:S01]  /*22f60*/  LDL.LU.64 R100, [R1+0x268] ;  /* 0x0002680001647983 */ /* 0x008ee20000300a00 */
[----:B------:R-:W-:Y:S01]  /*22f70*/  SHF.R.S32.HI R97, RZ, 0x8, R96 ;  /* 0x00000008ff617819 */ /* 0x000fe20000011460 */
[----:B------:R-:W-:-:S04]  /*22f80*/  VIADD R96, R0, 0x15 ;  /* 0x0000001500607836 */ /* 0x000fc80000000000 */
[----:B------:R1:W-:Y:S01]  /*22f90*/  @P5 STG.E.U8 desc[UR20][R88.64], R97 ;  /* 0x0000006158005986 */ /* 0x0003e2000c101114 */
[----:B0-----:R-:W-:Y:S01]  /*22fa0*/  ISETP.LT.AND P5, PT, R96, UR4, !P0 ;  /* 0x0000000460007c0c */ /* 0x001fe2000c7a1270 */
[----:B------:R-:W0:Y:S02]  /*22fb0*/  LDCU UR4, c[0x0][0x39c] ;  /* 0x00007380ff0477ac */ /* 0x000e240008000800 */
[----:B------:R0:W-:Y:S04]  /*22fc0*/  @P2 STG.E.U8 desc[UR20][R104.64], R109 ;  /* 0x0000006d68002986 */ /* 0x0001e8000c101114 */
[----:B-1----:R-:W3:Y:S04]  /*22fd0*/  LDL.LU.64 R88, [R1+0x928] ;  /* 0x0009280001587983 */ /* 0x002ee80000300a00 */
[----:B0-----:R-:W3:Y:S01]  /*22fe0*/  LDL.LU.64 R104, [R1+0x260] ;  /* 0x0002600001687983 */ /* 0x001ee20000300a00 */
[----:B------:R-:W-:-:S05]  /*22ff0*/  VIADD R96, R0, 0x16 ;  /* 0x0000001600607836 */ /* 0x000fca0000000000 */
[----:B------:R-:W-:Y:S01]  /*23000*/  ISETP.LT.AND P2, PT, R96, UR4, !P0 ;  /* 0x0000000460007c0c */ /* 0x000fe2000c741270 */
[----:B------:R-:W0:Y:S01]  /*23010*/  LDCU UR4, c[0x0][0x39c] ;  /* 0x00007380ff0477ac */ /* 0x000e220008000800 */
[----:B------:R-:W-:Y:S02]  /*23020*/  PRMT R96, R109, 0x9910, RZ ;  /* 0x000099106d607816 */ /* 0x000fe400000000ff */
[----:B------:R-:W3:Y:S02]  /*23030*/  LDL.LU.64 R108, [R1+0x258] ;  /* 0x00025800016c7983 */ /* 0x000ee40000300a00 */
[----:B------:R-:W-:Y:S01]  /*23040*/  SHF.R.S32.HI R97, RZ, 0x8, R96 ;  /* 0x00000008ff617819 */ /* 0x000fe20000011460 */
[----:B------:R-:W-:-:S04]  /*23050*/  VIADD R96, R0, 0x17 ;  /* 0x0000001700607836 */ /* 0x000fc80000000000 */
[----:B--2---:R1:W-:Y:S01]  /*23060*/  @P1 STG.E.U8 desc[UR20][R112.64], R97 ;  /* 0x0000006170001986 */ /* 0x0043e2000c101114 */
[----:B0-----:R-:W-:Y:S01]  /*23070*/  ISETP.LT.AND P1, PT, R96, UR4, !P0 ;  /* 0x0000000460007c0c */ /* 0x001fe2000c721270 */
[----:B------:R-:W0:Y:S02]  /*23080*/  LDCU UR4, c[0x0][0x39c] ;  /* 0x00007380ff0477ac */ /* 0x000e240008000800 */
[----:B-1----:R-:W2:Y:S01]  /*23090*/  LDL.LU.64 R112, [R1+0x250] ;  /* 0x0002500001707983 */ /* 0x002ea20000300a00 */
[----:B------:R-:W-:-:S03]  /*230a0*/  VIADD R96, R0, 0x18 ;  /* 0x0000001800607836 */ /* 0x000fc60000000000 */
[----:B-----5:R1:W-:Y:S02]  /*230b0*/  @P4 STG.E.U8 desc[UR20][R116.64], R118 ;  /* 0x0000007674004986 */ /* 0x0203e4000c101114 */
[----:B0-----:R-:W-:Y:S01]  /*230c0*/  ISETP.LT.AND P4, PT, R96, UR4, !P0 ;  /* 0x0000000460007c0c */ /* 0x001fe2000c781270 */
[----:B------:R-:W0:Y:S01]  /*230d0*/  LDCU UR4, c[0x0][0x39c] ;  /* 0x00007380ff0477ac */ /* 0x000e220008000800 */
[----:B-1----:R-:W5:Y:S01]  /*230e0*/  LDL.LU.64 R116, [R1+0x248] ;  /* 0x0002480001747983 */ /* 0x002f620000300a00 */
[----:B------:R-:W-:-:S04]  /*230f0*/  PRMT R96, R118, 0x9910, RZ ;  /* 0x0000991076607816 */ /* 0x000fc800000000ff */
[----:B------:R-:W-:Y:S01]  /*23100*/  SHF.R.S32.HI R97, RZ, 0x8, R96 ;  /* 0x00000008ff617819 */ /* 0x000fe20000011460 */
[----:B------:R-:W-:-:S04]  /*23110*/  VIADD R96, R0, 0x19 ;  /* 0x0000001900607836 */ /* 0x000fc80000000000 */
[----:B----4-:R1:W-:Y:S01]  /*23120*/  @P6 STG.E.U8 desc[UR20][R92.64], R97 ;  /* 0x000000615c006986 */ /* 0x0103e2000c101114 */
[----:B0-----:R-:W-:Y:S01]  /*23130*/  ISETP.LT.AND P6, PT, R96, UR4, !P0 ;  /* 0x0000000460007c0c */ /* 0x001fe2000c7c1270 */
[----:B------:R-:W0:Y:S01]  /*23140*/  LDCU UR4, c[0x0][0x39c] ;  /* 0x00007380ff0477ac */ /* 0x000e220008000800 */
[----:B------:R-:W-:Y:S01]  /*23150*/  VIADD R96, R0, 0x1a ;  /* 0x0000001a00607836 */ /* 0x000fe20000000000 */
[----:B---3--:R3:W-:Y:S04]  /*23160*/  @P3 STG.E.U8 desc[UR20][R100.64], R119 ;  /* 0x0000007764003986 */ /* 0x0087e8000c101114 */
[----:B-1----:R-:W4:Y:S01]  /*23170*/  LDL.LU.64 R92, [R1+0x920] ;  /* 0x00092000015c7983 */ /* 0x002f220000300a00 */
[----:B0-----:R-:W-:Y:S01]  /*23180*/  ISETP.LT.AND P3, PT, R96, UR4, !P0 ;  /* 0x0000000460007c0c */ /* 0x001fe2000c761270 */
[----:B------:R-:W0:Y:S02]  /*23190*/  LDCU UR4, c[0x0][0x39c] ;  /* 0x00007380ff0477ac */ /* 0x000e240008000800 */
[----:B------:R-:W4:Y:S01]  /*231a0*/  LDL.LU.64 R96, [R1+0x240] ;  /* 0x0002400001607983 */ /* 0x000f220000300a00 */
[----:B---3--:R-:W-:-:S03]  /*231b0*/  PRMT R100, R119, 0x9910, RZ ;  /* 0x0000991077647816 */ /* 0x008fc600000000ff */
[----:B------:R-:W3:Y:S01]  /*231c0*/  LDL.LU.64 R118, [R1+0x238] ;  /* 0x0002380001767983 */ /* 0x000ee20000300a00 */
[----:B------:R-:W-:Y:S01]  /*231d0*/  SHF.R.S32.HI R101, RZ, 0x8, R100 ;  /* 0x00000008ff657819 */ /* 0x000fe20000011464 */
[----:B------:R-:W-:-:S04]  /*231e0*/  VIADD R100, R0, 0x1b ;  /* 0x0000001b00647836 */ /* 0x000fc80000000000 */
[----:B------:R1:W-:Y:S01]  /*231f0*/  @P5 STG.E.U8 desc[UR20][R104.64], R101 ;  /* 0x0000006568005986 */ /* 0x0003e2000c101114 */
[----:B0-----:R-:W-:Y:S01]  /*23200*/  ISETP.LT.AND P5, PT, R100, UR4, !P0 ;  /* 0x0000000464007c0c */ /* 0x001fe2000c7a1270 */
[----:B------:R-:W0:Y:S01]  /*23210*/  LDCU UR4, c[0x0][0x39c] ;  /* 0x00007380ff0477ac */ /* 0x000e220008000800 */
[----:B------:R-:W-:Y:S01]  /*23220*/  VIADD R100, R0, 0x1c ;  /* 0x0000001c00647836 */ /* 0x000fe20000000000 */
[----:B------:R1:W-:Y:S04]  /*23230*/  @P2 STG.E.U8 desc[UR20][R108.64], R114 ;  /* 0x000000726c002986 */ /* 0x0003e8000c101114 */
[----:B0-----:R-:W-:Y:S01]  /*23240*/  ISETP.LT.AND P2, PT, R100, UR4, !P0 ;  /* 0x0000000464007c0c */ /* 0x001fe2000c741270 */
[----:B------:R-:W0:Y:S01]  /*23250*/  LDCU UR4, c[0x0][0x39c] ;  /* 0x00007380ff0477ac */ /* 0x000e220008000800 */
[----:B-1----:R-:W3:Y:S01]  /*23260*/  LDL.LU.64 R100, [R1+0x230] ;  /* 0x0002300001647983 */ /* 0x002ee20000300a00 */
[----:B------:R-:W-:Y:S01]  /*23270*/  PRMT R104, R114, 0x9910, RZ ;  /* 0x0000991072687816 */ /* 0x000fe200000000ff */
[----:B------:R-:W-:-:S03]  /*23280*/  VIADD R108, R0, 0x1d ;  /* 0x0000001d006c7836 */ /* 0x000fc60000000000 */
        /* <DEDUP_REMOVED lines=10> */
[----:B------:R-:W5:Y:S01]  /*23330*/  LDL.LU.64 R108, [R1+0x220] ;  /* 0x00022000016c7983 */ /* 0x000f620000300a00 */
[----:B------:R-:W-:-:S04]  /*23340*/  PRMT R112, R122, 0x9910, RZ ;  /* 0x000099107a707816 */ /* 0x000fc800000000ff */
[----:B-1----:R-:W-:Y:S02]  /*23350*/  SHF.R.S32.HI R116, RZ, 0x8, R112 ;  /* 0x00000008ff747819 */ /* 0x002fe40000011470 */
[----:B------:R-:W5:Y:S04]  /*23360*/  LDL.LU.64 R112, [R1+0x218] ;  /* 0x0002180001707983 */ /* 0x000f680000300a00 */
[----:B----4-:R1:W-:Y:S01]  /*23370*/  @P6 STG.E.U8 desc[UR20][R96.64], R116 ;  /* 0x0000007460006986 */ /* 0x0103e2000c101114 */
[----:B0-----:R-:W-:Y:S01]  /*23380*/  ISETP.LT.AND P6, PT, R114, UR4, !P0 ;  /* 0x0000000472007c0c */ /* 0x001fe2000c7c1270 */
[----:B------:R-:W0:Y:S02]  /*23390*/  LDCU UR4, c[0x0][0x39c] ;  /* 0x00007380ff0477ac */ /* 0x000e240008000800 */
[----:B-1----:R-:W4:Y:S04]  /*233a0*/  LDL.LU.64 R96, [R1+0x918] ;  /* 0x0009180001607983 */ /* 0x002f280000300a00 */
[----:B------:R-:W4:Y:S01]  /*233b0*/  LDL.LU.64 R116, [R1+0x210] ;  /* 0x0002100001747983 */ /* 0x000f220000300a00 */
[----:B------:R-:W-:-:S03]  /*233c0*/  VIADD R114, R0, 0x20 ;  /* 0x0000002000727836 */ /* 0x000fc60000000000 */
[----:B---3--:R1:W-:Y:S02]  /*233d0*/  @P3 STG.E.U8 desc[UR20][R118.64], R123 ;  /* 0x0000007b76003986 */ /* 0x0083e4000c101114 */
[----:B0-----:R-:W-:Y:S01]  /*233e0*/  ISETP.LT.AND P3, PT, R114, UR4, !P0 ;  /* 0x0000000472007c0c */ /* 0x001fe2000c761270 */
[----:B------:R-:W0:Y:S01]  /*233f0*/  LDCU UR4, c[0x0][0x39c] ;  /* 0x00007380ff0477ac */ /* 0x000e220008000800 */
[----:B------:R-:W-:Y:S01]  /*23400*/  PRMT R114, R123, 0x9910, RZ ;  /* 0x000099107b727816 */ /* 0x000fe200000000ff */
[----:B-1----:R-:W3:Y:S03]  /*23410*/  LDL.LU.64 R118, [R1+0x208] ;  /* 0x0002080001767983 */ /* 0x002ee60000300a00 */
[----:B------:R-:W-:-:S05]  /*23420*/  SHF.R.S32.HI R122, RZ, 0x8, R114 ;  /* 0x00000008ff7a7819 */ /* 0x000fca0000011472 */
[----:B------:R1:W-:Y:S04]  /*23430*/  @P5 STG.E.U8 desc[UR20][R100.64], R122 ;  /* 0x0000007a64005986 */ /* 0x0003e8000c101114 */
[----:B-1----:R-:W3:Y:S04]  /*23440*/  LDL.LU.64 R100, [R1+0x910] ;  /* 0x0009100001647983 */ /* 0x002ee80000300a00 */
[----:B------:R-:W3:Y:S01]  /*23450*/  LDL.LU.64 R122, [R1+0x200] ;  /* 0x00020000017a7983 */ /* 0x000ee20000300a00 */
[----:B------:R-:W-:-:S05]  /*23460*/  VIADD R114, R0, 0x21 ;  /* 0x0000002100727836 */ /* 0x000fca0000000000 */
[----:B0-----:R-:W-:Y:S01]  /*23470*/  ISETP.LT.AND P5, PT, R114, UR4, !P0 ;  /* 0x0000000472007c0c */ /* 0x001fe2000c7a1270 */
[----:B------:R-:W0:Y:S01]  /*23480*/  LDCU UR4, c[0x0][0x39c] ;  /* 0x00007380ff0477ac */ /* 0x000e220008000800 */
[----:B------:R-:W-:Y:S01]  /*23490*/  VIADD R114, R0, 0x22 ;  /* 0x0000002200727836 */ /* 0x000fe20000000000 */
[----:B--2---:R1:W-:Y:S04]  /*234a0*/  @P2 STG.E.U8 desc[UR20][R104.64], R120 ;  /* 0x0000007868002986 */ /* 0x0043e8000c101114 */
[----:B0-----:R-:W-:Y:S01]  /*234b0*/  ISETP.LT.AND P2, PT, R114, UR4, !P0 ;  /* 0x0000000472007c0c */ /* 0x001fe2000c741270 */
[----:B------:R-:W0:Y:S01]  /*234c0*/  LDCU UR4, c[0x0][0x39c] ;  /* 0x00007380ff0477ac */ /* 0x000e220008000800 */
[----:B------:R-:W-:-:S04]  /*234d0*/  PRMT R114, R120, 0x9910, RZ ;  /* 0x0000991078727816 */ /* 0x000fc800000000ff */
[----:B------:R-:W-:Y:S01]  /*234e0*/  SHF.R.S32.HI R114, RZ, 0x8, R114 ;  /* 0x00000008ff727819 */ /* 0x000fe20000011472 */
[----:B-1----:R-:W-:-:S04]  /*234f0*/  VIADD R120, R0, 0x23 ;  /* 0x0000002300787836 */ /* 0x002fc80000000000 */
[----:B-----5:R1:W-:Y:S04]  /*23500*/  @P1 STG.E.U8 desc[UR20][R108.64], R114 ;  /* 0x000000726c001986 */ /* 0x0203e8000c101114 */
[----:B------:R-:W2:Y:S01]  /*23510*/  LDL.LU.64 R104, [R1+0x908] ;  /* 0x0009080001687983 */ /* 0x000ea20000300a00 */
[----:B0-----:R-:W-:Y:S01]  /*23520*/  ISETP.LT.AND P1, PT, R120, UR4, !P0 ;  /* 0x0000000478007c0c */ /* 0x001fe2000c721270 */
[----:B------:R-:W0:Y:S01]  /*23530*/  LDCU UR4, c[0x0][0x39c] ;  /* 0x00007380ff0477ac */ /* 0x000e220008000800 */
[----:B------:R-:W-:Y:S01]  /*23540*/  VIADD R120, R0, 0x24 ;  /* 0x0000002400787836 */ /* 0x000fe20000000000 */
[----:B------:R5:W-:Y:S04]  /*23550*/  @P4 STG.E.U8 desc[UR20][R112.64], R125 ;  /* 0x0000007d70004986 */ /* 0x000be8000c101114 */
[----:B-1----:R-:W2:Y:S04]  /*23560*/  LDL.LU.64 R108, [R1+0x900] ;  /* 0x00090000016c7983 */ /* 0x002ea80000300a00 */
[----:B------:R-:W2:Y:S04]  /*23570*/  LDL.LU R114, [R1+0x8f8] ;  /* 0x0008f80001727983 */ /* 0x000ea80000300800 */
[----:B-----5:R-:W5:Y:S01]  /*23580*/  LDL.LU.64 R112, [R1+0x8f0] ;  /* 0x0008f00001707983 */ /* 0x020f620000300a00 */
[----:B0-----:R-:W-:Y:S01]  /*23590*/  ISETP.LT.AND P4, PT, R120, UR4, !P0 ;  /* 0x0000000478007c0c */ /* 0x001fe2000c781270 */
[----:B------:R-:W0:Y:S01]  /*235a0*/  LDCU UR4, c[0x0][0x39c] ;  /* 0x00007380ff0477ac */ /* 0x000e220008000800 */
[----:B------:R-:W-:Y:S01]  /*235b0*/  PRMT R120, R125, 0x9910, RZ ;  /* 0x000099107d787816 */ /* 0x000fe200000000ff */
[----:B------:R-:W-:-:S03]  /*235c0*/  VIADD R125, R0, 0x25 ;  /* 0x00000025007d7836 */ /* 0x000fc60000000000 */
[----:B------:R-:W-:-:S05]  /*235d0*/  SHF.R.S32.HI R120, RZ, 0x8, R120 ;  /* 0x00000008ff787819 */ /* 0x000fca0000011478 */
[----:B----4-:R1:W-:Y:S01]  /*235e0*/  @P6 STG.E.U8 desc[UR20][R116.64], R120 ;  /* 0x0000007874006986 */ /* 0x0103e2000c101114 */
[----:B0-----:R-:W-:Y:S01]  /*235f0*/  ISETP.LT.AND P6, PT, R125, UR4, !P0 ;  /* 0x000000047d007c0c */ /* 0x001fe2000c7c1270 */
[----:B------:R-:W0:Y:S01]  /*23600*/  LDCU UR4, c[0x0][0x39c] ;  /* 0x00007380ff0477ac */ /* 0x000e220008000800 */
[----:B------:R-:W-:Y:S01]  /*23610*/  VIADD R125, R0, 0x26 ;  /* 0x00000026007d7836 */ /* 0x000fe20000000000 */
[----:B-1----:R-:W4:Y:S04]  /*23620*/  LDL.LU.64 R116, [R1+0x8e8] ;  /* 0x0008e80001747983 */ /* 0x002f280000300a00 */
[----:B---3--:R1:W-:Y:S04]  /*23630*/  @P3 STG.E.U8 desc[UR20][R118.64], R124 ;  /* 0x0000007c76003986 */ /* 0x0083e8000c101114 */
[----:B------:R-:W3:Y:S01]  /*23640*/  LDL.LU R120, [R1+0x8e0] ;  /* 0x0008e00001787983 */ /* 0x000ee20000300800 */
[----:B0-----:R-:W-:Y:S01]  /*23650*/  ISETP.LT.AND P3, PT, R125, UR4, !P0 ;  /* 0x000000047d007c0c */ /* 0x001fe2000c761270 */
[----:B------:R-:W0:Y:S01]  /*23660*/  LDCU UR4, c[0x0][0x39c] ;  /* 0x00007380ff0477ac */ /* 0x000e220008000800 */
[----:B-1----:R-:W-:Y:S01]  /*23670*/  PRMT R124, R124, 0x9910, RZ ;  /* 0x000099107c7c7816 */ /* 0x002fe200000000ff */
[----:B------:R-:W-:Y:S01]  /*23680*/  VIADD R125, R0, 0x27 ;  /* 0x00000027007d7836 */ /* 0x000fe20000000000 */
[----:B------:R-:W2:Y:S02]  /*23690*/  LDL.LU.64 R118, [R1+0x8d8] ;  /* 0x0008d80001767983 */ /* 0x000ea40000300a00 */
[----:B------:R-:W-:-:S05]  /*236a0*/  SHF.R.S32.HI R124, RZ, 0x8, R124 ;  /* 0x00000008ff7c7819 */ /* 0x000fca000001147c */
[----:B------:R1:W-:Y:S01]  /*236b0*/  @P5 STG.E.U8 desc[UR20][R122.64], R124 ;  /* 0x0000007c7a005986 */ /* 0x0003e2000c101114 */
[----:B0-----:R-:W-:Y:S01]  /*236c0*/  ISETP.LT.AND P5, PT, R125, UR4, !P0 ;  /* 0x000000047d007c0c */ /* 0x001fe2000c7a1270 */
[----:B------:R-:W0:Y:S02]  /*236d0*/  LDCU UR4, c[0x0][0x39c] ;  /* 0x00007380ff0477ac */ /* 0x000e240008000800 */
[----:B-1----:R-:W2:Y:S04]  /*236e0*/  LDL.LU.64 R122, [R1+0x8d0] ;  /* 0x0008d000017a7983 */ /* 0x002ea80000300a00 */
[----:B------:R-:W2:Y:S04]  /*236f0*/  LDL.LU R124, [R1+0x8cc] ;  /* 0x0008cc00017c7983 */ /* 0x000ea80000300800 */
[----:B------:R-:W2:Y:S04]  /*23700*/  LDL.LU R125, [R1+0x8c8] ;  /* 0x0008c800017d7983 */ /* 0x000ea80000300800 */
[----:B--2---:R1:W-:Y:S02]  /*23710*/  @P2 STG.E.U8 desc[UR20][R124.64], R121 ;  /* 0x000000797c002986 */ /* 0x0043e4000c101114 */
[----:B-1----:R-:W-:-:S02]  /*23720*/  IMAD.MOV.U32 R125, RZ, RZ, R121 ;  /* 0x000000ffff7d7224 */ /* 0x002fc400078e0079 */
[----:B------:R-:W3:Y:S03]  /*23730*/  LDL.LU R121, [R1+0x8c4] ;  /* 0x0008c40001797983 */ /* 0x000ee60000300800 */
[----:B------:R-:W-:-:S04]  /*23740*/  PRMT R125, R125, 0x9910, RZ ;  /* 0x000099107d7d7816 */ /* 0x000fc800000000ff */
[----:B------:R-:W-:-:S05]  /*23750*/  SHF.R.S32.HI R125, RZ, 0x8, R125 ;  /* 0x00000008ff7d7819 */ /* 0x000fca000001147d */
[----:B------:R-:W-:Y:S01]  /*23760*/  @P1 STG.E.U8 desc[UR20][R122.64], R125 ;  /* 0x0000007d7a001986 */ /* 0x000fe2000c101114 */
[----:B------:R-:W-:-:S03]  /*23770*/  VIADD R124, R0, 0x28 ;  /* 0x00000028007c7836 */ /* 0x000fc60000000000 */
[----:B---3--:R1:W-:Y:S02]  /*23780*/  @P4 STG.E.U8 desc[UR20][R120.64], R115 ;  /* 0x0000007378004986 */ /* 0x0083e4000c101114 */
[----:B-1----:R-:W-:Y:S02]  /*23790*/  PRMT R121, R115, 0x9910, RZ ;  /* 0x0000991073797816 */ /* 0x002fe400000000ff */
[----:B------:R-:W2:Y:S02]  /*237a0*/  LDL.LU R115, [R1+0x8c0] ;  /* 0x0008c00001737983 */ /* 0x000ea40000300800 */
[----:B------:R-:W-:Y:S02]  /*237b0*/  SHF.R.S32.HI R121, RZ, 0x8, R121 ;  /* 0x00000008ff797819 */ /* 0x000fe40000011479 */
[----:B0-----:R-:W-:Y:S01]  /*237c0*/  ISETP.LT.AND P2, PT, R124, UR4, !P0 ;  /* 0x000000047c007c0c */ /* 0x001fe2000c741270 */
[----:B------:R-:W0:Y:S02]  /*237d0*/  LDCU UR4, c[0x0][0x39c] ;  /* 0x00007380ff0477ac */ /* 0x000e240008000800 */
[----:B------:R-:W-:Y:S04]  /*237e0*/  @P6 STG.E.U8 desc[UR20][R118.64], R121 ;  /* 0x0000007976006986 */ /* 0x000fe8000c101114 */
[----:B----4-:R1:W-:Y:S02]  /*237f0*/  @P3 STG.E.U8 desc[UR20][R116.64], R111 ;  /* 0x0000006f74003986 */ /* 0x0103e4000c101114 */
[----:B-1----:R-:W-:-:S02]  /*23800*/  PRMT R117, R111, 0x9910, RZ ;  /* 0x000099106f757816 */ /* 0x002fc400000000ff */
[----:B------:R-:W3:Y:S02]  /*23810*/  LDL.LU R111, [R1+0x8bc] ;  /* 0x0008bc00016f7983 */ /* 0x000ee40000300800 */
[----:B------:R-:W-:Y:S01]  /*23820*/  SHF.R.S32.HI R117, RZ, 0x8, R117 ;  /* 0x00000008ff757819 */ /* 0x000fe20000011475 */
[----:B------:R-:W-:-:S05]  /*23830*/  VIADD R124, R0, 0x29 ;  /* 0x00000029007c7836 */ /* 0x000fca0000000000 */
[----:B0-----:R-:W-:Y:S01]  /*23840*/  ISETP.LT.AND P1, PT, R124, UR4, !P0 ;  /* 0x000000047c007c0c */ /* 0x001fe2000c721270 */
[----:B------:R-:W0:Y:S01]  /*23850*/  LDCU UR4, c[0x0][0x39c] ;  /* 0x00007380ff0477ac */ /* 0x000e220008000800 */
[----:B------:R-:W-:Y:S01]  /*23860*/  VIADD R122, R0, 0x2a ;  /* 0x0000002a007a7836 */ /* 0x000fe20000000000 */
[----:B--2---:R-:W-:Y:S04]  /*23870*/  @P5 STG.E.U8 desc[UR20][R114.64], R117 ;  /* 0x0000007572005986 */ /* 0x004fe8000c101114 */
[----:B-----5:R1:W-:Y:S02]  /*23880*/  @P2 STG.E.U8 desc[UR20][R112.64], R107 ;  /* 0x0000006b70002986 */ /* 0x0203e4000c101114 */
[----:B-1----:R-:W-:Y:S02]  /*23890*/  PRMT R113, R107, 0x9910, RZ ;  /* 0x000099106b717816 */ /* 0x002fe400000000ff */
[----:B------:R-:W2:Y:S01]  /*238a0*/  LDL.LU R107, [R1+0x8b8] ;  /* 0x0008b800016b7983 */ /* 0x000ea20000300800 */
[----:B0-----:R-:W-:Y:S01]  /*238b0*/  ISETP.LT.AND P4, PT, R122, UR4, !P0 ;  /* 0x000000047a007c0c */ /* 0x001fe2000c781270 */
[----:B------:R-:W0:Y:S01]  /*238c0*/  LDCU UR4, c[0x0][0x39c] ;  /* 0x00007380ff0477ac */ /* 0x000e220008000800 */
[C---:B------:R-:W-:Y:S01]  /*238d0*/  VIADD R120, R0.reuse, 0x2b ;  /* 0x0000002b00787836 */ /* 0x040fe20000000000 */
[----:B------:R-:W-:Y:S01]  /*238e0*/  SHF.R.S32.HI R113, RZ, 0x8, R113 ;  /* 0x00000008ff717819 */ /* 0x000fe20000011471 */
[----:B------:R-:W-:-:S03]  /*238f0*/  VIADD R118, R0, 0x2c ;  /* 0x0000002c00767836 */ /* 0x000fc60000000000 */
[----:B0-----:R-:W-:Y:S01]  /*23900*/  ISETP.LT.AND P6, PT, R120, UR4, !P0 ;  /* 0x0000000478007c0c */ /* 0x001fe2000c7c1270 */
[----:B------:R-:W0:Y:S01]  /*23910*/  LDCU UR4, c[0x0][0x39c] ;  /* 0x00007380ff0477ac */ /* 0x000e220008000800 */
[----:B---3--:R-:W-:Y:S04]  /*23920*/  @P1 STG.E.U8 desc[UR20][R110.64], R113 ;  /* 0x000000716e001986 */ /* 0x008fe8000c101114 */
[----:B------:R1:W-:Y:S01]  /*23930*/  @P4 STG.E.U8 desc[UR20][R108.64], R103 ;  /* 0x000000676c004986 */ /* 0x0003e2000c101114 */
[----:B0-----:R-:W-:Y:S01]  /*23940*/  ISETP.LT.AND P3, PT, R118, UR4, !P0 ;  /* 0x0000000476007c0c */ /* 0x001fe2000c761270 */
[----:B------:R-:W0:Y:S01]  /*23950*/  LDCU UR4, c[0x0][0x39c] ;  /* 0x00007380ff0477ac */ /* 0x000e220008000800 */
[----:B-1----:R-:W-:Y:S02]  /*23960*/  PRMT R109, R103, 0x9910, RZ ;  /* 0x00009910676d7816 */ /* 0x002fe400000000ff */
[----:B------:R-:W3:Y:S02]  /*23970*/  LDL.LU R103, [R1+0x8b4] ;  /* 0x0008b40001677983 */ /* 0x000ee40000300800 */
[----:B------:R-:W-:Y:S01]  /*23980*/  SHF.R.S32.HI R109, RZ, 0x8, R109 ;  /* 0x00000008ff6d7819 */ /* 0x000fe2000001146d */
[----:B------:R-:W-:-:S05]  /*23990*/  VIADD R116, R0, 0x2d ;  /* 0x0000002d00747836 */ /* 0x000fca0000000000 */
[----:B0-----:R-:W-:Y:S01]  /*239a0*/  ISETP.LT.AND P5, PT, R116, UR4, !P0 ;  /* 0x0000000474007c0c */ /* 0x001fe2000c7a1270 */
[----:B------:R-:W0:Y:S01]  /*239b0*/  LDCU UR4, c[0x0][0x39c] ;  /* 0x00007380ff0477ac */ /* 0x000e220008000800 */
[----:B--2---:R-:W-:Y:S04]  /*239c0*/  @P6 STG.E.U8 desc[UR20][R106.64], R109 ;  /* 0x0000006d6a006986 */ /* 0x004fe8000c101114 */
[----:B------:R1:W-:Y:S02]  /*239d0*/  @P3 STG.E.U8 desc[UR20][R104.64], R99 ;  /* 0x0000006368003986 */ /* 0x0003e4000c101114 */
[----:B-1----:R-:W-:Y:S02]  /*239e0*/  PRMT R105, R99, 0x9910, RZ ;  /* 0x0000991063697816 */ /* 0x002fe400000000ff */
[----:B------:R-:W2:Y:S01]  /*239f0*/  LDL.LU R99, [R1+0x8b0] ;  /* 0x0008b00001637983 */ /* 0x000ea20000300800 */
[----:B------:R-:W-:-:S05]  /*23a00*/  VIADD R114, R0, 0x2e ;  /* 0x0000002e00727836 */ /* 0x000fca0000000000 */
        /* <DEDUP_REMOVED lines=43> */
[----:B------:R-:W-:-:S02]  /*23cc0*/  VIADD R98, R0, 0x36 ;  /* 0x0000003600627836 */ /* 0x000fc40000000000 */
[C---:B------:R-:W-:Y:S01]  /*23cd0*/  VIADD R96, R0.reuse, 0x37 ;  /* 0x0000003700607836 */ /* 0x040fe20000000000 */
[----:B------:R-:W-:Y:S01]  /*23ce0*/  SHF.R.S32.HI R89, RZ, 0x8, R89 ;  /* 0x00000008ff597819 */ /* 0x000fe20000011459 */
[----:B------:R-:W-:Y:S01]  /*23cf0*/  VIADD R94, R0, 0x38 ;  /* 0x00000038005e7836 */ /* 0x000fe20000000000 */
[----:B0-----:R-:W-:Y:S01]  /*23d00*/  ISETP.LT.AND P4, PT, R98, UR4, !P0 ;  /* 0x0000000462007c0c */ /* 0x001fe2000c781270 */
[----:B------:R-:W0:Y:S01]  /*23d10*/  LDCU UR4, c[0x0][0x39c] ;  /* 0x00007380ff0477ac */ /* 0x000e220008000800 */
[----:B------:R-:W4:Y:S01]  /*23d20*/  LDL.LU R122, [R1+0x388] ;  /* 0x00038800017a7983 */ /* 0x000f220000300800 */
[----:B0-----:R-:W-:Y:S01]  /*23d30*/  ISETP.LT.AND P6, PT, R96, UR4, !P0 ;  /* 0x0000000460007c0c */ /* 0x001fe2000c7c1270 */
[----:B------:R-:W0:Y:S02]  /*23d40*/  LDCU UR4, c[0x0][0x39c] ;  /* 0x00007380ff0477ac */ /* 0x000e240008000800 */
[----:B---3--:R-:W-:Y:S07]  /*23d50*/  @P1 STG.E.U8 desc[UR20][R86.64], R89 ;  /* 0x0000005956001986 */ /* 0x008fee000c101114 */
[----:B------:R1:W-:Y:S01]  /*23d60*/  @P4 STG.E.U8 desc[UR20][R84.64], R79 ;  /* 0x0000004f54004986 */ /* 0x0003e2000c101114 */
[----:B0-----:R-:W-:Y:S01]  /*23d70*/  ISETP.LT.AND P3, PT, R94, UR4, !P0 ;  /* 0x000000045e007c0c */ /* 0x001fe2000c761270 */
[----:B------:R-:W0:Y:S01]  /*23d80*/  LDCU UR4, c[0x0][0x39c] ;  /* 0x00007380ff0477ac */ /* 0x000e220008000800 */
[----:B-1----:R-:W-:-:S02]  /*23d90*/  PRMT R85, R79, 0x9910, RZ ;  /* 0x000099104f557816 */ /* 0x002fc400000000ff */
[----:B------:R-:W3:Y:S02]  /*23da0*/  LDL.LU R79, [R1+0x89c] ;  /* 0x00089c00014f7983 */ /* 0x000ee40000300800 */
[----:B------:R-:W-:Y:S02]  /*23db0*/  SHF.R.S32.HI R85, RZ, 0x8, R85 ;  /* 0x00000008ff557819 */ /* 0x000fe40000011455 */
[----:B------:R-:W5:Y:S04]  /*23dc0*/  LDL.LU R124, [R1+0x100] ;  /* 0x00010000017c7983 */ /* 0x000f680000300800 */
[----:B------:R-:W5:Y:S04]  /*23dd0*/  LDL.LU R125, [R1+0x104] ;  /* 0x00010400017d7983 */ /* 0x000f680000300800 */
[----:B--2---:R-:W-:Y:S04]  /*23de0*/  @P6 STG.E.U8 desc[UR20][R82.64], R85 ;  /* 0x0000005552006986 */ /* 0x004fe8000c101114 */
[----:B------:R1:W-:Y:S02]  /*23df0*/  @P3 STG.E.U8 desc[UR20][R80.64], R77 ;  /* 0x0000004d50003986 */ /* 0x0003e4000c101114 */
[----:B-1----:R-:W-:-:S02]  /*23e00*/  PRMT R81, R77, 0x9910, RZ ;  /* 0x000099104d517816 */ /* 0x002fc400000000ff */
[----:B------:R-:W2:Y:S01]  /*23e10*/  LDL.LU R77, [R1+0x898] ;  /* 0x00089800014d7983 */ /* 0x000ea20000300800 */
[C---:B------:R-:W-:Y:S02]  /*23e20*/  VIADD R92, R0.reuse, 0x39 ;  /* 0x00000039005c7836 */ /* 0x040fe40000000000 */
[----:B------:R-:W-:Y:S01]  /*23e30*/  VIADD R90, R0, 0x3a ;  /* 0x0000003a005a7836 */ /* 0x000fe20000000000 */
[----:B------:R-:W-:Y:S01]  /*23e40*/  SHF.R.S32.HI R81, RZ, 0x8, R81 ;  /* 0x00000008ff517819 */ /* 0x000fe20000011451 */
[----:B------:R-:W4:Y:S01]  /*23e50*/  LDL.LU R123, [R1+0x38c] ;  /* 0x00038c00017b7983 */ /* 0x000f220000300800 */
[----:B0-----:R-:W-:Y:S01]  /*23e60*/  ISETP.LT.AND P5, PT, R92, UR4, !P0 ;  /* 0x000000045c007c0c */ /* 0x001fe2000c7a1270 */
[----:B------:R-:W0:Y:S02]  /*23e70*/  LDCU UR4, c[0x0][0x39c] ;  /* 0x00007380ff0477ac */ /* 0x000e240008000800 */
[----:B0-----:R-:W-:Y:S01]  /*23e80*/  ISETP.LT.AND P2, PT, R90, UR4, !P0 ;  /* 0x000000045a007c0c */ /* 0x001fe2000c741270 */
[----:B------:R-:W0:Y:S09]  /*23e90*/  LDCU UR4, c[0x0][0x39c] ;  /* 0x00007380ff0477ac */ /* 0x000e320008000800 */
[----:B---3--:R1:W-:Y:S02]  /*23ea0*/  @P5 STG.E.U8 desc[UR20][R78.64], R81 ;  /* 0x000000514e005986 */ /* 0x0083e4000c101114 */
[----:B-1----:R-:W-:Y:S01]  /*23eb0*/  PRMT R79, R71, 0x9910, RZ ;  /* 0x00009910474f7816 */ /* 0x002fe200000000ff */
[----:B------:R-:W-:-:S05]  /*23ec0*/  VIADD R88, R0, 0x3b ;  /* 0x0000003b00587836 */ /* 0x000fca0000000000 */
[----:B0-----:R-:W-:Y:S01]  /*23ed0*/  ISETP.LT.AND P1, PT, R88, UR4, !P0 ;  /* 0x0000000458007c0c */ /* 0x001fe2000c721270 */
[----:B------:R-:W0:Y:S01]  /*23ee0*/  LDCU UR4, c[0x0][0x39c] ;  /* 0x00007380ff0477ac */ /* 0x000e220008000800 */
[C---:B------:R-:W-:Y:S02]  /*23ef0*/  VIADD R86, R0.reuse, 0x3c ;  /* 0x0000003c00567836 */ /* 0x040fe40000000000 */
[----:B------:R-:W-:-:S03]  /*23f00*/  VIADD R84, R0, 0x3d ;  /* 0x0000003d00547836 */ /* 0x000fc60000000000 */
[----:B0-----:R-:W-:Y:S01]  /*23f10*/  ISETP.LT.AND P4, PT, R86, UR4, !P0 ;  /* 0x0000000456007c0c */ /* 0x001fe2000c781270 */
[----:B------:R-:W0:Y:S01]  /*23f20*/  LDCU UR4, c[0x0][0x39c] ;  /* 0x00007380ff0477ac */ /* 0x000e220008000800 */
[----:B--2---:R1:W-:Y:S04]  /*23f30*/  @P2 STG.E.U8 desc[UR20][R76.64], R71 ;  /* 0x000000474c002986 */ /* 0x0043e8000c101114 */
[----:B-1----:R-:W2:Y:S01]  /*23f40*/  LDL.LU R71, [R1+0x894] ;  /* 0x0008940001477983 */ /* 0x002ea20000300800 */
[----:B0-----:R-:W-:Y:S01]  /*23f50*/  ISETP.LT.AND P6, PT, R84, UR4, !P0 ;  /* 0x0000000454007c0c */ /* 0x001fe2000c7c1270 */
[----:B------:R-:W0:Y:S01]  /*23f60*/  LDCU UR4, c[0x0][0x39c] ;  /* 0x00007380ff0477ac */ /* 0x000e220008000800 */
[C---:B------:R-:W-:Y:S02]  /*23f70*/  VIADD R82, R0.reuse, 0x3e ;  /* 0x0000003e00527836 */ /* 0x040fe40000000000 */
[----:B------:R-:W-:-:S03]  /*23f80*/  VIADD R80, R0, 0x3f ;  /* 0x0000003f00507836 */ /* 0x000fc60000000000 */
[----:B0-----:R-:W-:Y:S01]  /*23f90*/  ISETP.LT.AND P3, PT, R82, UR4, !P0 ;  /* 0x0000000452007c0c */ /* 0x001fe2000c761270 */
[----:B------:R-:W0:Y:S01]  /*23fa0*/  LDCU UR4, c[0x0][0x39c] ;  /* 0x00007380ff0477ac */ /* 0x000e220008000800 */
[----:B------:R-:W-:Y:S01]  /*23fb0*/  VIADD R78, R0, 0x40 ;  /* 0x00000040004e7836 */ /* 0x000fe20000000000 */
[----:B------:R-:W-:-:S04]  /*23fc0*/  SHF.R.S32.HI R77, RZ, 0x8, R79 ;  /* 0x00000008ff4d7819 */ /* 0x000fc8000001144f */
[----:B------:R-:W-:Y:S01]  /*23fd0*/  ISETP.LT.AND P2, PT, R78, UR6, !P0 ;  /* 0x000000064e007c0c */ /* 0x000fe2000c741270 */
[----:B------:R1:W-:Y:S01]  /*23fe0*/  @P1 STG.E.U8 desc[UR20][R74.64], R77 ;  /* 0x0000004d4a001986 */ /* 0x0003e2000c101114 */
[----:B------:R-:W-:Y:S01]  /*23ff0*/  VIADD R76, R0, 0x41 ;  /* 0x00000041004c7836 */ /* 0x000fe20000000000 */
[----:B------:R-:W3:Y:S01]  /*24000*/  LDCU UR6, c[0x0][0x39c] ;  /* 0x00007380ff0677ac */ /* 0x000ee20008000800 */
[----:B0-----:R-:W-:Y:S01]  /*24010*/  ISETP.LT.AND P5, PT, R80, UR4, !P0 ;  /* 0x0000000450007c0c */ /* 0x001fe2000c7a1270 */
[----:B----4-:R0:W-:Y:S01]  /*24020*/  @P4 STG.E.U8 desc[UR20][R72.64], R122 ;  /* 0x0000007a48004986 */ /* 0x0101e2000c101114 */
[----:B------:R-:W-:Y:S01]  /*24030*/  PRMT R80, R122, 0x9910, RZ ;  /* 0x000099107a507816 */ /* 0x000fe200000000ff */
[----:B------:R-:W4:Y:S04]  /*24040*/  LDCU UR4, c[0x0][0x39c] ;  /* 0x00007380ff0477ac */ /* 0x000f280008000800 */
[----:B------:R-:W-:-:S05]  /*24050*/  IMAD.MOV.U32 R78, RZ, RZ, R80 ;  /* 0x000000ffff4e7224 */ /* 0x000fca00078e0050 */
[----:B-1----:R-:W-:Y:S02]  /*24060*/  SHF.R.S32.HI R75, RZ, 0x8, R78 ;  /* 0x00000008ff4b7819 */ /* 0x002fe4000001144e */
[----:B------:R-:W-:Y:S01]  /*24070*/  ISETP.LT.AND P1, PT, R76, UR7, !P0 ;  /* 0x000000074c007c0c */ /* 0x000fe2000c721270 */
[C---:B0-----:R-:W-:Y:S01]  /*24080*/  VIADD R72, R0.reuse, 0x43 ;  /* 0x0000004300487836 */ /* 0x041fe20000000000 */
[----:B------:R-:W0:Y:S01]  /*24090*/  LDCU UR7, c[0x0][0x39c] ;  /* 0x00007380ff0777ac */ /* 0x000e220008000800 */
[C---:B------:R-:W-:Y:S02]  /*240a0*/  VIADD R74, R0.reuse, 0x42 ;  /* 0x00000042004a7836 */ /* 0x040fe40000000000 */
[----:B------:R-:W-:-:S03]  /*240b0*/  VIADD R73, R0, 0x44 ;  /* 0x0000004400497836 */ /* 0x000fc60000000000 */
[----:B------:R-:W-:Y:S02]  /*240c0*/  ISETP.LT.AND P4, PT, R74, UR9, !P0 ;  /* 0x000000094a007c0c */ /* 0x000fe4000c781270 */
[----:B-----5:R-:W-:Y:S01]  /*240d0*/  F2FP.SATFINITE.E5M2.F32.PACK_AB_MERGE_C R74, R125, R124, RZ ;  /* 0x0000007c7d4a723e */ /* 0x020fe200048060ff */
[----:B--2---:R1:W-:Y:S02]  /*240e0*/  @P6 STG.E.U8 desc[UR20][R70.64], R75 ;  /* 0x0000004b46006986 */ /* 0x0043e4000c101114 */
[----:B-1----:R-:W-:Y:S02]  /*240f0*/  VIADD R71, R67, UR5 ;  /* 0x0000000543477c36 */ /* 0x002fe40008000000 */
[----:B------:R-:W2:Y:S04]  /*24100*/  LDL.LU R67, [R1+0x890] ;  /* 0x0008900001437983 */ /* 0x000ea80000300800 */
[----:B------:R-:W5:Y:S04]  /*24110*/  LDL.LU R75, [R1+0x10c] ;  /* 0x00010c00014b7983 */ /* 0x000f680000300800 */
        /* <DEDUP_REMOVED lines=15> */
[----:B----4-:R-:W-:Y:S01]  /*24210*/  ISETP.LT.AND P6, PT, R72, UR4, !P0 ;  /* 0x0000000448007c0c */ /* 0x010fe2000c7c1270 */
[----:B------:R-:W1:Y:S02]  /*24220*/  LDCU UR4, c[0x0][0x39c] ;  /* 0x00007380ff0477ac */ /* 0x000e640008000800 */
[----:B------:R-:W4:Y:S01]  /*24230*/  LDL.LU R92, [R1+0x164] ;  /* 0x00016400015c7983 */ /* 0x000f220000300800 */
[----:B------:R-:W-:-:S03]  /*24240*/  PRMT R72, R123, 0x9910, RZ ;  /* 0x000099107b487816 */ /* 0x000fc600000000ff */
[----:B------:R-:W2:Y:S04]  /*24250*/  LDL.LU R93, [R1+0x168] ;  /* 0x00016800015d7983 */ /* 0x000ea80000300800 */
[----:B------:R-:W2:Y:S04]  /*24260*/  LDL.LU R91, [R1+0x16c] ;  /* 0x00016c00015b7983 */ /* 0x000ea80000300800 */
[----:B------:R-:W2:Y:S04]  /*24270*/  LDL.LU R94, [R1+0x170] ;  /* 0x00017000015e7983 */ /* 0x000ea80000300800 */
[----:B------:R-:W2:Y:S04]  /*24280*/  LDL.LU R96, [R1+0x174] ;  /* 0x0001740001607983 */ /* 0x000ea80000300800 */
[----:B------:R-:W2:Y:S04]  /*24290*/  LDL.LU R97, [R1+0x178] ;  /* 0x0001780001617983 */ /* 0x000ea80000300800 */
[----:B------:R-:W2:Y:S04]  /*242a0*/  LDL.LU R95, [R1+0x17c] ;  /* 0x00017c00015f7983 */ /* 0x000ea80000300800 */
[----:B------:R-:W2:Y:S04]  /*242b0*/  LDL.LU R98, [R1+0x180] ;  /* 0x0001800001627983 */ /* 0x000ea80000300800 */
[----:B------:R0:W-:Y:S01]  /*242c0*/  @P3 STG.E.U8 desc[UR20][R68.64], R123 ;  /* 0x0000007b44003986 */ /* 0x0001e2000c101114 */
[----:B------:R-:W-:-:S03]  /*242d0*/  IADD3 R70, P3, PT, R71, R3, RZ ;  /* 0x0000000347467210 */ /* 0x000fc60007f7e0ff */
[----:B------:R-:W2:Y:S04]  /*242e0*/  LDL.LU R100, [R1+0x184] ;  /* 0x0001840001647983 */ /* 0x000ea80000300800 */
[----:B------:R-:W2:Y:S01]  /*242f0*/  LDL.LU R101, [R1+0x188] ;  /* 0x0001880001657983 */ /* 0x000ea20000300800 */
[----:B0-----:R-:W-:-:S03]  /*24300*/  IMAD.MOV.U32 R69, RZ, RZ, R72 ;  /* 0x000000ffff457224 */ /* 0x001fc600078e0048 */
[----:B------:R-:W2:Y:S01]  /*24310*/  LDL.LU R99, [R1+0x18c] ;  /* 0x00018c0001637983 */ /* 0x000ea20000300800 */
[----:B------:R-:W-:-:S03]  /*24320*/  VIADD R72, R71, UR5 ;  /* 0x0000000547487c36 */ /* 0x000fc60008000000 */
[----:B------:R-:W2:Y:S01]  /*24330*/  LDL.LU R102, [R1+0x190] ;  /* 0x0001900001667983 */ /* 0x000ea20000300800 */
[----:B------:R-:W-:-:S03]  /*24340*/  LEA.HI.X.SX32 R71, R71, R2, 0x1, P3 ;  /* 0x0000000247477211 */ /* 0x000fc600018f0eff */
[----:B------:R-:W2:Y:S01]  /*24350*/  LDL.LU R104, [R1+0x194] ;  /* 0x0001940001687983 */ /* 0x000ea20000300800 */
[----:B------:R-:W-:-:S03]  /*24360*/  SHF.R.S32.HI R69, RZ, 0x8, R69 ;  /* 0x00000008ff457819 */ /* 0x000fc60000011445 */
[----:B------:R-:W2:Y:S01]  /*24370*/  LDL.LU R105, [R1+0x1a0] ;  /* 0x0001a00001697983 */ /* 0x000ea20000300800 */
[----:B------:R-:W-:-:S03]  /*24380*/  IADD3 R68, P3, PT, R72, R3, RZ ;  /* 0x0000000348447210 */ /* 0x000fc60007f7e0ff */
[----:B------:R-:W2:Y:S04]  /*24390*/  LDL.LU R103, [R1+0x1a4] ;  /* 0x0001a40001677983 */ /* 0x000ea80000300800 */
[----:B------:R-:W2:Y:S04]  /*243a0*/  LDL.LU R106, [R1+0x1a8] ;  /* 0x0001a800016a7983 */ /* 0x000ea80000300800 */
[----:B------:R-:W2:Y:S04]  /*243b0*/  LDL.LU R108, [R1+0x1ac] ;  /* 0x0001ac00016c7983 */ /* 0x000ea80000300800 */
[----:B------:R-:W2:Y:S04]  /*243c0*/  LDL.LU R109, [R1+0x1b0] ;  /* 0x0001b000016d7983 */ /* 0x000ea80000300800 */
[----:B------:R-:W2:Y:S04]  /*243d0*/  LDL.LU R107, [R1+0x1b4] ;  /* 0x0001b400016b7983 */ /* 0x000ea80000300800 */
[----:B------:R-:W2:Y:S04]  /*243e0*/  LDL.LU R110, [R1+0x1b8] ;  /* 0x0001b800016e7983 */ /* 0x000ea80000300800 */
[----:B------:R0:W-:Y:S04]  /*243f0*/  @P5 STG.E.U8 desc[UR20][R70.64], R69 ;  /* 0x0000004546005986 */ /* 0x0001e8000c101114 */
[----:B------:R-:W2:Y:S04]  /*24400*/  LDL.LU R112, [R1+0x1bc] ;  /* 0x0001bc0001707983 */ /* 0x000ea80000300800 */
[----:B------:R-:W2:Y:S01]  /*24410*/  LDL.LU R113, [R1+0x1c0] ;  /* 0x0001c00001717983 */ /* 0x000ea20000300800 */
[C---:B0-----:R-:W-:Y:S01]  /*24420*/  LEA.HI.X.SX32 R69, R72.reuse, R2, 0x1, P3 ;  /* 0x0000000248457211 */ /* 0x041fe200018f0eff */
[----:B------:R-:W-:-:S02]  /*24430*/  VIADD R71, R72, UR5 ;  /* 0x0000000548477c36 */ /* 0x000fc40008000000 */
[----:B------:R-:W2:Y:S01]  /*24440*/  LDL.LU R111, [R1+0x1c4] ;  /* 0x0001c400016f7983 */ /* 0x000ea20000300800 */
[----:B-1----:R-:W-:Y:S01]  /*24450*/  ISETP.LT.AND P3, PT, R73, UR4, !P0 ;  /* 0x0000000449007c0c */ /* 0x002fe2000c761270 */
[----:B------:R-:W0:Y:S02]  /*24460*/  LDCU UR4, c[0x0][0x39c] ;  /* 0x00007380ff0477ac */ /* 0x000e240008000800 */
[----:B------:R-:W2:Y:S01]  /*24470*/  LDL.LU R114, [R1+0x1c8] ;  /* 0x0001c80001727983 */ /* 0x000ea20000300800 */
[----:B------:R-:W-:-:S03]  /*24480*/  PRMT R73, R74, 0x9910, RZ ;  /* 0x000099104a497816 */ /* 0x000fc600000000ff */
[----:B------:R-:W2:Y:S04]  /*24490*/  LDL.LU R116, [R1+0x1cc] ;  /* 0x0001cc0001747983 */ /* 0x000ea80000300800 */
[----:B------:R-:W2:Y:S04]  /*244a0*/  LDL.LU R117, [R1+0x1d0] ;  /* 0x0001d00001757983 */ /* 0x000ea80000300800 */
[----:B------:R1:W-:Y:S01]  /*244b0*/  @P2 STG.E.U8 desc[UR20][R68.64], R74 ;  /* 0x0000004a44002986 */ /* 0x0003e2000c101114 */
[----:B------:R-:W-:-:S03]  /*244c0*/  IADD3 R70, P2, PT, R71, R3, RZ ;  /* 0x0000000347467210 */ /* 0x000fc60007f5e0ff */
[----:B------:R-:W2:Y:S01]  /*244d0*/  LDL.LU R115, [R1+0x1d4] ;  /* 0x0001d40001737983 */ /* 0x000ea20000300800 */
[----:B------:R-:W-:-:S03]  /*244e0*/  VIADD R72, R71, UR5 ;  /* 0x0000000547487c36 */ /* 0x000fc60008000000 */
[----:B------:R-:W2:Y:S01]  /*244f0*/  LDL.LU R118, [R1+0x1d8] ;  /* 0x0001d80001767983 */ /* 0x000ea20000300800 */
[----:B------:R-:W-:-:S03]  /*24500*/  LEA.HI.X.SX32 R71, R71, R2, 0x1, P2 ;  /* 0x0000000247477211 */ /* 0x000fc600010f0eff */
[----:B------:R-:W2:Y:S01]  /*24510*/  LDL.LU R120, [R1+0x1dc] ;  /* 0x0001dc0001787983 */ /* 0x000ea20000300800 */
[----:B------:R-:W-:-:S03]  /*24520*/  SHF.R.S32.HI R73, RZ, 0x8, R73 ;  /* 0x00000008ff497819 */ /* 0x000fc60000011449 */
[----:B------:R-:W2:Y:S04]  /*24530*/  LDL.LU R121, [R1+0x1e8] ;  /* 0x0001e80001797983 */ /* 0x000ea80000300800 */
[----:B------:R-:W2:Y:S04]  /*24540*/  LDL.LU R119, [R1+0x1ec] ;  /* 0x0001ec0001777983 */ /* 0x000ea80000300800 */
[----:B------:R-:W2:Y:S04]  /*24550*/  LDL.LU R122, [R1+0x1f0] ;  /* 0x0001f000017a7983 */ /* 0x000ea80000300800 */
[----:B------:R-:W2:Y:S04]  /*24560*/  LDL.LU R124, [R1+0x1f4] ;  /* 0x0001f400017c7983 */ /* 0x000ea80000300800 */
[----:B------:R-:W2:Y:S04]  /*24570*/  LDL.LU R125, [R1+0x1f8] ;  /* 0x0001f800017d7983 */ /* 0x000ea80000300800 */
[----:B------:R-:W2:Y:S04]  /*24580*/  LDL.LU R123, [R1+0x1fc] ;  /* 0x0001fc00017b7983 */ /* 0x000ea80000300800 */
[----:B-1----:R-:W2:Y:S04]  /*24590*/  LDL.LU R74, [R1+0x114] ;  /* 0x00011400014a7983 */ /* 0x002ea80000300800 */
[----:B------:R1:W-:Y:S04]  /*245a0*/  @P1 STG.E.U8 desc[UR20][R70.64], R73 ;  /* 0x0000004946001986 */ /* 0x0003e8000c101114 */
[----:B-1----:R-:W5:Y:S01]  /*245b0*/  LDL.LU R71, [R1+0x108] ;  /* 0x0001080001477983 */ /* 0x002f620000300800 */
[----:B------:R-:W-:-:S02]  /*245c0*/  VIADD R68, R0, 0x45 ;  /* 0x0000004500447836 */ /* 0x000fc40000000000 */
[----:B------:R-:W-:-:S03]  /*245d0*/  VIADD R69, R0, 0x46 ;  /* 0x0000004600457836 */ /* 0x000fc60000000000 */
[----:B---3--:R-:W-:Y:S01]  /*245e0*/  ISETP.LT.AND P2, PT, R68, UR6, !P0 ;  /* 0x0000000644007c0c */ /* 0x008fe2000c741270 */
[----:B------:R-:W-:Y:S01]  /*245f0*/  VIADD R70, R0, 0x47 ;  /* 0x0000004700467836 */ /* 0x000fe20000000000 */
[C---:B------:R-:W-:Y:S01]  /*24600*/  IADD3 R68, P5, PT, R72.reuse, R3, RZ ;  /* 0x0000000348447210 */ /* 0x040fe20007fbe0ff */
[----:B------:R-:W1:Y:S01]  /*24610*/  LDCU UR6, c[0x0][0x39c] ;  /* 0x00007380ff0677ac */ /* 0x000e620008000800 */
[----:B------:R-:W-:Y:S02]  /*24620*/  ISETP.LT.AND P1, PT, R69, UR7, !P0 ;  /* 0x0000000745007c0c */ /* 0x000fe4000c721270 */
[----:B------:R-:W-:Y:S01]  /*24630*/  LEA.HI.X.SX32 R69, R72, R2, 0x1, P5 ;  /* 0x0000000248457211 */ /* 0x000fe200028f0eff */
[----:B------:R-:W3:Y:S01]  /*24640*/  LDCU UR7, c[0x0][0x39c] ;  /* 0x00007380ff0777ac */ /* 0x000ee20008000800 */
[----:B-----5:R-:W-:-:S04]  /*24650*/  F2FP.SATFINITE.E5M2.F32.PACK_AB_MERGE_C R73, R75, R71, RZ ;  /* 0x000000474b49723e */ /* 0x020fc800048060ff */
[----:B------:R-:W-:Y:S01]  /*24660*/  PRMT R75, R73, 0x9910, RZ ;  /* 0x00009910494b7816 */ /* 0x000fe200000000ff */
[----:B------:R5:W-:Y:S04]  /*24670*/  @P4 STG.E.U8 desc[UR20][R68.64], R73 ;  /* 0x0000004944004986 */ /* 0x000be8000c101114 */
[----:B-----5:R-:W2:Y:S01]  /*24680*/  LDL.LU R73, [R1+0x110] ;  /* 0x0001100001497983 */ /* 0x020ea20000300800 */
[----:B0-----:R-:W-:Y:S01]  /*24690*/  ISETP.LT.AND P5, PT, R70, UR4, !P0 ;  /* 0x0000000446007c0c */ /* 0x001fe2000c7a1270 */
[----:B------:R-:W0:Y:S01]  /*246a0*/  LDCU UR4, c[0x0][0x39c] ;  /* 0x00007380ff0477ac */ /* 0x000e220008000800 */
[----:B------:R-:W-:-:S04]  /*246b0*/  VIADD R71, R72, UR5 ;  /* 0x0000000548477c36 */ /* 0x000fc80008000000 */
[C---:B------:R-:W-:Y:S01]  /*246c0*/  VIADD R72, R71.reuse, UR5 ;  /* 0x0000000547487c36 */ /* 0x040fe20008000000 */
[CC--:B------:R-:W-:Y:S02]  /*246d0*/  IADD3 R70, P4, PT, R71.reuse, R3.reuse, RZ ;  /* 0x0000000347467210 */ /* 0x0c0fe40007f9e0ff */
[----:B------:R-:W-:Y:S02]  /*246e0*/  SHF.R.S32.HI R75, RZ, 0x8, R75 ;  /* 0x00000008ff4b7819 */ /* 0x000fe4000001144b */
[----:B------:R-:W-:Y:S02]  /*246f0*/  LEA.HI.X.SX32 R71, R71, R2, 0x1, P4 ;  /* 0x0000000247477211 */ /* 0x000fe400020f0eff */
[----:B------:R-:W-:-:S03]  /*24700*/  IADD3 R68, P4, PT, R72, R3, RZ ;  /* 0x0000000348447210 */ /* 0x000fc60007f9e0ff */
[----:B------:R5:W-:Y:S01]  /*24710*/  @P6 STG.E.U8 desc[UR20][R70.64], R75 ;  /* 0x0000004b46006986 */ /* 0x000be2000c101114 */
[----:B------:R-:W-:-:S03]  /*24720*/  LEA.HI.X.SX32 R69, R72, R2, 0x1, P4 ;  /* 0x0000000248457211 */ /* 0x000fc600020f0eff */
[----:B-----5:R-:W5:Y:S01]  /*24730*/  LDL.LU R75, [R1+0x11c] ;  /* 0x00011c00014b7983 */ /* 0x020f620000300800 */
[----:B--2---:R-:W-:Y:S01]  /*24740*/  F2FP.SATFINITE.E5M2.F32.PACK_AB_MERGE_C R74, R74, R73, RZ ;  /* 0x000000494a4a723e */ /* 0x004fe200048060ff */
[----:B------:R-:W-:-:S05]  /*24750*/  VIADD R73, R0, 0x48 ;  /* 0x0000004800497836 */ /* 0x000fca0000000000 */
[----:B0-----:R-:W-:Y:S01]  /*24760*/  ISETP.LT.AND P4, PT, R73, UR4, !P0 ;  /* 0x0000000449007c0c */ /* 0x001fe2000c781270 */
[----:B------:R-:W-:Y:S01]  /*24770*/  VIADD R70, R72, UR5 ;  /* 0x0000000548467c36 */ /* 0x000fe20008000000 */
[----:B------:R-:W5:Y:S01]  /*24780*/  LDL.LU R73, [R1+0x118] ;  /* 0x0001180001497983 */ /* 0x000f620000300800 */
[----:B------:R-:W-:-:S03]  /*24790*/  VIADD R71, R0, 0x4a ;  /* 0x0000004a00477836 */ /* 0x000fc60000000000 */
[----:B------:R0:W-:Y:S01]  /*247a0*/  @P3 STG.E.U8 desc[UR20][R68.64], R74 ;  /* 0x0000004a44003986 */ /* 0x0001e2000c101114 */
[----:B------:R-:W-:Y:S01]  /*247b0*/  PRMT R72, R74, 0x9910, RZ ;  /* 0x000099104a487816 */ /* 0x000fe200000000ff */
[----:B------:R-:W2:Y:S03]  /*247c0*/  LDCU UR4, c[0x0][0x39c] ;  /* 0x00007380ff0477ac */ /* 0x000ea60008000800 */
[----:B------:R-:W-:Y:S01]  /*247d0*/  SHF.R.S32.HI R72, RZ, 0x8, R72 ;  /* 0x00000008ff487819 */ /* 0x000fe20000011448 */
[----:B0-----:R-:W-:Y:S01]  /*247e0*/  VIADD R69, R0, 0x49 ;  /* 0x0000004900457836 */ /* 0x001fe20000000000 */
[----:B------:R-:W-:-:S04]  /*247f0*/  IADD3 R68, P6, PT, R70, R3, RZ ;  /* 0x0000000346447210 */ /* 0x000fc80007fde0ff */
[----:B-1----:R-:W-:Y:S01]  /*24800*/  ISETP.LT.AND P3, PT, R69, UR6, !P0 ;  /* 0x0000000645007c0c */ /* 0x002fe2000c761270 */
[----:B------:R-:W0:Y:S01]  /*24810*/  LDCU UR6, c[0x0][0x39c] ;  /* 0x00007380ff0677ac */ /* 0x000e220008000800 */
[C---:B------:R-:W-:Y:S02]  /*24820*/  LEA.HI.X.SX32 R69, R70.reuse, R2, 0x1, P6 ;  /* 0x0000000246457211 */ /* 0x040fe400030f0eff */
[----:B---3--:R-:W-:Y:S01]  /*24830*/  ISETP.LT.AND P6, PT, R71, UR7, !P0 ;  /* 0x0000000747007c0c */ /* 0x008fe2000c7c1270 */
[----:B------:R-:W-:Y:S01]  /*24840*/  VIADD R71, R70, UR5 ;  /* 0x0000000546477c36 */ /* 0x000fe20008000000 */
[----:B------:R-:W1:Y:S01]  /*24850*/  LDCU UR7, c[0x0][0x39c] ;  /* 0x00007380ff0777ac */ /* 0x000e620008000800 */
[----:B------:R3:W-:Y:S03]  /*24860*/  @P2 STG.E.U8 desc[UR20][R68.64], R72 ;  /* 0x0000004844002986 */ /* 0x0007e6000c101114 */
[C---:B------:R-:W-:Y:S01]  /*24870*/  IADD3 R70, P2, PT, R71.reuse, R3, RZ ;  /* 0x0000000347467210 */ /* 0x040fe20007f5e0ff */
[----:B---3--:R-:W-:-:S03]  /*24880*/  VIADD R72, R71, UR5 ;  /* 0x0000000547487c36 */ /* 0x008fc60008000000 */
[----:B------:R-:W-:Y:S02]  /*24890*/  LEA.HI.X.SX32 R71, R71, R2, 0x1, P2 ;  /* 0x0000000247477211 */ /* 0x000fe400010f0eff */
[----:B------:R-:W-:-:S04]  /*248a0*/  IADD3 R68, P2, PT, R72, R3, RZ ;  /* 0x0000000348447210 */ /* 0x000fc80007f5e0ff */
[----:B------:R-:W-:Y:S02]  /*248b0*/  LEA.HI.X.SX32 R69, R72, R2, 0x1, P2 ;  /* 0x0000000248457211 */ /* 0x000fe400010f0eff */
[----:B-----5:R-:W-:-:S04]  /*248c0*/  F2FP.SATFINITE.E5M2.F32.PACK_AB_MERGE_C R74, R75, R73, RZ ;  /* 0x000000494b4a723e */ /* 0x020fc800048060ff */
[----:B------:R-:W-:Y:S01]  /*248d0*/  PRMT R75, R74, 0x9910, RZ ;  /* 0x000099104a4b7816 */ /* 0x000fe200000000ff */
[----:B------:R3:W-:Y:S01]  /*248e0*/  @P1 STG.E.U8 desc[UR20][R70.64], R74 ;  /* 0x0000004a46001986 */ /* 0x0007e2000c101114 */
[----:B------:R-:W-:Y:S02]  /*248f0*/  VIADD R73, R0, 0x4b ;  /* 0x0000004b00497836 */ /* 0x000fe40000000000 */
[----:B---3--:R-:W-:Y:S01]  /*24900*/  SHF.R.S32.HI R74, RZ, 0x8, R75 ;  /* 0x00000008ff4a7819 */ /* 0x008fe2000001144b */
[----:B------:R-:W-:Y:S02]  /*24910*/  VIADD R71, R72, UR5 ;  /* 0x0000000548477c36 */ /* 0x000fe40008000000 */
[----:B------:R-:W-:Y:S02]  /*24920*/  VIADD R70, R0, 0x4c ;  /* 0x0000004c00467836 */ /* 0x000fe40000000000 */
[----:B------:R3:W-:Y:S01]  /*24930*/  @P5 STG.E.U8 desc[UR20][R68.64], R74 ;  /* 0x0000004a44005986 */ /* 0x0007e2000c101114 */
[----:B--2---:R-:W-:Y:S01]  /*24940*/  ISETP.LT.AND P1, PT, R73, UR4, !P0 ;  /* 0x0000000449007c0c */ /* 0x004fe2000c721270 */
[----:B------:R-:W2:Y:S01]  /*24950*/  LDCU UR4, c[0x0][0x39c] ;  /* 0x00007380ff0477ac */ /* 0x000ea20008000800 */
[----:B0-----:R-:W-:Y:S01]  /*24960*/  ISETP.LT.AND P2, PT, R70, UR6, !P0 ;  /* 0x0000000646007c0c */ /* 0x001fe2000c741270 */
[----:B------:R-:W-:Y:S01]  /*24970*/  VIADD R70, R0, 0x4d ;  /* 0x0000004d00467836 */ /* 0x000fe20000000000 */
[----:B------:R-:W-:Y:S01]  /*24980*/  F2FP.SATFINITE.E5M2.F32.PACK_AB_MERGE_C R72, R76, R78, RZ ;  /* 0x0000004e4c48723e */ /* 0x000fe200048060ff */
[----:B------:R-:W0:Y:S01]  /*24990*/  LDCU UR6, c[0x0][0x39c] ;  /* 0x00007380ff0677ac */ /* 0x000e220008000800 */
[----:B---3--:R-:W-:-:S04]  /*249a0*/  IADD3 R68, P5, PT, R71, R3, RZ ;  /* 0x0000000347447210 */ /* 0x008fc80007fbe0ff */
[CC--:B------:R-:W-:Y:S01]  /*249b0*/  LEA.HI.X.SX32 R69, R71.reuse, R2.reuse, 0x1, P5 ;  /* 0x0000000247457211 */ /* 0x0c0fe200028f0eff */
[----:B------:R-:W-:Y:S01]  /*249c0*/  VIADD R71, R71, UR5 ;  /* 0x0000000547477c36 */ /* 0x000fe20008000000 */
[----:B-1----:R-:W-:Y:S02]  /*249d0*/  ISETP.LT.AND P5, PT, R70, UR7, !P0 ;  /* 0x0000000746007c0c */ /* 0x002fe4000c7a1270 */
[----:B------:R-:W-:Y:S01]  /*249e0*/  F2FP.SATFINITE.E5M2.F32.PACK_AB_MERGE_C R74, R80, R77, RZ ;  /* 0x0000004d504a723e */ /* 0x000fe200048060ff */
[----:B------:R1:W-:Y:S01]  /*249f0*/  @P4 STG.E.U8 desc[UR20][R68.64], R72 ;  /* 0x0000004844004986 */ /* 0x0003e2000c101114 */
[----:B------:R-:W-:Y:S01]  /*24a00*/  PRMT R75, R72, 0x9910, RZ ;  /* 0x00009910484b7816 */ /* 0x000fe200000000ff */
[----:B------:R-:W-:Y:S01]  /*24a10*/  VIADD R73, R0, 0x4e ;  /* 0x0000004e00497836 */ /* 0x000fe20000000000 */
[C---:B------:R-:W-:Y:S01]  /*24a20*/  IADD3 R70, P4, PT, R71.reuse, R3, RZ ;  /* 0x0000000347467210 */ /* 0x040fe20007f9e0ff */
[----:B------:R-:W3:Y:S01]  /*24a30*/  LDCU UR7, c[0x0][0x39c] ;  /* 0x00007380ff0777ac */ /* 0x000ee20008000800 */
[----:B------:R-:W-:Y:S01]  /*24a40*/  SHF.R.S32.HI R75, RZ, 0x8, R75 ;  /* 0x00000008ff4b7819 */ /* 0x000fe2000001144b */
[C---:B-1----:R-:W-:Y:S01]  /*24a50*/  VIADD R72, R71.reuse, UR5 ;  /* 0x0000000547487c36 */ /* 0x042fe20008000000 */
[----:B------:R-:W-:-:S04]  /*24a60*/  LEA.HI.X.SX32 R71, R71, R2, 0x1, P4 ;  /* 0x0000000247477211 */ /* 0x000fc800020f0eff */
[C---:B------:R-:W-:Y:S01]  /*24a70*/  IADD3 R68, P4, PT, R72.reuse, R3, RZ ;  /* 0x0000000348447210 */ /* 0x040fe20007f9e0ff */
[----:B------:R1:W-:Y:S03]  /*24a80*/  @P3 STG.E.U8 desc[UR20][R70.64], R75 ;  /* 0x0000004b46003986 */ /* 0x0003e6000c101114 */
[----:B------:R-:W-:Y:S02]  /*24a90*/  LEA.HI.X.SX32 R69, R72, R2, 0x1, P4 ;  /* 0x0000000248457211 */ /* 0x000fe400020f0eff */
[----:B--2---:R-:W-:Y:S01]  /*24aa0*/  ISETP.LT.AND P3, PT, R73, UR4, !P0 ;  /* 0x0000000449007c0c */ /* 0x004fe2000c761270 */
[----:B------:R-:W2:Y:S01]  /*24ab0*/  LDCU UR4, c[0x0][0x39c] ;  /* 0x00007380ff0477ac */ /* 0x000ea20008000800 */
[----:B-1----:R-:W-:Y:S01]  /*24ac0*/  PRMT R70, R74, 0x9910, RZ ;  /* 0x000099104a467816 */ /* 0x002fe200000000ff */
[----:B------:R-:W-:Y:S01]  /*24ad0*/  VIADD R71, R72, UR5 ;  /* 0x0000000548477c36 */ /* 0x000fe20008000000 */
[----:B------:R1:W-:Y:S03]  /*24ae0*/  @P6 STG.E.U8 desc[UR20][R68.64], R74 ;  /* 0x0000004a44006986 */ /* 0x0003e6000c101114 */
[----:B------:R-:W-:-:S02]  /*24af0*/  IMAD.MOV.U32 R72, RZ, RZ, R70 ;  /* 0x000000ffff487224 */ /* 0x000fc400078e0046 */
[----:B------:R-:W-:-:S03]  /*24b00*/  VIADD R70, R0, 0x4f ;  /* 0x0000004f00467836 */ /* 0x000fc60000000000 */
[----:B------:R-:W-:Y:S02]  /*24b10*/  SHF.R.S32.HI R72, RZ, 0x8, R72 ;  /* 0x00000008ff487819 */ /* 0x000fe40000011448 */
[----:B-1----:R-:W-:-:S04]  /*24b20*/  IADD3 R68, P4, PT, R71, R3, RZ ;  /* 0x0000000347447210 */ /* 0x002fc80007f9e0ff */
[CC--:B------:R-:W-:Y:S01]  /*24b30*/  LEA.HI.X.SX32 R69, R71.reuse, R2.reuse, 0x1, P4 ;  /* 0x0000000247457211 */ /* 0x0c0fe200020f0eff */
[----:B------:R-:W-:Y:S01]  /*24b40*/  VIADD R71, R71, UR5 ;  /* 0x0000000547477c36 */ /* 0x000fe20008000000 */
[----:B0-----:R-:W-:Y:S01]  /*24b50*/  ISETP.LT.AND P4, PT, R70, UR6, !P0 ;  /* 0x0000000646007c0c */ /* 0x001fe2000c781270 */
[----:B------:R-:W0:Y:S02]  /*24b60*/  LDCU UR6, c[0x0][0x39c] ;  /* 0x00007380ff0677ac */ /* 0x000e240008000800 */
[----:B------:R1:W-:Y:S01]  /*24b70*/  @P1 STG.E.U8 desc[UR20][R68.64], R72 ;  /* 0x0000004844001986 */ /* 0x0003e2000c101114 */
[----:B------:R-:W-:Y:S02]  /*24b80*/  IADD3 R70, P1, PT, R71, R3, RZ ;  /* 0x0000000347467210 */ /* 0x000fe40007f3e0ff */
[----:B------:R-:W-:Y:S01]  /*24b90*/  F2FP.SATFINITE.E5M2.F32.PACK_AB_MERGE_C R73, R81, R79, RZ ;  /* 0x0000004f5149723e */ /* 0x000fe200048060ff */
[C---:B-1----:R-:W-:Y:S02]  /*24ba0*/  VIADD R68, R0.reuse, 0x50 ;  /* 0x0000005000447836 */ /* 0x042fe40000000000 */
[C---:B------:R-:W-:Y:S01]  /*24bb0*/  VIADD R72, R71.reuse, UR5 ;  /* 0x0000000547487c36 */ /* 0x040fe20008000000 */
[----:B------:R-:W-:Y:S01]  /*24bc0*/  LEA.HI.X.SX32 R71, R71, R2, 0x1, P1 ;  /* 0x0000000247477211 */ /* 0x000fe200008f0eff */
[----:B------:R-:W-:Y:S01]  /*24bd0*/  VIADD R69, R0, 0x51 ;  /* 0x0000005100457836 */ /* 0x000fe20000000000 */
[----:B--2---:R-:W-:Y:S01]  /*24be0*/  ISETP.LT.AND P1, PT, R68, UR4, !P0 ;  /* 0x0000000444007c0c */ /* 0x004fe2000c721270 */
[----:B------:R-:W1:Y:S01]  /*24bf0*/  LDCU UR4, c[0x0][0x39c] ;  /* 0x00007380ff0477ac */ /* 0x000e620008000800 */
[----:B------:R-:W-:-:S02]  /*24c00*/  PRMT R74, R73, 0x9910, RZ ;  /* 0x00009910494a7816 */ /* 0x000fc400000000ff */
[CC--:B------:R-:W-:Y:S01]  /*24c10*/  IADD3 R68, P6, PT, R72.reuse, R3.reuse, RZ ;  /* 0x0000000348447210 */ /* 0x0c0fe20007fde0ff */
[----:B------:R2:W-:Y:S01]  /*24c20*/  @P2 STG.E.U8 desc[UR20][R70.64], R73 ;  /* 0x0000004946002986 */ /* 0x0005e2000c101114 */
[----:B---3--:R-:W-:Y:S01]  /*24c30*/  ISETP.LT.AND P2, PT, R69, UR7, !P0 ;  /* 0x0000000745007c0c */ /* 0x008fe2000c741270 */
[----:B------:R-:W3:Y:S01]  /*24c40*/  LDCU UR7, c[0x0][0x39c] ;  /* 0x00007380ff0777ac */ /* 0x000ee20008000800 */
[C---:B------:R-:W-:Y:S02]  /*24c50*/  LEA.HI.X.SX32 R69, R72.reuse, R2, 0x1, P6 ;  /* 0x0000000248457211 */ /* 0x040fe400030f0eff */
[----:B--2---:R-:W-:Y:S01]  /*24c60*/  SHF.R.S32.HI R73, RZ, 0x8, R74 ;  /* 0x00000008ff497819 */ /* 0x004fe2000001144a */
[----:B------:R-:W-:Y:S02]  /*24c70*/  VIADD R71, R72, UR5 ;  /* 0x0000000548477c36 */ /* 0x000fe40008000000 */
[----:B------:R-:W-:Y:S02]  /*24c80*/  VIADD R70, R0, 0x52 ;  /* 0x0000005200467836 */ /* 0x000fe40000000000 */
[----:B------:R2:W-:Y:S03]  /*24c90*/  @P5 STG.E.U8 desc[UR20][R68.64], R73 ;  /* 0x0000004944005986 */ /* 0x0005e6000c101114 */
[----:B0-----:R-:W-:Y:S01]  /*24ca0*/  ISETP.LT.AND P5, PT, R70, UR6, !P0 ;  /* 0x0000000646007c0c */ /* 0x001fe2000c7a1270 */
[----:B------:R-:W-:Y:S01]  /*24cb0*/  VIADD R72, R0, 0x53 ;  /* 0x0000005300487836 */ /* 0x000fe20000000000 */
[----:B------:R-:W-:Y:S01]  /*24cc0*/  F2FP.SATFINITE.E5M2.F32.PACK_AB_MERGE_C R70, R84, R82, RZ ;  /* 0x000000525446723e */ /* 0x000fe200048060ff */
[----:B------:R-:W0:Y:S01]  /*24cd0*/  LDCU UR6, c[0x0][0x39c] ;  /* 0x00007380ff0677ac */ /* 0x000e220008000800 */
[----:B--2---:R-:W-:-:S04]  /*24ce0*/  IADD3 R68, P6, PT, R71, R3, RZ ;  /* 0x0000000347447210 */ /* 0x004fc80007fde0ff */
[C---:B------:R-:W-:Y:S01]  /*24cf0*/  LEA.HI.X.SX32 R69, R71.reuse, R2, 0x1, P6 ;  /* 0x0000000247457211 */ /* 0x040fe200030f0eff */
[----:B------:R-:W-:Y:S01]  /*24d00*/  VIADD R71, R71, UR5 ;  /* 0x0000000547477c36 */ /* 0x000fe20008000000 */
[----:B------:R-:W-:-:S03]  /*24d10*/  PRMT R74, R70, 0x9910, RZ ;  /* 0x00009910464a7816 */ /* 0x000fc600000000ff */
[----:B------:R2:W-:Y:S01]  /*24d20*/  @P3 STG.E.U8 desc[UR20][R68.64], R70 ;  /* 0x0000004644003986 */ /* 0x0005e2000c101114 */
[----:B-1----:R-:W-:Y:S01]  /*24d30*/  ISETP.LT.AND P3, PT, R72, UR4, !P0 ;  /* 0x0000000448007c0c */ /* 0x002fe2000c761270 */
[C---:B------:R-:W-:Y:S01]  /*24d40*/  VIADD R72, R71.reuse, UR5 ;  /* 0x0000000547487c36 */ /* 0x040fe20008000000 */
[----:B------:R-:W-:Y:S01]  /*24d50*/  SHF.R.S32.HI R74, RZ, 0x8, R74 ;  /* 0x00000008ff4a7819 */ /* 0x000fe2000001144a */
[----:B------:R-:W1:Y:S01]  /*24d60*/  LDCU UR4, c[0x0][0x39c] ;  /* 0x00007380ff0477ac */ /* 0x000e620008000800 */
[----:B--2---:R-:W-:-:S04]  /*24d70*/  IADD3 R70, P6, PT, R71, R3, RZ ;  /* 0x0000000347467210 */ /* 0x004fc80007fde0ff */
[----:B------:R-:W-:-:S05]  /*24d80*/  LEA.HI.X.SX32 R71, R71, R2, 0x1, P6 ;  /* 0x0000000247477211 */ /* 0x000fca00030f0eff */
[----:B------:R2:W-:Y:S02]  /*24d90*/  @P4 STG.E.U8 desc[UR20][R70.64], R74 ;  /* 0x0000004a46004986 */ /* 0x0005e4000c101114 */
[----:B--2---:R-:W-:Y:S02]  /*24da0*/  F2FP.SATFINITE.E5M2.F32.PACK_AB_MERGE_C R74, R88, R86, RZ ;  /* 0x00000056584a723e */ /* 0x004fe400048060ff */
[----:B------:R-:W2:Y:S04]  /*24db0*/  LDL.LU R86, [R1+0x150] ;  /* 0x0001500001567983 */ /* 0x000ea80000300800 */
[----:B------:R-:W2:Y:S01]  /*24dc0*/  LDL.LU R88, [R1+0x154] ;  /* 0x0001540001587983 */ /* 0x000ea20000300800 */
[----:B------:R-:W-:Y:S01]  /*24dd0*/  VIADD R69, R0, 0x54 ;  /* 0x0000005400457836 */ /* 0x000fe20000000000 */
[----:B------:R-:W-:-:S02]  /*24de0*/  IADD3 R68, P6, PT, R72, R3, RZ ;  /* 0x0000000348447210 */ /* 0x000fc40007fde0ff */
[----:B------:R-:W-:Y:S01]  /*24df0*/  F2FP.SATFINITE.E5M2.F32.PACK_AB_MERGE_C R70, R83, R85, RZ ;  /* 0x000000555346723e */ /* 0x000fe200048060ff */
[----:B------:R-:W-:Y:S01]  /*24e00*/  VIADD R71, R72, UR5 ;  /* 0x0000000548477c36 */ /* 0x000fe20008000000 */
[----:B---3--:R-:W-:Y:S01]  /*24e10*/  ISETP.LT.AND P4, PT, R69, UR7, !P0 ;  /* 0x0000000745007c0c */ /* 0x008fe2000c781270 */
[----:B------:R-:W-:Y:S01]  /*24e20*/  VIADD R73, R0, 0x55 ;  /* 0x0000005500497836 */ /* 0x000fe20000000000 */
[----:B------:R-:W-:Y:S01]  /*24e30*/  LEA.HI.X.SX32 R69, R72, R2, 0x1, P6 ;  /* 0x0000000248457211 */ /* 0x000fe200030f0eff */
[----:B------:R-:W3:Y:S01]  /*24e40*/  LDCU UR7, c[0x0][0x39c] ;  /* 0x00007380ff0777ac */ /* 0x000ee20008000800 */
[----:B------:R-:W-:-:S03]  /*24e50*/  PRMT R72, R70, 0x9910, RZ ;  /* 0x0000991046487816 */ /* 0x000fc600000000ff */
[----:B------:R5:W-:Y:S01]  /*24e60*/  @P1 STG.E.U8 desc[UR20][R68.64], R70 ;  /* 0x0000004644001986 */ /* 0x000be2000c101114 */
[----:B0-----:R-:W-:Y:S01]  /*24e70*/  ISETP.LT.AND P6, PT, R73, UR6, !P0 ;  /* 0x0000000649007c0c */ /* 0x001fe2000c7c1270 */
[----:B------:R-:W0:Y:S01]  /*24e80*/  LDCU UR6, c[0x0][0x39c] ;  /* 0x00007380ff0677ac */ /* 0x000e220008000800 */
[----:B------:R-:W-:Y:S02]  /*24e90*/  VIADD R73, R0, 0x56 ;  /* 0x0000005600497836 */ /* 0x000fe40000000000 */
[----:B-----5:R-:W-:Y:S01]  /*24ea0*/  IMAD.MOV.U32 R69, RZ, RZ, R72 ;  /* 0x000000ffff457224 */ /* 0x020fe200078e0048 */
[C---:B------:R-:W-:Y:S01]  /*24eb0*/  IADD3 R70, P1, PT, R71.reuse, R3, RZ ;  /* 0x0000000347467210 */ /* 0x040fe20007f3e0ff */
[----:B------:R-:W-:-:S03]  /*24ec0*/  VIADD R72, R71, UR5 ;  /* 0x0000000547487c36 */ /* 0x000fc60008000000 */
[----:B------:R-:W-:Y:S02]  /*24ed0*/  LEA.HI.X.SX32 R71, R71, R2, 0x1, P1 ;  /* 0x0000000247477211 */ /* 0x000fe400008f0eff */
[----:B------:R-:W-:Y:S02]  /*24ee0*/  SHF.R.S32.HI R69, RZ, 0x8, R69 ;  /* 0x00000008ff457819 */ /* 0x000fe40000011445 */
[----:B------:R-:W-:-:S03]  /*24ef0*/  IADD3 R68, P1, PT, R72, R3, RZ ;  /* 0x0000000348447210 */ /* 0x000fc60007f3e0ff */
[----:B------:R5:W-:Y:S02]  /*24f00*/  @P2 STG.E.U8 desc[UR20][R70.64], R69 ;  /* 0x0000004546002986 */ /* 0x000be4000c101114 */
[C---:B-----5:R-:W-:Y:S01]  /*24f10*/  LEA.HI.X.SX32 R69, R72.reuse, R2, 0x1, P1 ;  /* 0x0000000248457211 */ /* 0x060fe200008f0eff */
[----:B------:R-:W-:Y:S01]  /*24f20*/  VIADD R71, R72, UR5 ;  /* 0x0000000548477c36 */ /* 0x000fe20008000000 */
[----:B-1----:R-:W-:Y:S01]  /*24f30*/  ISETP.LT.AND P1, PT, R73, UR4, !P0 ;  /* 0x0000000449007c0c */ /* 0x002fe2000c721270 */
[----:B------:R-:W1:Y:S01]  /*24f40*/  LDCU UR4, c[0x0][0x39c] ;  /* 0x00007380ff0477ac */ /* 0x000e620008000800 */
[----:B------:R-:W-:Y:S01]  /*24f50*/  PRMT R73, R74, 0x9910, RZ ;  /* 0x000099104a497816 */ /* 0x000fe200000000ff */
[----:B------:R5:W-:Y:S01]  /*24f60*/  @P5 STG.E.U8 desc[UR20][R68.64], R74 ;  /* 0x0000004a44005986 */ /* 0x000be2000c101114 */
[C---:B------:R-:W-:Y:S01]  /*24f70*/  IADD3 R70, P2, PT, R71.reuse, R3, RZ ;  /* 0x0000000347467210 */ /* 0x040fe20007f5e0ff */
[----:B------:R-:W-:Y:S01]  /*24f80*/  VIADD R72, R71, UR5 ;  /* 0x0000000547487c36 */ /* 0x000fe20008000000 */
[----:B------:R-:W-:-:S02]  /*24f90*/  SHF.R.S32.HI R73, RZ, 0x8, R73 ;  /* 0x00000008ff497819 */ /* 0x000fc40000011449 */
[----:B------:R-:W-:Y:S01]  /*24fa0*/  LEA.HI.X.SX32 R71, R71, R2, 0x1, P2 ;  /* 0x0000000247477211 */ /* 0x000fe200010f0eff */
[C---:B-----5:R-:W-:Y:S02]  /*24fb0*/  VIADD R68, R0.reuse, 0x57 ;  /* 0x0000005700447836 */ /* 0x060fe40000000000 */
[----:B------:R-:W-:-:S03]  /*24fc0*/  VIADD R69, R0, 0x58 ;  /* 0x0000005800457836 */ /* 0x000fc60000000000 */
[----:B0-----:R-:W-:Y:S01]  /*24fd0*/  ISETP.LT.AND P2, PT, R68, UR6, !P0 ;  /* 0x0000000644007c0c */ /* 0x001fe2000c741270 */
[----:B------:R0:W-:Y:S01]  /*24fe0*/  @P3 STG.E.U8 desc[UR20][R70.64], R73 ;  /* 0x0000004946003986 */ /* 0x0001e2000c101114 */
[C---:B------:R-:W-:Y:S01]  /*24ff0*/  IADD3 R68, P5, PT, R72.reuse, R3, RZ ;  /* 0x0000000348447210 */ /* 0x040fe20007fbe0ff */
[----:B------:R-:W5:Y:S01]  /*25000*/  LDCU UR6, c[0x0][0x39c] ;  /* 0x00007380ff0677ac */ /* 0x000f620008000800 */
[----:B---3--:R-:W-:Y:S02]  /*25010*/  ISETP.LT.AND P3, PT, R69, UR7, !P0 ;  /* 0x0000000745007c0c */ /* 0x008fe4000c761270 */
[----:B------:R-:W-:Y:S01]  /*25020*/  LEA.HI.X.SX32 R69, R72, R2, 0x1, P5 ;  /* 0x0000000248457211 */ /* 0x000fe200028f0eff */
[----:B------:R-:W3:Y:S01]  /*25030*/  LDCU UR7, c[0x0][0x39c] ;  /* 0x00007380ff0777ac */ /* 0x000ee20008000800 */
[----:B0-----:R-:W-:Y:S02]  /*25040*/  VIADD R70, R0, 0x59 ;  /* 0x0000005900467836 */ /* 0x001fe40000000000 */
[----:B------:R-:W-:-:S03]  /*25050*/  VIADD R71, R72, UR5 ;  /* 0x0000000548477c36 */ /* 0x000fc60008000000 */
[----:B-1----:R-:W-:Y:S01]  /*25060*/  ISETP.LT.AND P5, PT, R70, UR4, !P0 ;  /* 0x0000000446007c0c */ /* 0x002fe2000c7a1270 */
[----:B------:R-:W-:Y:S01]  /*25070*/  VIADD R72, R71, UR5 ;  /* 0x0000000547487c36 */ /* 0x000fe20008000000 */
[----:B------:R-:W-:Y:S01]  /*25080*/  F2FP.SATFINITE.E5M2.F32.PACK_AB_MERGE_C R74, R87, R89, RZ ;  /* 0x00000059574a723e */ /* 0x000fe200048060ff */
[----:B------:R-:W0:Y:S01]  /*25090*/  LDCU UR4, c[0x0][0x39c] ;  /* 0x00007380ff0477ac */ /* 0x000e220008000800 */
[----:B--2---:R-:W-:-:S05]  /*250a0*/  F2FP.SATFINITE.E5M2.F32.PACK_AB_MERGE_C R73, R88, R86, RZ ;  /* 0x000000565849723e */ /* 0x004fca00048060ff */
[----:B------:R1:W-:Y:S01]  /*250b0*/  @P4 STG.E.U8 desc[UR20][R68.64], R73 ;  /* 0x0000004944004986 */ /* 0x0003e2000c101114 */
[-C--:B------:R-:W-:Y:S02]  /*250c0*/  IADD3 R70, P4, PT, R71, R3.reuse, RZ ;  /* 0x0000000347467210 */ /* 0x080fe40007f9e0ff */
[----:B------:R-:W-:Y:S02]  /*250d0*/  PRMT R75, R73, 0x9910, RZ ;  /* 0x00009910494b7816 */ /* 0x000fe400000000ff */
[----:B------:R-:W-:Y:S02]  /*250e0*/  LEA.HI.X.SX32 R71, R71, R2, 0x1, P4 ;  /* 0x0000000247477211 */ /* 0x000fe400020f0eff */
[----:B------:R-:W-:Y:S02]  /*250f0*/  SHF.R.S32.HI R75, RZ, 0x8, R75 ;  /* 0x00000008ff4b7819 */ /* 0x000fe4000001144b */
[----:B-1----:R-:W-:-:S03]  /*25100*/  IADD3 R68, P4, PT, R72, R3, RZ ;  /* 0x0000000348447210 */ /* 0x002fc60007f9e0ff */
[----:B------:R1:W-:Y:S01]  /*25110*/  @P6 STG.E.U8 desc[UR20][R70.64], R75 ;  /* 0x0000004b46006986 */ /* 0x0003e2000c101114 */
[----:B------:R-:W-:-:S05]  /*25120*/  LEA.HI.X.SX32 R69, R72, R2, 0x1, P4 ;  /* 0x0000000248457211 */ /* 0x000fca00020f0eff */
[----:B------:R2:W-:Y:S01]  /*25130*/  @P1 STG.E.U8 desc[UR20][R68.64], R74 ;  /* 0x0000004a44001986 */ /* 0x0005e2000c101114 */
[----:B-1----:R-:W-:Y:S01]  /*25140*/  VIADD R70, R72, UR5 ;  /* 0x0000000548467c36 */ /* 0x002fe20008000000 */
[----:B------:R-:W-:Y:S01]  /*25150*/  PRMT R72, R74, 0x9910, RZ ;  /* 0x000099104a487816 */ /* 0x000fe200000000ff */
[C---:B------:R-:W-:Y:S02]  /*25160*/  VIADD R71, R0.reuse, 0x5c ;  /* 0x0000005c00477836 */ /* 0x040fe40000000000 */
[----:B--2---:R-:W-:Y:S01]  /*25170*/  VIADD R69, R0, 0x5b ;  /* 0x0000005b00457836 */ /* 0x004fe20000000000 */
[----:B------:R-:W-:Y:S02]  /*25180*/  IADD3 R68, P6, PT, R70, R3, RZ ;  /* 0x0000000346447210 */ /* 0x000fe40007fde0ff */
[----:B------:R-:W-:Y:S02]  /*25190*/  SHF.R.S32.HI R72, RZ, 0x8, R72 ;  /* 0x00000008ff487819 */ /* 0x000fe40000011448 */
[----:B-----5:R-:W-:Y:S01]  /*251a0*/  ISETP.LT.AND P1, PT, R69, UR6, !P0 ;  /* 0x0000000645007c0c */ /* 0x020fe2000c721270 */
[----:B------:R-:W-:Y:S01]  /*251b0*/  VIADD R73, R0, 0x5a ;  /* 0x0000005a00497836 */ /* 0x000fe20000000000 */
[C---:B------:R-:W-:Y:S01]  /*251c0*/  LEA.HI.X.SX32 R69, R70.reuse, R2, 0x1, P6 ;  /* 0x0000000246457211 */ /* 0x040fe200030f0eff */
[----:B------:R-:W1:Y:S01]  /*251d0*/  LDCU UR6, c[0x0][0x39c] ;  /* 0x00007380ff0677ac */ /* 0x000e620008000800 */
[----:B---3--:R-:W-:Y:S01]  /*251e0*/  ISETP.LT.AND P6, PT, R71, UR7, !P0 ;  /* 0x0000000747007c0c */ /* 0x008fe2000c7c1270 */
[----:B------:R-:W-:-:S02]  /*251f0*/  VIADD R71, R70, UR5 ;  /* 0x0000000546477c36 */ /* 0x000fc40008000000 */
[----:B------:R2:W-:Y:S01]  /*25200*/  @P2 STG.E.U8 desc[UR20][R68.64], R72 ;  /* 0x0000004844002986 */ /* 0x0005e2000c101114 */
[----:B0-----:R-:W-:Y:S01]  /*25210*/  ISETP.LT.AND P4, PT, R73, UR4, !P0 ;  /* 0x0000000449007c0c */ /* 0x001fe2000c781270 */
[----:B------:R-:W0:Y:S01]  /*25220*/  LDCU UR4, c[0x0][0x39c] ;  /* 0x00007380ff0477ac */ /* 0x000e220008000800 */
[C---:B------:R-:W-:Y:S02]  /*25230*/  IADD3 R70, P2, PT, R71.reuse, R3, RZ ;  /* 0x0000000347467210 */ /* 0x040fe40007f5e0ff */
[----:B----4-:R-:W-:Y:S01]  /*25240*/  F2FP.SATFINITE.E5M2.F32.PACK_AB_MERGE_C R74, R92, R90, RZ ;  /* 0x0000005a5c4a723e */ /* 0x010fe200048060ff */
[----:B------:R-:W3:Y:S01]  /*25250*/  LDCU UR7, c[0x0][0x39c] ;  /* 0x00007380ff0777ac */ /* 0x000ee20008000800 */
[C---:B--2---:R-:W-:Y:S01]  /*25260*/  VIADD R72, R71.reuse, UR5 ;  /* 0x0000000547487c36 */ /* 0x044fe20008000000 */
[----:B------:R-:W-:Y:S02]  /*25270*/  LEA.HI.X.SX32 R71, R71, R2, 0x1, P2 ;  /* 0x0000000247477211 */ /* 0x000fe400010f0eff */
[----:B------:R-:W-:-:S02]  /*25280*/  PRMT R75, R74, 0x9910, RZ ;  /* 0x000099104a4b7816 */ /* 0x000fc400000000ff */
[C---:B------:R-:W-:Y:S01]  /*25290*/  IADD3 R68, P2, PT, R72.reuse, R3, RZ ;  /* 0x0000000348447210 */ /* 0x040fe20007f5e0ff */
[----:B------:R2:W-:Y:S03]  /*252a0*/  @P3 STG.E.U8 desc[UR20][R70.64], R74 ;  /* 0x0000004a46003986 */ /* 0x0005e6000c101114 */
[----:B------:R-:W-:Y:S01]  /*252b0*/  LEA.HI.X.SX32 R69, R72, R2, 0x1, P2 ;  /* 0x0000000248457211 */ /* 0x000fe200010f0eff */
[----:B------:R-:W-:Y:S01]  /*252c0*/  VIADD R73, R0, 0x5d ;  /* 0x0000005d00497836 */ /* 0x000fe20000000000 */
[----:B--2---:R-:W-:Y:S01]  /*252d0*/  SHF.R.S32.HI R74, RZ, 0x8, R75 ;  /* 0x00000008ff4a7819 */ /* 0x004fe2000001144b */
[----:B------:R-:W-:Y:S02]  /*252e0*/  VIADD R71, R72, UR5 ;  /* 0x0000000548477c36 */ /* 0x000fe40008000000 */
[----:B------:R-:W-:Y:S02]  /*252f0*/  VIADD R70, R0, 0x5e ;  /* 0x0000005e00467836 */ /* 0x000fe40000000000 */
[----:B------:R2:W-:Y:S01]  /*25300*/  @P5 STG.E.U8 desc[UR20][R68.64], R74 ;  /* 0x0000004a44005986 */ /* 0x0005e2000c101114 */
[----:B0-----:R-:W-:Y:S01]  /*25310*/  ISETP.LT.AND P2, PT, R73, UR4, !P0 ;  /* 0x0000000449007c0c */ /* 0x001fe2000c741270 */
[----:B------:R-:W0:Y:S01]  /*25320*/  LDCU UR4, c[0x0][0x39c] ;  /* 0x00007380ff0477ac */ /* 0x000e220008000800 */
[----:B-1----:R-:W-:Y:S01]  /*25330*/  ISETP.LT.AND P3, PT, R70, UR6, !P0 ;  /* 0x0000000646007c0c */ /* 0x002fe2000c761270 */
[----:B------:R-:W-:Y:S01]  /*25340*/  VIADD R70, R0, 0x5f ;  /* 0x0000005f00467836 */ /* 0x000fe20000000000 */
[----:B------:R-:W-:Y:S01]  /*25350*/  F2FP.SATFINITE.E5M2.F32.PACK_AB_MERGE_C R72, R91, R93, RZ ;  /* 0x0000005d5b48723e */ /* 0x000fe200048060ff */
[----:B------:R-:W1:Y:S01]  /*25360*/  LDCU UR6, c[0x0][0x39c] ;  /* 0x00007380ff0677ac */ /* 0x000e620008000800 */
[----:B--2---:R-:W-:-:S04]  /*25370*/  IADD3 R68, P5, PT, R71, R3, RZ ;  /* 0x0000000347447210 */ /* 0x004fc80007fbe0ff */
[C---:B------:R-:W-:Y:S01]  /*25380*/  LEA.HI.X.SX32 R69, R71.reuse, R2, 0x1, P5 ;  /* 0x0000000247457211 */ /* 0x040fe200028f0eff */
[----:B------:R-:W-:Y:S01]  /*25390*/  VIADD R71, R71, UR5 ;  /* 0x0000000547477c36 */ /* 0x000fe20008000000 */
[----:B---3--:R-:W-:Y:S02]  /*253a0*/  ISETP.LT.AND P5, PT, R70, UR7, !P0 ;  /* 0x0000000746007c0c */ /* 0x008fe4000c7a1270 */
[----:B------:R-:W-:Y:S01]  /*253b0*/  F2FP.SATFINITE.E5M2.F32.PACK_AB_MERGE_C R74, R96, R94, RZ ;  /* 0x0000005e604a723e */ /* 0x000fe200048060ff */
[----:B------:R2:W-:Y:S01]  /*253c0*/  @P4 STG.E.U8 desc[UR20][R68.64], R72 ;  /* 0x0000004844004986 */ /* 0x0005e2000c101114 */
[----:B------:R-:W-:Y:S01]  /*253d0*/  PRMT R75, R72, 0x9910, RZ ;  /* 0x00009910484b7816 */ /* 0x000fe200000000ff */
[----:B------:R-:W-:Y:S01]  /*253e0*/  VIADD R73, R0, 0x60 ;  /* 0x0000006000497836 */ /* 0x000fe20000000000 */
[C---:B------:R-:W-:Y:S01]  /*253f0*/  IADD3 R70, P4, PT, R71.reuse, R3, RZ ;  /* 0x0000000347467210 */ /* 0x040fe20007f9e0ff */
[----:B------:R-:W3:Y:S01]  /*25400*/  LDCU UR7, c[0x0][0x39c] ;  /* 0x00007380ff0777ac */ /* 0x000ee20008000800 */
[----:B------:R-:W-:Y:S01]  /*25410*/  SHF.R.S32.HI R75, RZ, 0x8, R75 ;  /* 0x00000008ff4b7819 */ /* 0x000fe2000001144b */
[C---:B--2---:R-:W-:Y:S01]  /*25420*/  VIADD R72, R71.reuse, UR5 ;  /* 0x0000000547487c36 */ /* 0x044fe20008000000 */
[----:B------:R-:W-:-:S04]  /*25430*/  LEA.HI.X.SX32 R71, R71, R2, 0x1, P4 ;  /* 0x0000000247477211 */ /* 0x000fc800020f0eff */
[C---:B------:R-:W-:Y:S01]  /*25440*/  IADD3 R68, P4, PT, R72.reuse, R3, RZ ;  /* 0x0000000348447210 */ /* 0x040fe20007f9e0ff */
[----:B------:R2:W-:Y:S03]  /*25450*/  @P1 STG.E.U8 desc[UR20][R70.64], R75 ;  /* 0x0000004b46001986 */ /* 0x0005e6000c101114 */
[----:B------:R-:W-:Y:S02]  /*25460*/  LEA.HI.X.SX32 R69, R72, R2, 0x1, P4 ;  /* 0x0000000248457211 */ /* 0x000fe400020f0eff */
[----:B0-----:R-:W-:Y:S01]  /*25470*/  ISETP.LT.AND P1, PT, R73, UR4, !P0 ;  /* 0x0000000449007c0c */ /* 0x001fe2000c721270 */
[----:B------:R-:W0:Y:S01]  /*25480*/  LDCU UR4, c[0x0][0x39c] ;  /* 0x00007380ff0477ac */ /* 0x000e220008000800 */
[----:B--2---:R-:W-:Y:S01]  /*25490*/  PRMT R70, R74, 0x9910, RZ ;  /* 0x000099104a467816 */ /* 0x004fe200000000ff */
[----:B------:R-:W-:Y:S01]  /*254a0*/  VIADD R71, R72, UR5 ;  /* 0x0000000548477c36 */ /* 0x000fe20008000000 */
[----:B------:R2:W-:Y:S03]  /*254b0*/  @P6 STG.E.U8 desc[UR20][R68.64], R74 ;  /* 0x0000004a44006986 */ /* 0x0005e6000c101114 */
[----:B------:R-:W-:-:S02]  /*254c0*/  IMAD.MOV.U32 R72, RZ, RZ, R70 ;  /* 0x000000ffff487224 */ /* 0x000fc400078e0046 */
[----:B------:R-:W-:-:S03]  /*254d0*/  VIADD R70, R0, 0x61 ;  /* 0x0000006100467836 */ /* 0x000fc60000000000 */
[----:B------:R-:W-:Y:S02]  /*254e0*/  SHF.R.S32.HI R72, RZ, 0x8, R72 ;  /* 0x00000008ff487819 */ /* 0x000fe40000011448 */
[----:B--2---:R-:W-:-:S04]  /*254f0*/  IADD3 R68, P4, PT, R71, R3, RZ ;  /* 0x0000000347447210 */ /* 0x004fc80007f9e0ff */
[CC--:B------:R-:W-:Y:S01]  /*25500*/  LEA.HI.X.SX32 R69, R71.reuse, R2.reuse, 0x1, P4 ;  /* 0x0000000247457211 */ /* 0x0c0fe200020f0eff */
[----:B------:R-:W-:Y:S01]  /*25510*/  VIADD R71, R71, UR5 ;  /* 0x0000000547477c36 */ /* 0x000fe20008000000 */
[----:B-1----:R-:W-:Y:S01]  /*25520*/  ISETP.LT.AND P4, PT, R70, UR6, !P0 ;  /* 0x0000000646007c0c */ /* 0x002fe2000c781270 */
[----:B------:R-:W1:Y:S02]  /*25530*/  LDCU UR6, c[0x0][0x39c] ;  /* 0x00007380ff0677ac */ /* 0x000e640008000800 */
[----:B------:R2:W-:Y:S01]  /*25540*/  @P2 STG.E.U8 desc[UR20][R68.64], R72 ;  /* 0x0000004844002986 */ /* 0x0005e2000c101114 */
[----:B------:R-:W-:Y:S02]  /*25550*/  IADD3 R70, P2, PT, R71, R3, RZ ;  /* 0x0000000347467210 */ /* 0x000fe40007f5e0ff */
[----:B------:R-:W-:Y:S01]  /*25560*/  F2FP.SATFINITE.E5M2.F32.PACK_AB_MERGE_C R73, R95, R97, RZ ;  /* 0x000000615f49723e */ /* 0x000fe200048060ff */
[C---:B--2---:R-:W-:Y:S02]  /*25570*/  VIADD R68, R0.reuse, 0x62 ;  /* 0x0000006200447836 */ /* 0x044fe40000000000 */
[C---:B------:R-:W-:Y:S01]  /*25580*/  VIADD R72, R71.reuse, UR5 ;  /* 0x0000000547487c36 */ /* 0x040fe20008000000 */
[----:B------:R-:W-:Y:S01]  /*25590*/  LEA.HI.X.SX32 R71, R71, R2, 0x1, P2 ;  /* 0x0000000247477211 */ /* 0x000fe200010f0eff */
[----:B------:R-:W-:Y:S01]  /*255a0*/  VIADD R69, R0, 0x63 ;  /* 0x0000006300457836 */ /* 0x000fe20000000000 */
[----:B0-----:R-:W-:Y:S01]  /*255b0*/  ISETP.LT.AND P2, PT, R68, UR4, !P0 ;  /* 0x0000000444007c0c */ /* 0x001fe2000c741270 */
[----:B------:R-:W0:Y:S01]  /*255c0*/  LDCU UR4, c[0x0][0x39c] ;  /* 0x00007380ff0477ac */ /* 0x000e220008000800 */
        /* <DEDUP_REMOVED lines=10> */
[----:B-1----:R-:W-:Y:S01]  /*25670*/  ISETP.LT.AND P5, PT, R70, UR6, !P0 ;  /* 0x0000000646007c0c */ /* 0x002fe2000c7a1270 */
[----:B------:R-:W-:Y:S01]  /*25680*/  VIADD R72, R0, 0x65 ;  /* 0x0000006500487836 */ /* 0x000fe20000000000 */
[----:B------:R-:W-:Y:S01]  /*25690*/  F2FP.SATFINITE.E5M2.F32.PACK_AB_MERGE_C R70, R100, R98, RZ ;  /* 0x000000626446723e */ /* 0x000fe200048060ff */
[----:B------:R-:W1:Y:S01]  /*256a0*/  LDCU UR6, c[0x0][0x39c] ;  /* 0x00007380ff0677ac */ /* 0x000e620008000800 */
[----:B--2---:R-:W-:-:S04]  /*256b0*/  IADD3 R68, P6, PT, R71, R3, RZ ;  /* 0x0000000347447210 */ /* 0x004fc80007fde0ff */
[C---:B------:R-:W-:Y:S01]  /*256c0*/  LEA.HI.X.SX32 R69, R71.reuse, R2, 0x1, P6 ;  /* 0x0000000247457211 */ /* 0x040fe200030f0eff */
[----:B------:R-:W-:Y:S01]  /*256d0*/  VIADD R71, R71, UR5 ;  /* 0x0000000547477c36 */ /* 0x000fe20008000000 */
[----:B------:R-:W-:-:S03]  /*256e0*/  PRMT R74, R70, 0x9910, RZ ;  /* 0x00009910464a7816 */ /* 0x000fc600000000ff */
[----:B------:R2:W-:Y:S01]  /*256f0*/  @P1 STG.E.U8 desc[UR20][R68.64], R70 ;  /* 0x0000004644001986 */ /* 0x0005e2000c101114 */
[----:B0-----:R-:W-:Y:S01]  /*25700*/  ISETP.LT.AND P1, PT, R72, UR4, !P0 ;  /* 0x0000000448007c0c */ /* 0x001fe2000c721270 */
[C---:B------:R-:W-:Y:S01]  /*25710*/  VIADD R72, R71.reuse, UR5 ;  /* 0x0000000547487c36 */ /* 0x040fe20008000000 */
[----:B------:R-:W-:Y:S01]  /*25720*/  SHF.R.S32.HI R74, RZ, 0x8, R74 ;  /* 0x00000008ff4a7819 */ /* 0x000fe2000001144a */
[----:B------:R-:W0:Y:S01]  /*25730*/  LDCU UR4, c[0x0][0x39c] ;  /* 0x00007380ff0477ac */ /* 0x000e220008000800 */
        /* <DEDUP_REMOVED lines=16> */
[----:B-1----:R-:W-:Y:S01]  /*25840*/  ISETP.LT.AND P6, PT, R73, UR6, !P0 ;  /* 0x0000000649007c0c */ /* 0x002fe2000c7c1270 */
[----:B------:R-:W1:Y:S01]  /*25850*/  LDCU UR6, c[0x0][0x39c] ;  /* 0x00007380ff0677ac */ /* 0x000e620008000800 */
[----:B------:R-:W-:Y:S02]  /*25860*/  VIADD R73, R0, 0x68 ;  /* 0x0000006800497836 */ /* 0x000fe40000000000 */
[----:B----4-:R-:W-:Y:S01]  /*25870*/  IMAD.MOV.U32 R69, RZ, RZ, R72 ;  /* 0x000000ffff457224 */ /* 0x010fe200078e0048 */
[C---:B------:R-:W-:Y:S01]  /*25880*/  IADD3 R70, P2, PT, R71.reuse, R3, RZ ;  /* 0x0000000347467210 */ /* 0x040fe20007f5e0ff */
[----:B------:R-:W-:-:S03]  /*25890*/  VIADD R72, R71, UR5 ;  /* 0x0000000547487c36 */ /* 0x000fc60008000000 */
[----:B------:R-:W-:Y:S02]  /*258a0*/  LEA.HI.X.SX32 R71, R71, R2, 0x1, P2 ;  /* 0x0000000247477211 */ /* 0x000fe400010f0eff */
[----:B------:R-:W-:Y:S02]  /*258b0*/  SHF.R.S32.HI R69, RZ, 0x8, R69 ;  /* 0x00000008ff457819 */ /* 0x000fe40000011445 */
[----:B------:R-:W-:-:S03]  /*258c0*/  IADD3 R68, P2, PT, R72, R3, RZ ;  /* 0x0000000348447210 */ /* 0x000fc60007f5e0ff */
[----:B------:R4:W-:Y:S02]  /*258d0*/  @P3 STG.E.U8 desc[UR20][R70.64], R69 ;  /* 0x0000004546003986 */ /* 0x0009e4000c101114 */
[C---:B----4-:R-:W-:Y:S01]  /*258e0*/  LEA.HI.X.SX32 R69, R72.reuse, R2, 0x1, P2 ;  /* 0x0000000248457211 */ /* 0x050fe200010f0eff */
[----:B------:R-:W-:Y:S01]  /*258f0*/  VIADD R71, R72, UR5 ;  /* 0x0000000548477c36 */ /* 0x000fe20008000000 */
[----:B0-----:R-:W-:Y:S01]  /*25900*/  ISETP.LT.AND P2, PT, R73, UR4, !P0 ;  /* 0x0000000449007c0c */ /* 0x001fe2000c741270 */
[----:B------:R-:W0:Y:S01]  /*25910*/  LDCU UR4, c[0x0][0x39c] ;  /* 0x00007380ff0477ac */ /* 0x000e220008000800 */
[----:B------:R-:W-:Y:S01]  /*25920*/  PRMT R73, R74, 0x9910, RZ ;  /* 0x000099104a497816 */ /* 0x000fe200000000ff */
[----:B------:R4:W-:Y:S01]  /*25930*/  @P5 STG.E.U8 desc[UR20][R68.64], R74 ;  /* 0x0000004a44005986 */ /* 0x0009e2000c101114 */
[C---:B------:R-:W-:Y:S01]  /*25940*/  IADD3 R70, P3, PT, R71.reuse, R3, RZ ;  /* 0x0000000347467210 */ /* 0x040fe20007f7e0ff */
[----:B------:R-:W-:Y:S01]  /*25950*/  VIADD R72, R71, UR5 ;  /* 0x0000000547487c36 */ /* 0x000fe20008000000 */
[----:B------:R-:W-:-:S02]  /*25960*/  SHF.R.S32.HI R73, RZ, 0x8, R73 ;  /* 0x00000008ff497819 */ /* 0x000fc40000011449 */
[----:B------:R-:W-:Y:S01]  /*25970*/  LEA.HI.X.SX32 R71, R71, R2, 0x1, P3 ;  /* 0x0000000247477211 */ /* 0x000fe200018f0eff */
[C---:B----4-:R-:W-:Y:S02]  /*25980*/  VIADD R68, R0.reuse, 0x69 ;  /* 0x0000006900447836 */ /* 0x050fe40000000000 */
[----:B------:R-:W-:-:S03]  /*25990*/  VIADD R69, R0, 0x6a ;  /* 0x0000006a00457836 */ /* 0x000fc60000000000 */
[----:B-1----:R-:W-:Y:S01]  /*259a0*/  ISETP.LT.AND P3, PT, R68, UR6, !P0 ;  /* 0x0000000644007c0c */ /* 0x002fe2000c761270 */
[----:B------:R1:W-:Y:S01]  /*259b0*/  @P1 STG.E.U8 desc[UR20][R70.64], R73 ;  /* 0x0000004946001986 */ /* 0x0003e2000c101114 */
[C---:B------:R-:W-:Y:S01]  /*259c0*/  IADD3 R68, P5, PT, R72.reuse, R3, RZ ;  /* 0x0000000348447210 */ /* 0x040fe20007fbe0ff */
[----:B------:R-:W4:Y:S01]  /*259d0*/  LDCU UR6, c[0x0][0x39c] ;  /* 0x00007380ff0677ac */ /* 0x000f220008000800 */
[----:B---3--:R-:W-:Y:S02]  /*259e0*/  ISETP.LT.AND P1, PT, R69, UR7, !P0 ;  /* 0x0000000745007c0c */ /* 0x008fe4000c721270 */
[----:B------:R-:W-:Y:S01]  /*259f0*/  LEA.HI.X.SX32 R69, R72, R2, 0x1, P5 ;  /* 0x0000000248457211 */ /* 0x000fe200028f0eff */
[----:B------:R-:W3:Y:S01]  /*25a00*/  LDCU UR7, c[0x0][0x39c] ;  /* 0x00007380ff0777ac */ /* 0x000ee20008000800 */
[----:B-1----:R-:W-:Y:S02]  /*25a10*/  VIADD R70, R0, 0x6b ;  /* 0x0000006b00467836 */ /* 0x002fe40000000000 */
[----:B------:R-:W-:-:S03]  /*25a20*/  VIADD R71, R72, UR5 ;  /* 0x0000000548477c36 */ /* 0x000fc60008000000 */
[----:B0-----:R-:W-:Y:S01]  /*25a30*/  ISETP.LT.AND P5, PT, R70, UR4, !P0 ;  /* 0x0000000446007c0c */ /* 0x001fe2000c7a1270 */
        /* <DEDUP_REMOVED lines=19> */
[----:B----4-:R-:W-:Y:S01]  /*25b70*/  ISETP.LT.AND P2, PT, R69, UR6, !P0 ;  /* 0x0000000645007c0c */ /* 0x010fe2000c741270 */
        /* <DEDUP_REMOVED lines=9> */
[----:B------:R-:W-:Y:S01]  /*25c10*/  F2FP.SATFINITE.E5M2.F32.PACK_AB_MERGE_C R74, R108, R106, RZ ;  /* 0x0000006a6c4a723e */ /* 0x000fe200048060ff */
        /* <DEDUP_REMOVED lines=128> */
[----:B------:R-:W0:Y:S01]  /*26420*/  LDCU UR4, c[0x0][0x39c] ;  /* 0x00007380ff0477ac */ /* 0x000e220008000800 */
[----:B------:R-:W-:Y:S02]  /*26430*/  F2FP.SATFINITE.E5M2.F32.PACK_AB_MERGE_C R74, R119, R121, RZ ;  /* 0x00000079774a723e */ /* 0x000fe400048060ff */
        /* <DEDUP_REMOVED lines=14> */
[----:B------:R-:W-:Y:S01]  /*26520*/  IADD3 R68, P6, PT, R70, R3, RZ ;  /* 0x0000000346447210 */ /* 0x000fe20007fde0ff */
[----:B------:R-:W-:Y:S01]  /*26530*/  VIADD R73, R0, 0x7e ;  /* 0x0000007e00497836 */ /* 0x000fe20000000000 */
[----:B------:R-:W-:Y:S02]  /*26540*/  SHF.R.S32.HI R72, RZ, 0x8, R72 ;  /* 0x00000008ff487819 */ /* 0x000fe40000011448 */
[----:B----4-:R-:W-:Y:S01]  /*26550*/  ISETP.LT.AND P1, PT, R69, UR6, !P0 ;  /* 0x0000000645007c0c */ /* 0x010fe2000c721270 */
[----:B------:R-:W1:Y:S01]  /*26560*/  LDCU UR6, c[0x0][0x39c] ;  /* 0x00007380ff0677ac */ /* 0x000e620008000800 */
[----:B------:R-:W-:-:S02]  /*26570*/  LEA.HI.X.SX32 R69, R70, R2, 0x1, P6 ;  /* 0x0000000246457211 */ /* 0x000fc400030f0eff */
[----:B---3--:R-:W-:Y:S01]  /*26580*/  ISETP.LT.AND P6, PT, R71, UR7, !P0 ;  /* 0x0000000747007c0c */ /* 0x008fe2000c7c1270 */
[----:B------:R-:W-:Y:S01]  /*26590*/  VIADD R71, R70, UR5 ;  /* 0x0000000546477c36 */ /* 0x000fe20008000000 */
[----:B0-----:R-:W-:Y:S01]  /*265a0*/  ISETP.LT.AND P4, PT, R73, UR4, !P0 ;  /* 0x0000000449007c0c */ /* 0x001fe2000c781270 */
[----:B------:R-:W0:Y:S01]  /*265b0*/  LDCU UR4, c[0x0][0x39c] ;  /* 0x00007380ff0477ac */ /* 0x000e220008000800 */
[----:B------:R2:W-:Y:S02]  /*265c0*/  @P3 STG.E.U8 desc[UR20][R68.64], R72 ;  /* 0x0000004844003986 */ /* 0x0005e4000c101114 */
[C---:B------:R-:W-:Y:S01]  /*265d0*/  IADD3 R70, P3, PT, R71.reuse, R3, RZ ;  /* 0x0000000347467210 */ /* 0x040fe20007f7e0ff */
[----:B------:R-:W3:Y:S01]  /*265e0*/  LDCU UR7, c[0x0][0x39c] ;  /* 0x00007380ff0777ac */ /* 0x000ee20008000800 */
[----:B------:R-:W-:Y:S01]  /*265f0*/  F2FP.SATFINITE.E5M2.F32.PACK_AB_MERGE_C R74, R124, R122, RZ ;  /* 0x0000007a7c4a723e */ /* 0x000fe200048060ff */
[C---:B--2---:R-:W-:Y:S01]  /*26600*/  VIADD R72, R71.reuse, UR5 ;  /* 0x0000000547487c36 */ /* 0x044fe20008000000 */
[----:B------:R-:W-:-:S02]  /*26610*/  LEA.HI.X.SX32 R71, R71, R2, 0x1, P3 ;  /* 0x0000000247477211 */ /* 0x000fc400018f0eff */
[----:B------:R-:W-:Y:S02]  /*26620*/  PRMT R75, R74, 0x9910, RZ ;  /* 0x000099104a4b7816 */ /* 0x000fe400000000ff */
[----:B------:R-:W-:Y:S01]  /*26630*/  IADD3 R68, P3, PT, R72, R3, RZ ;  /* 0x0000000348447210 */ /* 0x000fe20007f7e0ff */
[----:B------:R2:W-:Y:S01]  /*26640*/  @P2 STG.E.U8 desc[UR20][R70.64], R74 ;  /* 0x0000004a46002986 */ /* 0x0005e2000c101114 */
[----:B------:R-:W-:Y:S02]  /*26650*/  VIADD R73, R0, 0x81 ;  /* 0x0000008100497836 */ /* 0x000fe40000000000 */
[----:B------:R-:W-:-:S03]  /*26660*/  LEA.HI.X.SX32 R69, R72, R2, 0x1, P3 ;  /* 0x0000000248457211 */ /* 0x000fc600018f0eff */
[----:B0-----:R-:W-:Y:S01]  /*26670*/  ISETP.LT.AND P2, PT, R73, UR4, !P0 ;  /* 0x0000000449007c0c */ /* 0x001fe2000c741270 */
[----:B------:R-:W0:Y:S01]  /*26680*/  LDCU UR4, c[0x0][0x39c] ;  /* 0x00007380ff0477ac */ /* 0x000e220008000800 */
[----:B--2---:R-:W-:-:S05]  /*26690*/  SHF.R.S32.HI R74, RZ, 0x8, R75 ;  /* 0x00000008ff4a7819 */ /* 0x004fca000001144b */
[----:B------:R2:W-:Y:S04]  /*266a0*/  @P5 STG.E.U8 desc[UR20][R68.64], R74 ;  /* 0x0000004a44005986 */ /* 0x0005e8000c101114 */
[----:B--2---:R-:W2:Y:S04]  /*266b0*/  LDL.LU R74, [R1] ;  /* 0x00000000014a7983 */ /* 0x004ea80000300800 */
[----:B------:R-:W2:Y:S04]  /*266c0*/  LDL.LU R73, [R1+0x4] ;  /* 0x0000040001497983 */ /* 0x000ea80000300800 */
[----:B------:R-:W4:Y:S04]  /*266d0*/  LDL.LU R78, [R1+0x20] ;  /* 0x00002000014e7983 */ /* 0x000f280000300800 */
[----:B------:R-:W4:Y:S04]  /*266e0*/  LDL.LU R79, [R1+0x24] ;  /* 0x00002400014f7983 */ /* 0x000f280000300800 */
[----:B------:R-:W5:Y:S04]  /*266f0*/  LDL.LU R76, [R1+0x30] ;  /* 0x00003000014c7983 */ /* 0x000f680000300800 */
[----:B------:R-:W5:Y:S04]  /*26700*/  LDL.LU R77, [R1+0x34] ;  /* 0x00003400014d7983 */ /* 0x000f680000300800 */
        /* <DEDUP_REMOVED lines=14> */
[----:B------:R-:W4:Y:S01]  /*267f0*/  LDL.LU R94, [R1+0x78] ;  /* 0x00007800015e7983 */ /* 0x000f220000300800 */
[----:B------:R-:W-:-:S03]  /*26800*/  VIADD R71, R72, UR5 ;  /* 0x0000000548477c36 */ /* 0x000fc60008000000 */
[----:B------:R-:W4:Y:S04]  /*26810*/  LDL.LU R96, [R1+0x7c] ;  /* 0x00007c0001607983 */ /* 0x000f280000300800 */
[----:B------:R-:W4:Y:S04]  /*26820*/  LDL.LU R97, [R1+0x80] ;  /* 0x0000800001617983 */ /* 0x000f280000300800 */
[----:B------:R-:W4:Y:S01]  /*26830*/  LDL.LU R95, [R1+0x84] ;  /* 0x00008400015f7983 */ /* 0x000f220000300800 */
[----:B------:R-:W-:-:S03]  /*26840*/  VIADD R70, R0, 0x82 ;  /* 0x0000008200467836 */ /* 0x000fc60000000000 */
[----:B------:R-:W4:Y:S04]  /*26850*/  LDL.LU R98, [R1+0x88] ;  /* 0x0000880001627983 */ /* 0x000f280000300800 */
[----:B------:R-:W4:Y:S01]  /*26860*/  LDL.LU R100, [R1+0x8c] ;  /* 0x00008c0001647983 */ /* 0x000f220000300800 */
[----:B------:R-:W-:-:S03]  /*26870*/  IADD3 R68, P5, PT, R71, R3, RZ ;  /* 0x0000000347447210 */ /* 0x000fc60007fbe0ff */
[----:B------:R-:W4:Y:S04]  /*26880*/  LDL.LU R101, [R1+0x90] ;  /* 0x0000900001657983 */ /* 0x000f280000300800 */
[----:B------:R-:W4:Y:S04]  /*26890*/  LDL.LU R99, [R1+0x94] ;  /* 0x0000940001637983 */ /* 0x000f280000300800 */
[----:B------:R-:W4:Y:S01]  /*268a0*/  LDL.LU R102, [R1+0x98] ;  /* 0x0000980001667983 */ /* 0x000f220000300800 */
[----:B-1----:R-:W-:-:S03]  /*268b0*/  ISETP.LT.AND P3, PT, R70, UR6, !P0 ;  /* 0x0000000646007c0c */ /* 0x002fc6000c761270 */
[----:B------:R-:W4:Y:S01]  /*268c0*/  LDL.LU R104, [R1+0x9c] ;  /* 0x00009c0001687983 */ /* 0x000f220000300800 */
[----:B------:R-:W-:Y:S01]  /*268d0*/  VIADD R70, R0, 0x83 ;  /* 0x0000008300467836 */ /* 0x000fe20000000000 */
[----:B------:R-:W-:Y:S01]  /*268e0*/  F2FP.SATFINITE.E5M2.F32.PACK_AB_MERGE_C R72, R123, R125, RZ ;  /* 0x0000007d7b48723e */ /* 0x000fe200048060ff */
[----:B------:R-:W1:Y:S01]  /*268f0*/  LDCU UR6, c[0x0][0x39c] ;  /* 0x00007380ff0677ac */ /* 0x000e620008000800 */
[----:B------:R-:W4:Y:S01]  /*26900*/  LDL.LU R105, [R1+0xa0] ;  /* 0x0000a00001697983 */ /* 0x000f220000300800 */
[----:B------:R-:W-:-:S03]  /*26910*/  LEA.HI.X.SX32 R69, R71, R2, 0x1, P5 ;  /* 0x0000000247457211 */ /* 0x000fc600028f0eff */
[----:B------:R-:W4:Y:S01]  /*26920*/  LDL.LU R103, [R1+0xa4] ;  /* 0x0000a40001677983 */ /* 0x000f220000300800 */
[----:B------:R-:W-:-:S03]  /*26930*/  VIADD R71, R71, UR5 ;  /* 0x0000000547477c36 */ /* 0x000fc60008000000 */
[----:B------:R-:W4:Y:S04]  /*26940*/  LDL.LU R106, [R1+0xa8] ;  /* 0x0000a800016a7983 */ /* 0x000f280000300800 */
[----:B------:R-:W4:Y:S04]  /*26950*/  LDL.LU R108, [R1+0xac] ;  /* 0x0000ac00016c7983 */ /* 0x000f280000300800 */
[----:B------:R-:W4:Y:S01]  /*26960*/  LDL.LU R109, [R1+0xb0] ;  /* 0x0000b000016d7983 */ /* 0x000f220000300800 */
[----:B---3--:R-:W-:Y:S01]  /*26970*/  ISETP.LT.AND P5, PT, R70, UR7, !P0 ;  /* 0x0000000746007c0c */ /* 0x008fe2000c7a1270 */
[----:B------:R-:W3:Y:S02]  /*26980*/  LDCU UR7, c[0x0][0x39c] ;  /* 0x00007380ff0777ac */ /* 0x000ee40008000800 */
[----:B------:R-:W3:Y:S01]  /*26990*/  LDL.LU R107, [R1+0xb4] ;  /* 0x0000b400016b7983 */ /* 0x000ee20000300800 */
[----:B------:R-:W-:-:S03]  /*269a0*/  PRMT R75, R72, 0x9910, RZ ;  /* 0x00009910484b7816 */ /* 0x000fc600000000ff */
[----:B------:R-:W3:Y:S04]  /*269b0*/  LDL.LU R110, [R1+0xc0] ;  /* 0x0000c000016e7983 */ /* 0x000ee80000300800 */
[----:B------:R-:W3:Y:S04]  /*269c0*/  LDL.LU R112, [R1+0xc4] ;  /* 0x0000c40001707983 */ /* 0x000ee80000300800 */
[----:B------:R-:W3:Y:S04]  /*269d0*/  LDL.LU R113, [R1+0xc8] ;  /* 0x0000c80001717983 */ /* 0x000ee80000300800 */
[----:B------:R0:W-:Y:S01]  /*269e0*/  @P4 STG.E.U8 desc[UR20][R68.64], R72 ;  /* 0x0000004844004986 */ /* 0x0001e2000c101114 */
[----:B------:R-:W-:-:S03]  /*269f0*/  IADD3 R70, P4, PT, R71, R3, RZ ;  /* 0x0000000347467210 */ /* 0x000fc60007f9e0ff */
[----:B------:R-:W3:Y:S04]  /*26a00*/  LDL.LU R111, [R1+0xcc] ;  /* 0x0000cc00016f7983 */ /* 0x000ee80000300800 */
[----:B------:R-:W3:Y:S01]  /*26a10*/  LDL.LU R114, [R1+0xd0] ;  /* 0x0000d00001727983 */ /* 0x000ee20000300800 */
[----:B0-----:R-:W-:-:S03]  /*26a20*/  VIADD R72, R71, UR5 ;  /* 0x0000000547487c36 */ /* 0x001fc60008000000 */
[----:B------:R-:W3:Y:S01]  /*26a30*/  LDL.LU R116, [R1+0xd4] ;  /* 0x0000d40001747983 */ /* 0x000ee20000300800 */
[----:B------:R-:W-:-:S03]  /*26a40*/  LEA.HI.X.SX32 R71, R71, R2, 0x1, P4 ;  /* 0x0000000247477211 */ /* 0x000fc600020f0eff */
[----:B------:R-:W3:Y:S01]  /*26a50*/  LDL.LU R117, [R1+0xd8] ;  /* 0x0000d80001757983 */ /* 0x000ee20000300800 */
[----:B------:R-:W-:-:S03]  /*26a60*/  IADD3 R68, P4, PT, R72, R3, RZ ;  /* 0x0000000348447210 */ /* 0x000fc60007f9e0ff */
[----:B------:R-:W3:Y:S01]  /*26a70*/  LDL.LU R115, [R1+0xdc] ;  /* 0x0000dc0001737983 */ /* 0x000ee20000300800 */
[----:B------:R-:W-:-:S03]  /*26a80*/  SHF.R.S32.HI R75, RZ, 0x8, R75 ;  /* 0x00000008ff4b7819 */ /* 0x000fc6000001144b */
[----:B------:R-:W3:Y:S01]  /*26a90*/  LDL.LU R118, [R1+0xe0] ;  /* 0x0000e00001767983 */ /* 0x000ee20000300800 */
[----:B------:R-:W-:-:S03]  /*26aa0*/  LEA.HI.X.SX32 R69, R72, R2, 0x1, P4 ;  /* 0x0000000248457211 */ /* 0x000fc600020f0eff */
[----:B------:R-:W3:Y:S04]  /*26ab0*/  LDL.LU R120, [R1+0xe4] ;  /* 0x0000e40001787983 */ /* 0x000ee80000300800 */
[----:B------:R-:W3:Y:S04]  /*26ac0*/  LDL.LU R121, [R1+0xe8] ;  /* 0x0000e80001797983 */ /* 0x000ee80000300800 */
[----:B------:R-:W3:Y:S04]  /*26ad0*/  LDL.LU R119, [R1+0xec] ;  /* 0x0000ec0001777983 */ /* 0x000ee80000300800 */
[----:B------:R-:W3:Y:S04]  /*26ae0*/  LDL.LU R122, [R1+0xf0] ;  /* 0x0000f000017a7983 */ /* 0x000ee80000300800 */
[----:B------:R-:W3:Y:S04]  /*26af0*/  LDL.LU R124, [R1+0xf4] ;  /* 0x0000f400017c7983 */ /* 0x000ee80000300800 */
[----:B------:R-:W3:Y:S04]  /*26b00*/  LDL.LU R125, [R1+0xf8] ;  /* 0x0000f800017d7983 */ /* 0x000ee80000300800 */
[----:B------:R-:W3:Y:S04]  /*26b10*/  LDL.LU R123, [R1+0xfc] ;  /* 0x0000fc00017b7983 */ /* 0x000ee80000300800 */
[----:B------:R0:W-:Y:S04]  /*26b20*/  @P1 STG.E.U8 desc[UR20][R70.64], R75 ;  /* 0x0000004b46001986 */ /* 0x0001e8000c101114 */
[----:B0-----:R-:W3:Y:S01]  /*26b30*/  LDL.LU R75, [R1+0x1c] ;  /* 0x00001c00014b7983 */ /* 0x001ee20000300800 */
[----:B--2---:R-:W-:Y:S01]  /*26b40*/  F2FP.SATFINITE.E5M2.F32.PACK_AB_MERGE_C R74, R73, R74, RZ ;  /* 0x0000004a494a723e */ /* 0x004fe200048060ff */
[----:B------:R-:W-:-:S03]  /*26b50*/  VIADD R73, R0, 0x84 ;  /* 0x0000008400497836 */ /* 0x000fc60000000000 */
[----:B------:R-:W-:Y:S01]  /*26b60*/  PRMT R70, R74, 0x9910, RZ ;  /* 0x000099104a467816 */ /* 0x000fe200000000ff */
[----:B------:R0:W-:Y:S01]  /*26b70*/  @P6 STG.E.U8 desc[UR20][R68.64], R74 ;  /* 0x0000004a44006986 */ /* 0x0001e2000c101114 */
[----:B------:R-:W-:Y:S01]  /*26b80*/  ISETP.LT.AND P1, PT, R73, UR4, !P0 ;  /* 0x0000000449007c0c */ /* 0x000fe2000c721270 */
[----:B------:R-:W-:Y:S01]  /*26b90*/  VIADD R71, R72, UR5 ;  /* 0x0000000548477c36 */ /* 0x000fe20008000000 */
[----:B------:R-:W2:Y:S01]  /*26ba0*/  LDCU UR4, c[0x0][0x39c] ;  /* 0x00007380ff0477ac */ /* 0x000ea20008000800 */
[----:B------:R-:W3:Y:S04]  /*26bb0*/  LDL.LU R73, [R1+0xc] ;  /* 0x00000c0001497983 */ /* 0x000ee80000300800 */
[----:B0-----:R-:W3:Y:S01]  /*26bc0*/  LDL.LU R74, [R1+0x8] ;  /* 0x00000800014a7983 */ /* 0x001ee20000300800 */
[----:B------:R-:W-:Y:S01]  /*26bd0*/  IMAD.MOV.U32 R72, RZ, RZ, R70 ;  /* 0x000000ffff487224 */ /* 0x000fe200078e0046 */
[----:B------:R-:W-:Y:S01]  /*26be0*/  IADD3 R68, P4, PT, R71, R3, RZ ;  /* 0x0000000347447210 */ /* 0x000fe20007f9e0ff */
[----:B------:R-:W-:-:S03]  /*26bf0*/  VIADD R70, R0, 0x85 ;  /* 0x0000008500467836 */ /* 0x000fc60000000000 */
[CC--:B------:R-:W-:Y:S01]  /*26c00*/  LEA.HI.X.SX32 R69, R71.reuse, R2.reuse, 0x1, P4 ;  /* 0x0000000247457211 */ /* 0x0c0fe200020f0eff */
[----:B------:R-:W-:Y:S01]  /*26c10*/  VIADD R71, R71, UR5 ;  /* 0x0000000547477c36 */ /* 0x000fe20008000000 */
[----:B------:R-:W-:Y:S02]  /*26c20*/  SHF.R.S32.HI R72, RZ, 0x8, R72 ;  /* 0x00000008ff487819 */ /* 0x000fe40000011448 */
[----:B-1----:R-:W-:Y:S01]  /*26c30*/  ISETP.LT.AND P4, PT, R70, UR6, !P0 ;  /* 0x0000000646007c0c */ /* 0x002fe2000c781270 */
[----:B------:R-:W0:Y:S02]  /*26c40*/  LDCU UR6, c[0x0][0x39c] ;  /* 0x00007380ff0677ac */ /* 0x000e240008000800 */
[----:B------:R1:W-:Y:S01]  /*26c50*/  @P2 STG.E.U8 desc[UR20][R68.64], R72 ;  /* 0x0000004844002986 */ /* 0x0003e2000c101114 */
[CC--:B------:R-:W-:Y:S01]  /*26c60*/  IADD3 R70, P2, PT, R71.reuse, R3.reuse, RZ ;  /* 0x0000000347467210 */ /* 0x0c0fe20007f5e0ff */
[C---:B-1----:R-:W-:Y:S02]  /*26c70*/  VIADD R68, R0.reuse, 0x86 ;  /* 0x0000008600447836 */ /* 0x042fe40000000000 */
[C---:B------:R-:W-:Y:S01]  /*26c80*/  VIADD R72, R71.reuse, UR5 ;  /* 0x0000000547487c36 */ /* 0x040fe20008000000 */
[----:B------:R-:W-:Y:S01]  /*26c90*/  LEA.HI.X.SX32 R71, R71, R2, 0x1, P2 ;  /* 0x0000000247477211 */ /* 0x000fe200010f0eff */
[----:B------:R-:W-:Y:S01]  /*26ca0*/  VIADD R69, R0, 0x87 ;  /* 0x0000008700457836 */ /* 0x000fe20000000000 */
[----:B--2---:R-:W-:Y:S01]  /*26cb0*/  ISETP.LT.AND P2, PT, R68, UR4, !P0 ;  /* 0x0000000444007c0c */ /* 0x004fe2000c741270 */
[----:B------:R-:W1:Y:S01]  /*26cc0*/  LDCU UR4, c[0x0][0x39c] ;  /* 0x00007380ff0477ac */ /* 0x000e620008000800 */
[----:B------:R-:W-:-:S02]  /*26cd0*/  IADD3 R68, P6, PT, R72, R3, RZ ;  /* 0x0000000348447210 */ /* 0x000fc40007fde0ff */
[----:B---3--:R-:W-:-:S04]  /*26ce0*/  F2FP.SATFINITE.E5M2.F32.PACK_AB_MERGE_C R73, R73, R74, RZ ;  /* 0x0000004a4949723e */ /* 0x008fc800048060ff */
[----:B------:R-:W-:Y:S01]  /*26cf0*/  PRMT R74, R73, 0x9910, RZ ;  /* 0x00009910494a7816 */ /* 0x000fe200000000ff */
[----:B------:R2:W-:Y:S01]  /*26d00*/  @P3 STG.E.U8 desc[UR20][R70.64], R73 ;  /* 0x0000004946003986 */ /* 0x0005e2000c101114 */
[----:B------:R-:W-:Y:S01]  /*26d10*/  ISETP.LT.AND P3, PT, R69, UR7, !P0 ;  /* 0x0000000745007c0c */ /* 0x000fe2000c761270 */
[----:B------:R-:W3:Y:S01]  /*26d20*/  LDCU UR7, c[0x0][0x39c] ;  /* 0x00007380ff0777ac */ /* 0x000ee20008000800 */
[C---:B------:R-:W-:Y:S02]  /*26d30*/  LEA.HI.X.SX32 R69, R72.reuse, R2, 0x1, P6 ;  /* 0x0000000248457211 */ /* 0x040fe400030f0eff */
[----:B--2---:R-:W-:Y:S01]  /*26d40*/  SHF.R.S32.HI R73, RZ, 0x8, R74 ;  /* 0x00000008ff497819 */ /* 0x004fe2000001144a */
[----:B------:R-:W-:Y:S01]  /*26d50*/  VIADD R71, R72, UR5 ;  /* 0x0000000548477c36 */ /* 0x000fe20008000000 */
[----:B------:R-:W2:Y:S04]  /*26d60*/  LDL.LU R74, [R1+0x14] ;  /* 0x00001400014a7983 */ /* 0x000ea80000300800 */
[----:B------:R-:W2:Y:S01]  /*26d70*/  LDL.LU R72, [R1+0x10] ;  /* 0x0000100001487983 */ /* 0x000ea20000300800 */
[----:B------:R-:W-:-:S03]  /*26d80*/  VIADD R70, R0, 0x88 ;  /* 0x0000008800467836 */ /* 0x000fc60000000000 */
[----:B------:R1:W-:Y:S02]  /*26d90*/  @P5 STG.E.U8 desc[UR20][R68.64], R73 ;  /* 0x0000004944005986 */ /* 0x0003e4000c101114 */
[----:B0-----:R-:W-:Y:S01]  /*26da0*/  ISETP.LT.AND P5, PT, R70, UR6, !P0 ;  /* 0x0000000646007c0c */ /* 0x001fe2000c7a1270 */
[----:B------:R-:W0:Y:S01]  /*26db0*/  LDCU UR6, c[0x0][0x39c] ;  /* 0x00007380ff0677ac */ /* 0x000e220008000800 */
[----:B-1----:R-:W-:-:S04]  /*26dc0*/  IADD3 R68, P6, PT, R71, R3, RZ ;  /* 0x0000000347447210 */ /* 0x002fc80007fde0ff */
[C---:B------:R-:W-:Y:S01]  /*26dd0*/  LEA.HI.X.SX32 R69, R71.reuse, R2, 0x1, P6 ;  /* 0x0000000247457211 */ /* 0x040fe200030f0eff */
[----:B------:R-:W-:Y:S01]  /*26de0*/  VIADD R71, R71, UR5 ;  /* 0x0000000547477c36 */ /* 0x000fe20008000000 */
[----:B--2---:R-:W-:Y:S01]  /*26df0*/  F2FP.SATFINITE.E5M2.F32.PACK_AB_MERGE_C R70, R74, R72, RZ ;  /* 0x000000484a46723e */ /* 0x004fe200048060ff */
[----:B------:R-:W-:-:S03]  /*26e00*/  VIADD R72, R0, 0x89 ;  /* 0x0000008900487836 */ /* 0x000fc60000000000 */
[----:B------:R-:W-:Y:S01]  /*26e10*/  PRMT R74, R70, 0x9910, RZ ;  /* 0x00009910464a7816 */ /* 0x000fe200000000ff */
[----:B------:R1:W-:Y:S01]  /*26e20*/  @P1 STG.E.U8 desc[UR20][R68.64], R70 ;  /* 0x0000004644001986 */ /* 0x0003e2000c101114 */
[----:B------:R-:W-:Y:S01]  /*26e30*/  ISETP.LT.AND P1, PT, R72, UR4, !P0 ;  /* 0x0000000448007c0c */ /* 0x000fe2000c721270 */
[C---:B------:R-:W-:Y:S01]  /*26e40*/  VIADD R72, R71.reuse, UR5 ;  /* 0x0000000547487c36 */ /* 0x040fe20008000000 */
[----:B------:R-:W-:Y:S01]  /*26e50*/  SHF.R.S32.HI R74, RZ, 0x8, R74 ;  /* 0x00000008ff4a7819 */ /* 0x000fe2000001144a */
[----:B------:R-:W2:Y:S01]  /*26e60*/  LDCU UR4, c[0x0][0x39c] ;  /* 0x00007380ff0477ac */ /* 0x000ea20008000800 */
[----:B-1----:R-:W-:-:S04]  /*26e70*/  IADD3 R70, P6, PT, R71, R3, RZ ;  /* 0x0000000347467210 */ /* 0x002fc80007fde0ff */
[----:B------:R-:W-:-:S05]  /*26e80*/  LEA.HI.X.SX32 R71, R71, R2, 0x1, P6 ;  /* 0x0000000247477211 */ /* 0x000fca00030f0eff */
[----:B------:R1:W-:Y:S04]  /*26e90*/  @P4 STG.E.U8 desc[UR20][R70.64], R74 ;  /* 0x0000004a46004986 */ /* 0x0003e8000c101114 */
[----:B-1----:R-:W2:Y:S01]  /*26ea0*/  LDL.LU R71, [R1+0x18] ;  /* 0x0000180001477983 */ /* 0x002ea20000300800 */
[----:B----4-:R-:W-:-:S03]  /*26eb0*/  F2FP.SATFINITE.E5M2.F32.PACK_AB_MERGE_C R74, R79, R78, RZ ;  /* 0x0000004e4f4a723e */ /* 0x010fc600048060ff */
[----:B------:R-:W4:Y:S04]  /*26ec0*/  LDL.LU R78, [R1+0x28] ;  /* 0x00002800014e7983 */ /* 0x000f280000300800 */
[----:B------:R-:W4:Y:S01]  /*26ed0*/  LDL.LU R79, [R1+0x2c] ;  /* 0x00002c00014f7983 */ /* 0x000f220000300800 */
[----:B------:R-:W-:Y:S01]  /*26ee0*/  VIADD R69, R0, 0x8a ;  /* 0x0000008a00457836 */ /* 0x000fe20000000000 */
[----:B------:R-:W-:-:S04]  /*26ef0*/  IADD3 R68, P6, PT, R72, R3, RZ ;  /* 0x0000000348447210 */ /* 0x000fc80007fde0ff */
[----:B---3--:R-:W-:Y:S01]  /*26f00*/  ISETP.LT.AND P4, PT, R69, UR7, !P0 ;  /* 0x0000000745007c0c */ /* 0x008fe2000c781270 */
[----:B------:R-:W-:Y:S01]  /*26f10*/  VIADD R73, R0, 0x8b ;  /* 0x0000008b00497836 */ /* 0x000fe20000000000 */
[----:B------:R-:W-:Y:S01]  /*26f20*/  LEA.HI.X.SX32 R69, R72, R2, 0x1, P6 ;  /* 0x0000000248457211 */ /* 0x000fe200030f0eff */
[----:B------:R-:W1:Y:S03]  /*26f30*/  LDCU UR7, c[0x0][0x39c] ;  /* 0x00007380ff0777ac */ /* 0x000e660008000800 */
[----:B0-----:R-:W-:Y:S01]  /*26f40*/  ISETP.LT.AND P6, PT, R73, UR6, !P0 ;  /* 0x0000000649007c0c */ /* 0x001fe2000c7c1270 */
[----:B------:R-:W0:Y:S01]  /*26f50*/  LDCU UR6, c[0x0][0x39c] ;  /* 0x00007380ff0677ac */ /* 0x000e220008000800 */
[C---:B------:R-:W-:Y:S01]  /*26f60*/  VIADD R73, R0.reuse, 0x8c ;  /* 0x0000008c00497836 */ /* 0x040fe20000000000 */
[----:B-----5:R-:W-:Y:S01]  /*26f70*/  F2FP.SATFINITE.E5M2.F32.PACK_AB_MERGE_C R77, R77, R76, RZ ;  /* 0x0000004c4d4d723e */ /* 0x020fe200048060ff */
[----:B------:R-:W-:Y:S01]  /*26f80*/  VIADD R76, R0, 0x92 ;  /* 0x00000092004c7836 */ /* 0x000fe20000000000 */
[----:B--2---:R-:W-:Y:S01]  /*26f90*/  F2FP.SATFINITE.E5M2.F32.PACK_AB_MERGE_C R70, R75, R71, RZ ;  /* 0x000000474b46723e */ /* 0x004fe200048060ff */
[----:B------:R-:W-:-:S03]  /*26fa0*/  VIADD R71, R72, UR5 ;  /* 0x0000000548477c36 */ /* 0x000fc60008000000 */
[----:B------:R-:W-:Y:S01]  /*26fb0*/  PRMT R72, R70, 0x9910, RZ ;  /* 0x0000991046487816 */ /* 0x000fe200000000ff */
[----:B------:R2:W-:Y:S04]  /*26fc0*/  @P2 STG.E.U8 desc[UR20][R68.64], R70 ;  /* 0x0000004644002986 */ /* 0x0005e8000c101114 */
[----:B--2---:R-:W-:Y:S01]  /*26fd0*/  IMAD.MOV.U32 R69, RZ, RZ, R72 ;  /* 0x000000ffff457224 */ /* 0x004fe200078e0048 */
[C---:B------:R-:W-:Y:S01]  /*26fe0*/  IADD3 R70, P2, PT, R71.reuse, R3, RZ ;  /* 0x0000000347467210 */ /* 0x040fe20007f5e0ff */
[----:B------:R-:W-:-:S03]  /*26ff0*/  VIADD R72, R71, UR5 ;  /* 0x0000000547487c36 */ /* 0x000fc60008000000 */
[----:B------:R-:W-:Y:S02]  /*27000*/  LEA.HI.X.SX32 R71, R71, R2, 0x1, P2 ;  /* 0x0000000247477211 */ /* 0x000fe400010f0eff */
[----:B------:R-:W-:Y:S02]  /*27010*/  SHF.R.S32.HI R69, RZ, 0x8, R69 ;  /* 0x00000008ff457819 */ /* 0x000fe40000011445 */
[----:B------:R-:W-:-:S03]  /*27020*/  IADD3 R68, P2, PT, R72, R3, RZ ;  /* 0x0000000348447210 */ /* 0x000fc60007f5e0ff */
[----:B------:R2:W-:Y:S02]  /*27030*/  @P3 STG.E.U8 desc[UR20][R70.64], R69 ;  /* 0x0000004546003986 */ /* 0x0005e4000c101114 */
[C---:B--2---:R-:W-:Y:S01]  /*27040*/  LEA.HI.X.SX32 R69, R72.reuse, R2, 0x1, P2 ;  /* 0x0000000248457211 */ /* 0x044fe200010f0eff */
[----:B------:R-:W-:Y:S01]  /*27050*/  VIADD R71, R72, UR5 ;  /* 0x0000000548477c36 */ /* 0x000fe20008000000 */
[----:B------:R-:W-:Y:S01]  /*27060*/  ISETP.LT.AND P2, PT, R73, UR4, !P0 ;  /* 0x0000000449007c0c */ /* 0x000fe2000c741270 */
[----:B------:R-:W2:Y:S01]  /*27070*/  LDCU UR4, c[0x0][0x39c] ;  /* 0x00007380ff0477ac */ /* 0x000ea20008000800 */
[----:B------:R-:W-:Y:S02]  /*27080*/  PRMT R73, R74, 0x9910, RZ ;  /* 0x000099104a497816 */ /* 0x000fe400000000ff */
[C---:B------:R-:W-:Y:S01]  /*27090*/  IADD3 R70, P3, PT, R71.reuse, R3, RZ ;  /* 0x0000000347467210 */ /* 0x040fe20007f7e0ff */
[----:B------:R3:W-:Y:S01]  /*270a0*/  @P5 STG.E.U8 desc[UR20][R68.64], R74 ;  /* 0x0000004a44005986 */ /* 0x0007e2000c101114 */
[----:B------:R-:W-:Y:S01]  /*270b0*/  VIADD R72, R71, UR5 ;  /* 0x0000000547487c36 */ /* 0x000fe20008000000 */
[----:B------:R-:W-:-:S02]  /*270c0*/  SHF.R.S32.HI R73, RZ, 0x8, R73 ;  /* 0x00000008ff497819 */ /* 0x000fc40000011449 */
[----:B------:R-:W-:Y:S01]  /*270d0*/  LEA.HI.X.SX32 R71, R71, R2, 0x1, P3 ;  /* 0x0000000247477211 */ /* 0x000fe200018f0eff */
[----:B---3--:R-:W-:-:S04]  /*270e0*/  VIADD R68, R0, 0x8d ;  /* 0x0000008d00447836 */ /* 0x008fc80000000000 */
[----:B------:R3:W-:Y:S01]  /*270f0*/  @P1 STG.E.U8 desc[UR20][R70.64], R73 ;  /* 0x0000004946001986 */ /* 0x0007e2000c101114 */
[----:B------:R-:W-:Y:S01]  /*27100*/  VIADD R69, R0, 0x8e ;  /* 0x0000008e00457836 */ /* 0x000fe20000000000 */
[----:B0-----:R-:W-:Y:S01]  /*27110*/  ISETP.LT.AND P3, PT, R68, UR6, !P0 ;  /* 0x0000000644007c0c */ /* 0x001fe2000c761270 */
[----:B------:R-:W0:Y:S01]  /*27120*/  LDCU UR6, c[0x0][0x39c] ;  /* 0x00007380ff0677ac */ /* 0x000e220008000800 */
[----:B------:R-:W-:Y:S02]  /*27130*/  IADD3 R68, P5, PT, R72, R3, RZ ;  /* 0x0000000348447210 */ /* 0x000fe40007fbe0ff */
[----:B-1----:R-:W-:Y:S01]  /*27140*/  ISETP.LT.AND P1, PT, R69, UR7, !P0 ;  /* 0x0000000745007c0c */ /* 0x002fe2000c721270 */
[----:B------:R-:W1:Y:S01]  /*27150*/  LDCU UR7, c[0x0][0x39c] ;  /* 0x00007380ff0777ac */ /* 0x000e620008000800 */
[----:B---3--:R-:W-:Y:S01]  /*27160*/  VIADD R70, R0, 0x8f ;  /* 0x0000008f00467836 */ /* 0x008fe20000000000 */
[----:B------:R-:W-:Y:S02]  /*27170*/  LEA.HI.X.SX32 R69, R72, R2, 0x1, P5 ;  /* 0x0000000248457211 */ /* 0x000fe400028f0eff */
[----:B----4-:R-:W-:-:S02]  /*27180*/  F2FP.SATFINITE.E5M2.F32.PACK_AB_MERGE_C R79, R79, R78, RZ ;  /* 0x0000004e4f4f723e */ /* 0x010fc400048060ff */
[----:B--2---:R-:W-:Y:S01]  /*27190*/  ISETP.LT.AND P5, PT, R70, UR4, !P0 ;  /* 0x0000000446007c0c */ /* 0x004fe2000c7a1270 */
[----:B------:R-:W2:Y:S01]  /*271a0*/  LDCU UR4, c[0x0][0x39c] ;  /* 0x00007380ff0477ac */ /* 0x000ea20008000800 */
[----:B------:R-:W-:Y:S01]  /*271b0*/  VIADD R71, R72, UR5 ;  /* 0x0000000548477c36 */ /* 0x000fe20008000000 */
[----:B------:R-:W-:Y:S01]  /*271c0*/  PRMT R74, R79, 0x9910, RZ ;  /* 0x000099104f4a7816 */ /* 0x000fe200000000ff */
[----:B------:R3:W-:Y:S02]  /*271d0*/  @P4 STG.E.U8 desc[UR20][R68.64], R79 ;  /* 0x0000004f44004986 */ /* 0x0007e4000c101114 */
[C---:B------:R-:W-:Y:S01]  /*271e0*/  VIADD R72, R71.reuse, UR5 ;  /* 0x0000000547487c36 */ /* 0x040fe20008000000 */
[----:B------:R-:W-:Y:S01]  /*271f0*/  IADD3 R70, P4, PT, R71, R3, RZ ;  /* 0x0000000347467210 */ /* 0x000fe20007f9e0ff */
[----:B------:R-:W-:-:S03]  /*27200*/  VIADD R73, R0, 0x90 ;  /* 0x0000009000497836 */ /* 0x000fc60000000000 */
[----:B------:R-:W-:Y:S01]  /*27210*/  LEA.HI.X.SX32 R71, R71, R2, 0x1, P4 ;  /* 0x0000000247477211 */ /* 0x000fe200020f0eff */
[----:B---3--:R-:W-:Y:S01]  /*27220*/  IMAD.MOV.U32 R69, RZ, RZ, R74 ;  /* 0x000000ffff457224 */ /* 0x008fe200078e004a */
[C---:B------:R-:W-:Y:S01]  /*27230*/  IADD3 R68, P4, PT, R72.reuse, R3, RZ ;  /* 0x0000000348447210 */ /* 0x040fe20007f9e0ff */
[----:B------:R-:W-:-:S03]  /*27240*/  VIADD R74, R72, UR5 ;  /* 0x00000005484a7c36 */ /* 0x000fc60008000000 */
[----:B------:R-:W-:Y:S02]  /*27250*/  SHF.R.S32.HI R75, RZ, 0x8, R69 ;  /* 0x00000008ff4b7819 */ /* 0x000fe40000011445 */
[-C--:B------:R-:W-:Y:S02]  /*27260*/  LEA.HI.X.SX32 R69, R72, R2.reuse, 0x1, P4 ;  /* 0x0000000248457211 */ /* 0x080fe400020f0eff */
[----:B--2---:R-:W-:Y:S01]  /*27270*/  ISETP.LT.AND P4, PT, R73, UR4, !P0 ;  /* 0x0000000449007c0c */ /* 0x004fe2000c781270 */
[----:B------:R-:W-:Y:S01]  /*27280*/  VIADD R73, R0, 0x91 ;  /* 0x0000009100497836 */ /* 0x000fe20000000000 */
[----:B------:R2:W-:Y:S01]  /*27290*/  @P6 STG.E.U8 desc[UR20][R70.64], R75 ;  /* 0x0000004b46006986 */ /* 0x0005e2000c101114 */
[----:B------:R-:W-:Y:S01]  /*272a0*/  PRMT R79, R77, 0x9910, RZ ;  /* 0x000099104d4f7816 */ /* 0x000fe200000000ff */
[----:B------:R-:W3:Y:S01]  /*272b0*/  LDCU UR4, c[0x0][0x39c] ;  /* 0x00007380ff0477ac */ /* 0x000ee20008000800 */
[C---:B------:R-:W-:Y:S01]  /*272c0*/  IADD3 R72, P6, PT, R74.reuse, R3, RZ ;  /* 0x000000034a487210 */ /* 0x040fe20007fde0ff */
[----:B------:R4:W-:Y:S01]  /*272d0*/  @P2 STG.E.U8 desc[UR20][R68.64], R77 ;  /* 0x0000004d44002986 */ /* 0x0009e2000c101114 */
[----:B0-----:R-:W-:Y:S01]  /*272e0*/  ISETP.LT.AND P2, PT, R73, UR6, !P0 ;  /* 0x0000000649007c0c */ /* 0x001fe2000c741270 */
[----:B------:R-:W0:Y:S01]  /*272f0*/  LDCU UR6, c[0x0][0x39c] ;  /* 0x00007380ff0677ac */ /* 0x000e220008000800 */
[C---:B------:R-:W-:Y:S01]  /*27300*/  LEA.HI.X.SX32 R73, R74.reuse, R2, 0x1, P6 ;  /* 0x000000024a497211 */ /* 0x040fe200030f0eff */
[----:B------:R-:W-:Y:S01]  /*27310*/  VIADD R74, R74, UR5 ;  /* 0x000000054a4a7c36 */ /* 0x000fe20008000000 */
[----:B------:R-:W-:-:S02]  /*27320*/  SHF.R.S32.HI R79, RZ, 0x8, R79 ;  /* 0x00000008ff4f7819 */ /* 0x000fc4000001144f */
[----:B-1----:R-:W-:Y:S01]  /*27330*/  ISETP.LT.AND P6, PT, R76, UR7, !P0 ;  /* 0x000000074c007c0c */ /* 0x002fe2000c7c1270 */
[C---:B------:R-:W-:Y:S01]  /*27340*/  VIADD R76, R74.reuse, UR5 ;  /* 0x000000054a4c7c36 */ /* 0x040fe20008000000 */
[----:B--2---:R-:W-:Y:S01]  /*27350*/  F2FP.SATFINITE.E5M2.F32.PACK_AB_MERGE_C R75, R81, R80, RZ ;  /* 0x00000050514b723e */ /* 0x004fe200048060ff */
[----:B------:R1:W-:Y:S01]  /*27360*/  @P3 STG.E.U8 desc[UR20][R72.64], R79 ;  /* 0x0000004f48003986 */ /* 0x0003e2000c101114 */
[----:B------:R-:W2:Y:S01]  /*27370*/  LDCU UR7, c[0x0][0x39c] ;  /* 0x00007380ff0777ac */ /* 0x000ea20008000800 */
[CC--:B----4-:R-:W-:Y:S02]  /*27380*/  IADD3 R68, P3, PT, R74.reuse, R3.reuse, RZ ;  /* 0x000000034a447210 */ /* 0x0d0fe40007f7e0ff */
[----:B------:R-:W-:Y:S02]  /*27390*/  PRMT R77, R75, 0x9910, RZ ;  /* 0x000099104b4d7816 */ /* 0x000fe400000000ff */
[----:B------:R-:W-:Y:S02]  /*273a0*/  LEA.HI.X.SX32 R69, R74, R2, 0x1, P3 ;  /* 0x000000024a457211 */ /* 0x000fe400018f0eff */
[----:B------:R-:W-:-:S02]  /*273b0*/  IADD3 R70, P3, PT, R76, R3, RZ ;  /* 0x000000034c467210 */ /* 0x000fc40007f7e0ff */
[----:B------:R-:W-:Y:S02]  /*273c0*/  SHF.R.S32.HI R77, RZ, 0x8, R77 ;  /* 0x00000008ff4d7819 */ /* 0x000fe4000001144d */
[C---:B------:R-:W-:Y:S01]  /*273d0*/  LEA.HI.X.SX32 R71, R76.reuse, R2, 0x1, P3 ;  /* 0x000000024c477211 */ /* 0x040fe200018f0eff */
[----:B------:R-:W-:Y:S01]  /*273e0*/  VIADD R76, R76, UR5 ;  /* 0x000000054c4c7c36 */ /* 0x000fe20008000000 */
[----:B------:R4:W-:Y:S01]  /*273f0*/  @P1 STG.E.U8 desc[UR20][R68.64], R75 ;  /* 0x0000004b44001986 */ /* 0x0009e2000c101114 */
[C---:B------:R-:W-:Y:S02]  /*27400*/  VIADD R74, R0.reuse, 0x93 ;  /* 0x00000093004a7836 */ /* 0x040fe40000000000 */
[----:B-1----:R-:W-:Y:S01]  /*27410*/  VIADD R73, R0, 0x94 ;  /* 0x0000009400497836 */ /* 0x002fe20000000000 */
[----:B------:R1:W-:Y:S01]  /*27420*/  @P5 STG.E.U8 desc[UR20][R70.64], R77 ;  /* 0x0000004d46005986 */ /* 0x0003e2000c101114 */
[----:B------:R-:W-:Y:S02]  /*27430*/  IADD3 R72, P5, PT, R76, R3, RZ ;  /* 0x000000034c487210 */ /* 0x000fe40007fbe0ff */
[----:B---3--:R-:W-:Y:S01]  /*27440*/  ISETP.LT.AND P1, PT, R74, UR4, !P0 ;  /* 0x000000044a007c0c */ /* 0x008fe2000c721270 */
[----:B------:R-:W-:Y:S01]  /*27450*/  VIADD R74, R0, 0x95 ;  /* 0x00000095004a7836 */ /* 0x000fe20000000000 */
[----:B0-----:R-:W-:Y:S01]  /*27460*/  ISETP.LT.AND P3, PT, R73, UR6, !P0 ;  /* 0x0000000649007c0c */ /* 0x001fe2000c761270 */
[----:B------:R-:W0:Y:S01]  /*27470*/  LDCU UR4, c[0x0][0x39c] ;  /* 0x00007380ff0477ac */ /* 0x000e220008000800 */
[----:B------:R-:W-:-:S02]  /*27480*/  F2FP.SATFINITE.E5M2.F32.PACK_AB_MERGE_C R79, R84, R82, RZ ;  /* 0x00000052544f723e */ /* 0x000fc400048060ff */
[CC--:B------:R-:W-:Y:S01]  /*27490*/  LEA.HI.X.SX32 R73, R76.reuse, R2.reuse, 0x1, P5 ;  /* 0x000000024c497211 */ /* 0x0c0fe200028f0eff */
[----:B------:R-:W-:Y:S01]  /*274a0*/  VIADD R76, R76, UR5 ;  /* 0x000000054c4c7c36 */ /* 0x000fe20008000000 */
[----:B--2---:R-:W-:Y:S01]  /*274b0*/  ISETP.LT.AND P5, PT, R74, UR7, !P0 ;  /* 0x000000074a007c0c */ /* 0x004fe2000c7a1270 */
[----:B------:R-:W2:Y:S02]  /*274c0*/  LDCU UR6, c[0x0][0x39c] ;  /* 0x00007380ff0677ac */ /* 0x000ea40008000800 */
[----:B------:R-:W-:Y:S01]  /*274d0*/  @P4 STG.E.U8 desc[UR20][R72.64], R79 ;  /* 0x0000004f48004986 */ /* 0x000fe2000c101114 */
[C---:B----4-:R-:W-:Y:S01]  /*274e0*/  IADD3 R68, P4, PT, R76.reuse, R3, RZ ;  /* 0x000000034c447210 */ /* 0x050fe20007f9e0ff */
[C---:B------:R-:W-:Y:S01]  /*274f0*/  VIADD R74, R76.reuse, UR5 ;  /* 0x000000054c4a7c36 */ /* 0x040fe20008000000 */
[----:B------:R-:W-:Y:S01]  /*27500*/  PRMT R75, R79, 0x9910, RZ ;  /* 0x000099104f4b7816 */ /* 0x000fe200000000ff */
[----:B------:R-:W3:Y:S01]  /*27510*/  LDCU UR7, c[0x0][0x39c] ;  /* 0x00007380ff0777ac */ /* 0x000ee20008000800 */
[----:B------:R-:W-:-:S02]  /*27520*/  LEA.HI.X.SX32 R69, R76, R2, 0x1, P4 ;  /* 0x000000024c457211 */ /* 0x000fc400020f0eff */
[C---:B-1----:R-:W-:Y:S02]  /*27530*/  IADD3 R70, P4, PT, R74.reuse, R3, RZ ;  /* 0x000000034a467210 */ /* 0x042fe40007f9e0ff */
[----:B------:R-:W-:Y:S02]  /*27540*/  SHF.R.S32.HI R75, RZ, 0x8, R75 ;  /* 0x00000008ff4b7819 */ /* 0x000fe4000001144b */
[----:B------:R-:W-:Y:S02]  /*27550*/  F2FP.SATFINITE.E5M2.F32.PACK_AB_MERGE_C R81, R83, R85, RZ ;  /* 0x000000555351723e */ /* 0x000fe400048060ff */
[----:B------:R-:W-:Y:S01]  /*27560*/  LEA.HI.X.SX32 R71, R74, R2, 0x1, P4 ;  /* 0x000000024a477211 */ /* 0x000fe200020f0eff */
[----:B------:R-:W-:Y:S01]  /*27570*/  @P2 STG.E.U8 desc[UR20][R68.64], R75 ;  /* 0x0000004b44002986 */ /* 0x000fe2000c101114 */
[----:B------:R-:W-:-:S03]  /*27580*/  PRMT R77, R81, 0x9910, RZ ;  /* 0x00009910514d7816 */ /* 0x000fc600000000ff */
[----:B------:R1:W-:Y:S02]  /*27590*/  @P6 STG.E.U8 desc[UR20][R70.64], R81 ;  /* 0x0000005146006986 */ /* 0x0003e4000c101114 */
[----:B-1----:R-:W-:Y:S02]  /*275a0*/  F2FP.SATFINITE.E5M2.F32.PACK_AB_MERGE_C R81, R91, R93, RZ ;  /* 0x0000005d5b51723e */ /* 0x002fe400048060ff */
[----:B------:R-:W4:Y:S04]  /*275b0*/  LDL.LU R93, [R1+0x70] ;  /* 0x00007000015d7983 */ /* 0x000f280000300800 */
[----:B------:R-:W4:Y:S01]  /*275c0*/  LDL.LU R91, [R1+0x74] ;  /* 0x00007400015b7983 */ /* 0x000f220000300800 */
[----:B------:R-:W-:Y:S02]  /*275d0*/  VIADD R76, R0, 0x96 ;  /* 0x00000096004c7836 */ /* 0x000fe40000000000 */
[----:B------:R-:W-:-:S03]  /*275e0*/  VIADD R74, R74, UR5 ;  /* 0x000000054a4a7c36 */ /* 0x000fc60008000000 */
[----:B0-----:R-:W-:Y:S01]  /*275f0*/  ISETP.LT.AND P2, PT, R76, UR4, !P0 ;  /* 0x000000044c007c0c */ /* 0x001fe2000c741270 */
[----:B------:R-:W0:Y:S01]  /*27600*/  LDCU UR4, c[0x0][0x39c] ;  /* 0x00007380ff0477ac */ /* 0x000e220008000800 */
[CC--:B------:R-:W-:Y:S02]  /*27610*/  IADD3 R72, P4, PT, R74.reuse, R3.reuse, RZ ;  /* 0x000000034a487210 */ /* 0x0c0fe40007f9e0ff */
[----:B------:R-:W-:Y:S02]  /*27620*/  SHF.R.S32.HI R77, RZ, 0x8, R77 ;  /* 0x00000008ff4d7819 */ /* 0x000fe4000001144d */
[C---:B------:R-:W-:Y:S01]  /*27630*/  LEA.HI.X.SX32 R73, R74.reuse, R2, 0x1, P4 ;  /* 0x000000024a497211 */ /* 0x040fe200020f0eff */
[----:B------:R-:W-:Y:S02]  /*27640*/  VIADD R74, R74, UR5 ;  /* 0x000000054a4a7c36 */ /* 0x000fe40008000000 */
[----:B------:R-:W-:Y:S01]  /*27650*/  VIADD R76, R0, 0x97 ;  /* 0x00000097004c7836 */ /* 0x000fe20000000000 */
[----:B------:R-:W-:Y:S01]  /*27660*/  F2FP.SATFINITE.E5M2.F32.PACK_AB_MERGE_C R79, R88, R86, RZ ;  /* 0x00000056584f723e */ /* 0x000fe200048060ff */
[----:B------:R1:W-:Y:S01]  /*27670*/  @P1 STG.E.U8 desc[UR20][R72.64], R77 ;  /* 0x0000004d48001986 */ /* 0x0003e2000c101114 */
[----:B------:R-:W-:Y:S01]  /*27680*/  IADD3 R70, P1, PT, R74, R3, RZ ;  /* 0x000000034a467210 */ /* 0x000fe20007f3e0ff */
[----:B------:R-:W-:Y:S01]  /*27690*/  VIADD R68, R0, 0x98 ;  /* 0x0000009800447836 */ /* 0x000fe20000000000 */
[----:B--2---:R-:W-:Y:S01]  /*276a0*/  ISETP.LT.AND P4, PT, R76, UR6, !P0 ;  /* 0x000000064c007c0c */ /* 0x004fe2000c781270 */
[----:B------:R-:W2:Y:S01]  /*276b0*/  LDCU UR6, c[0x0][0x39c] ;  /* 0x00007380ff0677ac */ /* 0x000ea20008000800 */
[----:B------:R-:W-:Y:S01]  /*276c0*/  VIADD R75, R74, UR5 ;  /* 0x000000054a4b7c36 */ /* 0x000fe20008000000 */
[----:B------:R-:W-:Y:S01]  /*276d0*/  PRMT R76, R79, 0x9910, RZ ;  /* 0x000099104f4c7816 */ /* 0x000fe200000000ff */
[----:B------:R-:W-:Y:S01]  /*276e0*/  VIADD R69, R0, 0x99 ;  /* 0x0000009900457836 */ /* 0x000fe20000000000 */
[----:B------:R-:W-:-:S02]  /*276f0*/  LEA.HI.X.SX32 R71, R74, R2, 0x1, P1 ;  /* 0x000000024a477211 */ /* 0x000fc400008f0eff */
[----:B0-----:R-:W-:Y:S01]  /*27700*/  ISETP.LT.AND P1, PT, R68, UR4, !P0 ;  /* 0x0000000444007c0c */ /* 0x001fe2000c721270 */
[----:B------:R-:W-:Y:S01]  /*27710*/  IMAD.MOV.U32 R74, RZ, RZ, R76 ;  /* 0x000000ffff4a7224 */ /* 0x000fe200078e004c */
[-C--:B------:R-:W-:Y:S01]  /*27720*/  IADD3 R68, P6, PT, R75, R3.reuse, RZ ;  /* 0x000000034b447210 */ /* 0x080fe20007fde0ff */
[----:B------:R0:W-:Y:S01]  /*27730*/  @P3 STG.E.U8 desc[UR20][R70.64], R79 ;  /* 0x0000004f46003986 */ /* 0x0001e2000c101114 */
[----:B---3--:R-:W-:Y:S01]  /*27740*/  ISETP.LT.AND P3, PT, R69, UR7, !P0 ;  /* 0x0000000745007c0c */ /* 0x008fe2000c761270 */
[----:B------:R-:W3:Y:S01]  /*27750*/  LDCU UR4, c[0x0][0x39c] ;  /* 0x00007380ff0477ac */ /* 0x000ee20008000800 */
[C---:B------:R-:W-:Y:S01]  /*27760*/  LEA.HI.X.SX32 R69, R75.reuse, R2, 0x1, P6 ;  /* 0x000000024b457211 */ /* 0x040fe200030f0eff */
[----:B------:R-:W-:Y:S01]  /*27770*/  VIADD R75, R75, UR5 ;  /* 0x000000054b4b7c36 */ /* 0x000fe20008000000 */
[----:B-1----:R-:W-:Y:S01]  /*27780*/  SHF.R.S32.HI R77, RZ, 0x8, R74 ;  /* 0x00000008ff4d7819 */ /* 0x002fe2000001144a */
[----:B------:R-:W-:Y:S01]  /*27790*/  VIADD R73, R0, 0x9a ;  /* 0x0000009a00497836 */ /* 0x000fe20000000000 */
[----:B------:R-:W1:Y:S02]  /*277a0*/  LDCU UR7, c[0x0][0x39c] ;  /* 0x00007380ff0777ac */ /* 0x000e640008000800 */
[----:B------:R-:W-:Y:S01]  /*277b0*/  IADD3 R72, P6, PT, R75, R3, RZ ;  /* 0x000000034b487210 */ /* 0x000fe20007fde0ff */
[----:B------:R5:W-:Y:S01]  /*277c0*/  @P5 STG.E.U8 desc[UR20][R68.64], R77 ;  /* 0x0000004d44005986 */ /* 0x000be2000c101114 */
[----:B0-----:R-:W-:-:S02]  /*277d0*/  F2FP.SATFINITE.E5M2.F32.PACK_AB_MERGE_C R79, R87, R89, RZ ;  /* 0x00000059574f723e */ /* 0x001fc400048060ff */
[----:B--2---:R-:W-:Y:S01]  /*277e0*/  ISETP.LT.AND P5, PT, R73, UR6, !P0 ;  /* 0x0000000649007c0c */ /* 0x004fe2000c7a1270 */
[C---:B------:R-:W-:Y:S01]  /*277f0*/  VIADD R71, R0.reuse, 0x9b ;  /* 0x0000009b00477836 */ /* 0x040fe20000000000 */
[CC--:B------:R-:W-:Y:S01]  /*27800*/  LEA.HI.X.SX32 R73, R75.reuse, R2.reuse, 0x1, P6 ;  /* 0x000000024b497211 */ /* 0x0c0fe200030f0eff */
[----:B------:R-:W-:Y:S01]  /*27810*/  VIADD R75, R75, UR5 ;  /* 0x000000054b4b7c36 */ /* 0x000fe20008000000 */
[----:B------:R-:W-:Y:S01]  /*27820*/  PRMT R74, R79, 0x9910, RZ ;  /* 0x000099104f4a7816 */ /* 0x000fe200000000ff */
[----:B------:R-:W0:Y:S03]  /*27830*/  LDCU UR6, c[0x0][0x39c] ;  /* 0x00007380ff0677ac */ /* 0x000e260008000800 */
[-C--:B------:R-:W-:Y:S01]  /*27840*/  IADD3 R70, P6, PT, R75, R3.reuse, RZ ;  /* 0x000000034b467210 */ /* 0x080fe20007fde0ff */
[----:B-----5:R-:W-:Y:S01]  /*27850*/  IMAD.MOV.U32 R68, RZ, RZ, R74 ;  /* 0x000000ffff447224 */ /* 0x020fe200078e004a */
[----:B------:R2:W-:Y:S01]  /*27860*/  @P2 STG.E.U8 desc[UR20][R72.64], R79 ;  /* 0x0000004f48002986 */ /* 0x0005e2000c101114 */
[----:B---3--:R-:W-:Y:S01]  /*27870*/  ISETP.LT.AND P2, PT, R71, UR4, !P0 ;  /* 0x0000000447007c0c */ /* 0x008fe2000c741270 */
[C---:B------:R-:W-:Y:S01]  /*27880*/  VIADD R74, R75.reuse, UR5 ;  /* 0x000000054b4a7c36 */ /* 0x040fe20008000000 */
[----:B------:R-:W-:Y:S01]  /*27890*/  LEA.HI.X.SX32 R71, R75, R2, 0x1, P6 ;  /* 0x000000024b477211 */ /* 0x000fe200030f0eff */
[----:B------:R-:W-:Y:S01]  /*278a0*/  VIADD R69, R0, 0x9c ;  /* 0x0000009c00457836 */ /* 0x000fe20000000000 */
[----:B------:R-:W-:Y:S01]  /*278b0*/  SHF.R.S32.HI R75, RZ, 0x8, R68 ;  /* 0x00000008ff4b7819 */ /* 0x000fe20000011444 */
[----:B------:R-:W3:Y:S01]  /*278c0*/  LDCU UR4, c[0x0][0x39c] ;  /* 0x00007380ff0477ac */ /* 0x000ee20008000800 */
[----:B------:R-:W-:-:S03]  /*278d0*/  IADD3 R68, P6, PT, R74, R3, RZ ;  /* 0x000000034a447210 */ /* 0x000fc60007fde0ff */
[----:B------:R5:W-:Y:S01]  /*278e0*/  @P4 STG.E.U8 desc[UR20][R70.64], R75 ;  /* 0x0000004b46004986 */ /* 0x000be2000c101114 */
[----:B-1----:R-:W-:Y:S01]  /*278f0*/  ISETP.LT.AND P4, PT, R69, UR7, !P0 ;  /* 0x0000000745007c0c */ /* 0x002fe2000c781270 */
[----:B------:R-:W-:Y:S01]  /*27900*/  VIADD R76, R0, 0x9d ;  /* 0x0000009d004c7836 */ /* 0x000fe20000000000 */
[C---:B------:R-:W-:Y:S01]  /*27910*/  LEA.HI.X.SX32 R69, R74.reuse, R2, 0x1, P6 ;  /* 0x000000024a457211 */ /* 0x040fe200030f0eff */
[----:B------:R-:W-:Y:S01]  /*27920*/  VIADD R74, R74, UR5 ;  /* 0x000000054a4a7c36 */ /* 0x000fe20008000000 */
[----:B--2---:R-:W-:Y:S01]  /*27930*/  F2FP.SATFINITE.E5M2.F32.PACK_AB_MERGE_C R79, R92, R90, RZ ;  /* 0x0000005a5c4f723e */ /* 0x004fe200048060ff */
[----:B------:R-:W1:Y:S04]  /*27940*/  LDCU UR7, c[0x0][0x39c] ;  /* 0x00007380ff0777ac */ /* 0x000e680008000800 */
[----:B------:R2:W-:Y:S01]  /*27950*/  @P1 STG.E.U8 desc[UR20][R68.64], R79 ;  /* 0x0000004f44001986 */ /* 0x0005e2000c101114 */
[C---:B------:R-:W-:Y:S01]  /*27960*/  IADD3 R72, P1, PT, R74.reuse, R3, RZ ;  /* 0x000000034a487210 */ /* 0x040fe20007f3e0ff */
[----:B-----5:R-:W-:Y:S01]  /*27970*/  VIADD R75, R74, UR5 ;  /* 0x000000054a4b7c36 */ /* 0x020fe20008000000 */
[----:B------:R-:W-:-:S02]  /*27980*/  PRMT R77, R79, 0x9910, RZ ;  /* 0x000099104f4d7816 */ /* 0x000fc400000000ff */
[-C--:B------:R-:W-:Y:S01]  /*27990*/  LEA.HI.X.SX32 R73, R74, R2.reuse, 0x1, P1 ;  /* 0x000000024a497211 */ /* 0x080fe200008f0eff */
[----:B------:R-:W-:Y:S01]  /*279a0*/  VIADD R74, R0, 0x9e ;  /* 0x0000009e004a7836 */ /* 0x000fe20000000000 */
[CC--:B------:R-:W-:Y:S02]  /*279b0*/  IADD3 R70, P1, PT, R75.reuse, R3.reuse, RZ ;  /* 0x000000034b467210 */ /* 0x0c0fe40007f3e0ff */
[----:B------:R-:W-:Y:S02]  /*279c0*/  SHF.R.S32.HI R77, RZ, 0x8, R77 ;  /* 0x00000008ff4d7819 */ /* 0x000fe4000001144d */
[CC--:B------:R-:W-:Y:S01]  /*279d0*/  LEA.HI.X.SX32 R71, R75.reuse, R2.reuse, 0x1, P1 ;  /* 0x000000024b477211 */ /* 0x0c0fe200008f0eff */
[----:B------:R-:W-:Y:S01]  /*279e0*/  VIADD R75, R75, UR5 ;  /* 0x000000054b4b7c36 */ /* 0x000fe20008000000 */
[----:B---3--:R-:W-:Y:S01]  /*279f0*/  ISETP.LT.AND P1, PT, R74, UR4, !P0 ;  /* 0x000000044a007c0c */ /* 0x008fe2000c721270 */
[----:B------:R-:W3:Y:S01]  /*27a00*/  LDCU UR4, c[0x0][0x39c] ;  /* 0x00007380ff0477ac */ /* 0x000ee20008000800 */
[----:B0-----:R-:W-:Y:S01]  /*27a10*/  ISETP.LT.AND P6, PT, R76, UR6, !P0 ;  /* 0x000000064c007c0c */ /* 0x001fe2000c7c1270 */
[----:B------:R0:W-:Y:S01]  /*27a20*/  @P3 STG.E.U8 desc[UR20][R72.64], R77 ;  /* 0x0000004d48003986 */ /* 0x0001e2000c101114 */
[----:B--2---:R-:W-:Y:S01]  /*27a30*/  IADD3 R68, P3, PT, R75, R3, RZ ;  /* 0x000000034b447210 */ /* 0x004fe20007f7e0ff */
[----:B------:R-:W2:Y:S01]  /*27a40*/  LDCU UR6, c[0x0][0x39c] ;  /* 0x00007380ff0677ac */ /* 0x000ea20008000800 */
[----:B------:R-:W-:Y:S01]  /*27a50*/  PRMT R76, R81, 0x9910, RZ ;  /* 0x00009910514c7816 */ /* 0x000fe200000000ff */
[C---:B------:R-:W-:Y:S01]  /*27a60*/  VIADD R74, R75.reuse, UR5 ;  /* 0x000000054b4a7c36 */ /* 0x040fe20008000000 */
[----:B------:R-:W-:-:S02]  /*27a70*/  LEA.HI.X.SX32 R69, R75, R2, 0x1, P3 ;  /* 0x000000024b457211 */ /* 0x000fc400018f0eff */
[----:B------:R-:W-:Y:S01]  /*27a80*/  SHF.R.S32.HI R75, RZ, 0x8, R76 ;  /* 0x00000008ff4b7819 */ /* 0x000fe2000001144c */
[----:B------:R5:W-:Y:S01]  /*27a90*/  @P5 STG.E.U8 desc[UR20][R70.64], R81 ;  /* 0x0000005146005986 */ /* 0x000be2000c101114 */
[----:B0-----:R-:W-:Y:S01]  /*27aa0*/  VIADD R73, R0, 0xa0 ;  /* 0x000000a000497836 */ /* 0x001fe20000000000 */
[----:B------:R-:W-:Y:S02]  /*27ab0*/  IADD3 R72, P5, PT, R74, R3, RZ ;  /* 0x000000034a487210 */ /* 0x000fe40007fbe0ff */
[----:B------:R0:W-:Y:S01]  /*27ac0*/  @P2 STG.E.U8 desc[UR20][R68.64], R75 ;  /* 0x0000004b44002986 */ /* 0x0001e2000c101114 */
[C---:B------:R-:W-:Y:S01]  /*27ad0*/  VIADD R78, R0.reuse, 0x9f ;  /* 0x0000009f004e7836 */ /* 0x040fe20000000000 */
[----:B-1----:R-:W-:Y:S01]  /*27ae0*/  ISETP.LT.AND P2, PT, R73, UR7, !P0 ;  /* 0x0000000749007c0c */ /* 0x002fe2000c741270 */
[----:B------:R-:W1:Y:S01]  /*27af0*/  LDCU UR7, c[0x0][0x39c] ;  /* 0x00007380ff0777ac */ /* 0x000e620008000800 */
[----:B-----5:R-:W-:Y:S01]  /*27b00*/  VIADD R70, R0, 0xa1 ;  /* 0x000000a100467836 */ /* 0x020fe20000000000 */
[C---:B------:R-:W-:Y:S01]  /*27b10*/  LEA.HI.X.SX32 R73, R74.reuse, R2, 0x1, P5 ;  /* 0x000000024a497211 */ /* 0x040fe200028f0eff */
[----:B------:R-:W-:-:S03]  /*27b20*/  VIADD R74, R74, UR5 ;  /* 0x000000054a4a7c36 */ /* 0x000fc60008000000 */
[----:B---3--:R-:W-:Y:S01]  /*27b30*/  ISETP.LT.AND P5, PT, R70, UR4, !P0 ;  /* 0x0000000446007c0c */ /* 0x008fe2000c7a1270 */
[----:B------:R-:W3:Y:S01]  /*27b40*/  LDCU UR4, c[0x0][0x39c] ;  /* 0x00007380ff0477ac */ /* 0x000ee20008000800 */
[----:B--2---:R-:W-:Y:S01]  /*27b50*/  ISETP.LT.AND P3, PT, R78, UR6, !P0 ;  /* 0x000000064e007c0c */ /* 0x004fe2000c761270 */
[----:B0-----:R-:W-:Y:S01]  /*27b60*/  VIADD R75, R74, UR5 ;  /* 0x000000054a4b7c36 */ /* 0x001fe20008000000 */
[----:B------:R-:W0:Y:S01]  /*27b70*/  LDCU UR6, c[0x0][0x39c] ;  /* 0x00007380ff0677ac */ /* 0x000e220008000800 */
[----:B------:R-:W-:Y:S01]  /*27b80*/  F2FP.SATFINITE.E5M2.F32.PACK_AB_MERGE_C R81, R96, R94, RZ ;  /* 0x0000005e6051723e */ /* 0x000fe200048060ff */
[----:B------:R-:W-:Y:S01]  /*27b90*/  VIADD R76, R0, 0xa4 ;  /* 0x000000a4004c7836 */ /* 0x000fe20000000000 */
[----:B----4-:R-:W-:-:S05]  /*27ba0*/  F2FP.SATFINITE.E5M2.F32.PACK_AB_MERGE_C R79, R91, R93, RZ ;  /* 0x0000005d5b4f723e */ /* 0x010fca00048060ff */
[----:B------:R2:W-:Y:S01]  /*27bb0*/  @P4 STG.E.U8 desc[UR20][R72.64], R79 ;  /* 0x0000004f48004986 */ /* 0x0005e2000c101114 */
[CC--:B------:R-:W-:Y:S02]  /*27bc0*/  IADD3 R68, P4, PT, R74.reuse, R3.reuse, RZ ;  /* 0x000000034a447210 */ /* 0x0c0fe40007f9e0ff */
[----:B------:R-:W-:Y:S02]  /*27bd0*/  PRMT R77, R79, 0x9910, RZ ;  /* 0x000099104f4d7816 */ /* 0x000fe400000000ff */
[-C--:B------:R-:W-:Y:S02]  /*27be0*/  LEA.HI.X.SX32 R69, R74, R2.reuse, 0x1, P4 ;  /* 0x000000024a457211 */ /* 0x080fe400020f0eff */
[C---:B------:R-:W-:Y:S02]  /*27bf0*/  IADD3 R70, P4, PT, R75.reuse, R3, RZ ;  /* 0x000000034b467210 */ /* 0x040fe40007f9e0ff */
[----:B------:R-:W-:Y:S02]  /*27c00*/  SHF.R.S32.HI R77, RZ, 0x8, R77 ;  /* 0x00000008ff4d7819 */ /* 0x000fe4000001144d */
[----:B------:R-:W-:Y:S01]  /*27c10*/  LEA.HI.X.SX32 R71, R75, R2, 0x1, P4 ;  /* 0x000000024b477211 */ /* 0x000fe200020f0eff */
[----:B--2---:R-:W-:-:S02]  /*27c20*/  VIADD R72, R0, 0xa2 ;  /* 0x000000a200487836 */ /* 0x004fc40000000000 */
[----:B------:R-:W-:Y:S01]  /*27c30*/  VIADD R75, R75, UR5 ;  /* 0x000000054b4b7c36 */ /* 0x000fe20008000000 */
[----:B------:R2:W-:Y:S01]  /*27c40*/  @P6 STG.E.U8 desc[UR20][R68.64], R77 ;  /* 0x0000004d44006986 */ /* 0x0005e2000c101114 */
[----:B------:R-:W-:Y:S01]  /*27c50*/  VIADD R73, R0, 0xa3 ;  /* 0x000000a300497836 */ /* 0x000fe20000000000 */
[----:B---3--:R-:W-:Y:S01]  /*27c60*/  ISETP.LT.AND P4, PT, R72, UR4, !P0 ;  /* 0x0000000448007c0c */ /* 0x008fe2000c781270 */
[----:B------:R-:W3:Y:S01]  /*27c70*/  LDCU UR4, c[0x0][0x39c] ;  /* 0x00007380ff0477ac */ /* 0x000ee20008000800 */
[----:B------:R-:W-:Y:S02]  /*27c80*/  PRMT R74, R81, 0x9910, RZ ;  /* 0x00009910514a7816 */ /* 0x000fe400000000ff */
[----:B------:R-:W-:Y:S01]  /*27c90*/  IADD3 R72, P6, PT, R75, R3, RZ ;  /* 0x000000034b487210 */ /* 0x000fe20007fde0ff */
[----:B------:R4:W-:Y:S01]  /*27ca0*/  @P1 STG.E.U8 desc[UR20][R70.64], R81 ;  /* 0x0000005146001986 */ /* 0x0009e2000c101114 */
[----:B0-----:R-:W-:Y:S01]  /*27cb0*/  ISETP.LT.AND P1, PT, R73, UR6, !P0 ;  /* 0x0000000649007c0c */ /* 0x001fe2000c721270 */
[----:B------:R-:W0:Y:S01]  /*27cc0*/  LDCU UR6, c[0x0][0x39c] ;  /* 0x00007380ff0677ac */ /* 0x000e220008000800 */
[C---:B------:R-:W-:Y:S01]  /*27cd0*/  LEA.HI.X.SX32 R73, R75.reuse, R2, 0x1, P6 ;  /* 0x000000024b497211 */ /* 0x040fe200030f0eff */
[----:B------:R-:W-:Y:S01]  /*27ce0*/  VIADD R75, R75, UR5 ;  /* 0x000000054b4b7c36 */ /* 0x000fe20008000000 */
[----:B--2---:R-:W-:-:S02]  /*27cf0*/  SHF.R.S32.HI R77, RZ, 0x8, R74 ;  /* 0x00000008ff4d7819 */ /* 0x004fc4000001144a */
[----:B------:R-:W-:Y:S01]  /*27d00*/  F2FP.SATFINITE.E5M2.F32.PACK_AB_MERGE_C R79, R95, R97, RZ ;  /* 0x000000615f4f723e */ /* 0x000fe200048060ff */
[C---:B------:R-:W-:Y:S02]  /*27d10*/  VIADD R74, R75.reuse, UR5 ;  /* 0x000000054b4a7c36 */ /* 0x040fe40008000000 */
[----:B------:R2:W-:Y:S01]  /*27d20*/  @P3 STG.E.U8 desc[UR20][R72.64], R77 ;  /* 0x0000004d48003986 */ /* 0x0005e2000c101114 */
[-C--:B------:R-:W-:Y:S02]  /*27d30*/  IADD3 R68, P3, PT, R75, R3.reuse, RZ ;  /* 0x000000034b447210 */ /* 0x080fe40007f7e0ff */
[----:B----4-:R-:W-:Y:S02]  /*27d40*/  PRMT R71, R79, 0x9910, RZ ;  /* 0x000099104f477816 */ /* 0x010fe400000000ff */
[----:B------:R-:W-:Y:S02]  /*27d50*/  LEA.HI.X.SX32 R69, R75, R2, 0x1, P3 ;  /* 0x000000024b457211 */ /* 0x000fe400018f0eff */
[----:B------:R-:W-:Y:S01]  /*27d60*/  IADD3 R70, P3, PT, R74, R3, RZ ;  /* 0x000000034a467210 */ /* 0x000fe20007f7e0ff */
[----:B------:R-:W-:-:S03]  /*27d70*/  IMAD.MOV.U32 R75, RZ, RZ, R71 ;  /* 0x000000ffff4b7224 */ /* 0x000fc600078e0047 */
[C---:B------:R-:W-:Y:S01]  /*27d80*/  LEA.HI.X.SX32 R71, R74.reuse, R2, 0x1, P3 ;  /* 0x000000024a477211 */ /* 0x040fe200018f0eff */
[----:B------:R-:W-:Y:S01]  /*27d90*/  VIADD R74, R74, UR5 ;  /* 0x000000054a4a7c36 */ /* 0x000fe20008000000 */
[----:B------:R-:W-:Y:S01]  /*27da0*/  SHF.R.S32.HI R75, RZ, 0x8, R75 ;  /* 0x00000008ff4b7819 */ /* 0x000fe2000001144b */
[----:B------:R4:W-:Y:S01]  /*27db0*/  @P2 STG.E.U8 desc[UR20][R68.64], R79 ;  /* 0x0000004f44002986 */ /* 0x0009e2000c101114 */
[----:B--2---:R-:W-:Y:S01]  /*27dc0*/  VIADD R73, R0, 0xa6 ;  /* 0x000000a600497836 */ /* 0x004fe20000000000 */
[----:B-1----:R-:W-:Y:S01]  /*27dd0*/  ISETP.LT.AND P6, PT, R76, UR7, !P0 ;  /* 0x000000074c007c0c */ /* 0x002fe2000c7c1270 */
[----:B------:R-:W-:Y:S01]  /*27de0*/  VIADD R76, R0, 0xa5 ;  /* 0x000000a5004c7836 */ /* 0x000fe20000000000 */
[----:B------:R1:W-:Y:S01]  /*27df0*/  @P5 STG.E.U8 desc[UR20][R70.64], R75 ;  /* 0x0000004b46005986 */ /* 0x0003e2000c101114 */
[----:B------:R-:W-:Y:S01]  /*27e00*/  IADD3 R72, P5, PT, R74, R3, RZ ;  /* 0x000000034a487210 */ /* 0x000fe20007fbe0ff */
[----:B------:R-:W2:Y:S01]  /*27e10*/  LDCU UR7, c[0x0][0x39c] ;  /* 0x00007380ff0777ac */ /* 0x000ea20008000800 */
[----:B0-----:R-:W-:-:S02]  /*27e20*/  ISETP.LT.AND P3, PT, R73, UR6, !P0 ;  /* 0x0000000649007c0c */ /* 0x001fc4000c761270 */
[----:B------:R-:W-:Y:S01]  /*27e30*/  F2FP.SATFINITE.E5M2.F32.PACK_AB_MERGE_C R81, R100, R98, RZ ;  /* 0x000000626451723e */ /* 0x000fe200048060ff */
[----:B------:R-:W0:Y:S01]  /*27e40*/  LDCU UR6, c[0x0][0x39c] ;  /* 0x00007380ff0677ac */ /* 0x000e220008000800 */
[C---:B------:R-:W-:Y:S01]  /*27e50*/  LEA.HI.X.SX32 R73, R74.reuse, R2, 0x1, P5 ;  /* 0x000000024a497211 */ /* 0x040fe200028f0eff */
[----:B------:R-:W-:Y:S01]  /*27e60*/  VIADD R74, R74, UR5 ;  /* 0x000000054a4a7c36 */ /* 0x000fe20008000000 */
[----:B---3--:R-:W-:Y:S01]  /*27e70*/  ISETP.LT.AND P2, PT, R76, UR4, !P0 ;  /* 0x000000044c007c0c */ /* 0x008fe2000c741270 */
[----:B------:R-:W3:Y:S02]  /*27e80*/  LDCU UR4, c[0x0][0x39c] ;  /* 0x00007380ff0477ac */ /* 0x000ee40008000800 */
[----:B------:R5:W-:Y:S01]  /*27e90*/  @P4 STG.E.U8 desc[UR20][R72.64], R81 ;  /* 0x0000005148004986 */ /* 0x000be2000c101114 */
[C---:B----4-:R-:W-:Y:S01]  /*27ea0*/  IADD3 R68, P4, PT, R74.reuse, R3, RZ ;  /* 0x000000034a447210 */ /* 0x050fe20007f9e0ff */
[----:B-1----:R-:W-:Y:S01]  /*27eb0*/  VIADD R75, R74, UR5 ;  /* 0x000000054a4b7c36 */ /* 0x002fe20008000000 */
[----:B------:R-:W-:-:S02]  /*27ec0*/  PRMT R77, R81, 0x9910, RZ ;  /* 0x00009910514d7816 */ /* 0x000fc400000000ff */
[-C--:B------:R-:W-:Y:S02]  /*27ed0*/  LEA.HI.X.SX32 R69, R74, R2.reuse, 0x1, P4 ;  /* 0x000000024a457211 */ /* 0x080fe400020f0eff */
[C---:B------:R-:W-:Y:S01]  /*27ee0*/  IADD3 R70, P4, PT, R75.reuse, R3, RZ ;  /* 0x000000034b467210 */ /* 0x040fe20007f9e0ff */
[----:B------:R-:W-:Y:S01]  /*27ef0*/  VIADD R74, R0, 0xa8 ;  /* 0x000000a8004a7836 */ /* 0x000fe20000000000 */
[----:B------:R-:W-:Y:S02]  /*27f00*/  SHF.R.S32.HI R77, RZ, 0x8, R77 ;  /* 0x00000008ff4d7819 */ /* 0x000fe4000001144d */
[C---:B------:R-:W-:Y:S01]  /*27f10*/  LEA.HI.X.SX32 R71, R75.reuse, R2, 0x1, P4 ;  /* 0x000000024b477211 */ /* 0x040fe200020f0eff */
[----:B------:R-:W-:Y:S01]  /*27f20*/  VIADD R75, R75, UR5 ;  /* 0x000000054b4b7c36 */ /* 0x000fe20008000000 */
[----:B------:R-:W-:Y:S01]  /*27f30*/  F2FP.SATFINITE.E5M2.F32.PACK_AB_MERGE_C R79, R99, R101, RZ ;  /* 0x00000065634f723e */ /* 0x000fe200048060ff */
[----:B------:R1:W-:Y:S01]  /*27f40*/  @P1 STG.E.U8 desc[UR20][R68.64], R77 ;  /* 0x0000004d44001986 */ /* 0x0003e2000c101114 */
[----:B---3--:R-:W-:Y:S01]  /*27f50*/  ISETP.LT.AND P1, PT, R74, UR4, !P0 ;  /* 0x000000044a007c0c */ /* 0x008fe2000c721270 */
[----:B------:R-:W-:Y:S01]  /*27f60*/  VIADD R76, R0, 0xa7 ;  /* 0x000000a7004c7836 */ /* 0x000fe20000000000 */
[----:B------:R-:W-:-:S02]  /*27f70*/  PRMT R74, R79, 0x9910, RZ ;  /* 0x000099104f4a7816 */ /* 0x000fc400000000ff */
[C---:B-----5:R-:W-:Y:S01]  /*27f80*/  IADD3 R72, P4, PT, R75.reuse, R3, RZ ;  /* 0x000000034b487210 */ /* 0x060fe20007f9e0ff */
[----:B------:R3:W-:Y:S01]  /*27f90*/  @P6 STG.E.U8 desc[UR20][R70.64], R79 ;  /* 0x0000004f46006986 */ /* 0x0007e2000c101114 */
[----:B------:R-:W-:Y:S01]  /*27fa0*/  F2FP.SATFINITE.E5M2.F32.PACK_AB_MERGE_C R81, R104, R102, RZ ;  /* 0x000000666851723e */ /* 0x000fe200048060ff */
[----:B------:R-:W4:Y:S01]  /*27fb0*/  LDCU UR4, c[0x0][0x39c] ;  /* 0x00007380ff0477ac */ /* 0x000f220008000800 */
[C---:B------:R-:W-:Y:S01]  /*27fc0*/  LEA.HI.X.SX32 R73, R75.reuse, R2, 0x1, P4 ;  /* 0x000000024b497211 */ /* 0x040fe200020f0eff */
[----:B------:R-:W-:Y:S01]  /*27fd0*/  VIADD R75, R75, UR5 ;  /* 0x000000054b4b7c36 */ /* 0x000fe20008000000 */
[----:B-1----:R-:W-:Y:S02]  /*27fe0*/  SHF.R.S32.HI R77, RZ, 0x8, R74 ;  /* 0x00000008ff4d7819 */ /* 0x002fe4000001144a */
[----:B--2---:R-:W-:-:S03]  /*27ff0*/  ISETP.LT.AND P5, PT, R76, UR7, !P0 ;  /* 0x000000074c007c0c */ /* 0x004fc6000c7a1270 */
[----:B------:R-:W-:Y:S01]  /*28000*/  @P2 STG.E.U8 desc[UR20][R72.64], R77 ;  /* 0x0000004d48002986 */ /* 0x000fe2000c101114 */
[C---:B------:R-:W-:Y:S01]  /*28010*/  IADD3 R68, P2, PT, R75.reuse, R3, RZ ;  /* 0x000000034b447210 */ /* 0x040fe20007f5e0ff */
[----:B------:R-:W-:Y:S01]  /*28020*/  VIADD R76, R0, 0xa9 ;  /* 0x000000a9004c7836 */ /* 0x000fe20000000000 */
[----:B------:R-:W1:Y:S02]  /*28030*/  LDCU UR7, c[0x0][0x39c] ;  /* 0x00007380ff0777ac */ /* 0x000e640008000800 */
[----:B------:R-:W-:Y:S02]  /*28040*/  LEA.HI.X.SX32 R69, R75, R2, 0x1, P2 ;  /* 0x000000024b457211 */ /* 0x000fe400010f0eff */
[----:B0-----:R-:W-:Y:S01]  /*28050*/  ISETP.LT.AND P4, PT, R76, UR6, !P0 ;  /* 0x000000064c007c0c */ /* 0x001fe2000c781270 */
[----:B---3--:R-:W-:Y:S01]  /*28060*/  VIADD R70, R0, 0xaa ;  /* 0x000000aa00467836 */ /* 0x008fe20000000000 */
[----:B------:R-:W-:Y:S01]  /*28070*/  PRMT R76, R81, 0x9910, RZ ;  /* 0x00009910514c7816 */ /* 0x000fe200000000ff */
[----:B------:R0:W-:Y:S01]  /*28080*/  @P3 STG.E.U8 desc[UR20][R68.64], R81 ;  /* 0x0000005144003986 */ /* 0x0001e2000c101114 */
[----:B------:R-:W2:Y:S01]  /*28090*/  LDCU UR6, c[0x0][0x39c] ;  /* 0x00007380ff0677ac */ /* 0x000ea20008000800 */
[----:B0-----:R-:W-:-:S02]  /*280a0*/  F2FP.SATFINITE.E5M2.F32.PACK_AB_MERGE_C R81, R107, R109, RZ ;  /* 0x0000006d6b51723e */ /* 0x001fc400048060ff */
[----:B------:R-:W3:Y:S04]  /*280b0*/  LDL.LU R109, [R1+0xb8] ;  /* 0x0000b800016d7983 */ /* 0x000ee80000300800 */
[----:B------:R-:W3:Y:S01]  /*280c0*/  LDL.LU R107, [R1+0xbc] ;  /* 0x0000bc00016b7983 */ /* 0x000ee20000300800 */
[----:B------:R-:W-:Y:S01]  /*280d0*/  VIADD R74, R75, UR5 ;  /* 0x000000054b4a7c36 */ /* 0x000fe20008000000 */
[----:B----4-:R-:W-:Y:S01]  /*280e0*/  ISETP.LT.AND P2, PT, R70, UR4, !P0 ;  /* 0x0000000446007c0c */ /* 0x010fe2000c741270 */
[----:B------:R-:W-:Y:S01]  /*280f0*/  VIADD R71, R0, 0xab ;  /* 0x000000ab00477836 */ /* 0x000fe20000000000 */
[----:B------:R-:W0:Y:S02]  /*28100*/  LDCU UR4, c[0x0][0x39c] ;  /* 0x00007380ff0477ac */ /* 0x000e240008000800 */
[-C--:B------:R-:W-:Y:S01]  /*28110*/  IADD3 R70, P6, PT, R74, R3.reuse, RZ ;  /* 0x000000034a467210 */ /* 0x080fe20007fde0ff */
[----:B------:R-:W-:Y:S01]  /*28120*/  IMAD.MOV.U32 R75, RZ, RZ, R76 ;  /* 0x000000ffff4b7224 */ /* 0x000fe200078e004c */
[----:B-1----:R-:W-:Y:S01]  /*28130*/  ISETP.LT.AND P3, PT, R71, UR7, !P0 ;  /* 0x0000000747007c0c */ /* 0x002fe2000c761270 */
[----:B------:R-:W-:Y:S01]  /*28140*/  VIADD R73, R0, 0xac ;  /* 0x000000ac00497836 */ /* 0x000fe20000000000 */
[CC--:B------:R-:W-:Y:S01]  /*28150*/  LEA.HI.X.SX32 R71, R74.reuse, R2.reuse, 0x1, P6 ;  /* 0x000000024a477211 */ /* 0x0c0fe200030f0eff */
[----:B------:R-:W-:Y:S01]  /*28160*/  VIADD R74, R74, UR5 ;  /* 0x000000054a4a7c36 */ /* 0x000fe20008000000 */
[----:B------:R-:W-:Y:S01]  /*28170*/  SHF.R.S32.HI R75, RZ, 0x8, R75 ;  /* 0x00000008ff4b7819 */ /* 0x000fe2000001144b */
[----:B------:R-:W1:Y:S03]  /*28180*/  LDCU UR7, c[0x0][0x39c] ;  /* 0x00007380ff0777ac */ /* 0x000e660008000800 */
[C---:B------:R-:W-:Y:S01]  /*28190*/  IADD3 R72, P6, PT, R74.reuse, R3, RZ ;  /* 0x000000034a487210 */ /* 0x040fe20007fde0ff */
[----:B------:R4:W-:Y:S01]  /*281a0*/  @P5 STG.E.U8 desc[UR20][R70.64], R75 ;  /* 0x0000004b46005986 */ /* 0x0009e2000c101114 */
[----:B--2---:R-:W-:Y:S01]  /*281b0*/  ISETP.LT.AND P5, PT, R73, UR6, !P0 ;  /* 0x0000000649007c0c */ /* 0x004fe2000c7a1270 */
[----:B------:R-:W2:Y:S01]  /*281c0*/  LDCU UR6, c[0x0][0x39c] ;  /* 0x00007380ff0677ac */ /* 0x000ea20008000800 */
[C---:B------:R-:W-:Y:S01]  /*281d0*/  LEA.HI.X.SX32 R73, R74.reuse, R2, 0x1, P6 ;  /* 0x000000024a497211 */ /* 0x040fe200030f0eff */
[----:B------:R-:W-:Y:S01]  /*281e0*/  VIADD R74, R74, UR5 ;  /* 0x000000054a4a7c36 */ /* 0x000fe20008000000 */
[----:B------:R-:W-:Y:S01]  /*281f0*/  F2FP.SATFINITE.E5M2.F32.PACK_AB_MERGE_C R79, R103, R105, RZ ;  /* 0x00000069674f723e */ /* 0x000fe200048060ff */
[----:B------:R-:W-:-:S03]  /*28200*/  VIADD R69, R0, 0xad ;  /* 0x000000ad00457836 */ /* 0x000fc60000000000 */
[----:B------:R-:W-:Y:S02]  /*28210*/  PRMT R77, R79, 0x9910, RZ ;  /* 0x000099104f4d7816 */ /* 0x000fe400000000ff */
[CC--:B------:R-:W-:Y:S01]  /*28220*/  IADD3 R68, P6, PT, R74.reuse, R3.reuse, RZ ;  /* 0x000000034a447210 */ /* 0x0c0fe20007fde0ff */
[----:B------:R5:W-:Y:S01]  /*28230*/  @P1 STG.E.U8 desc[UR20][R72.64], R79 ;  /* 0x0000004f48001986 */ /* 0x000be2000c101114 */
[----:B----4-:R-:W-:Y:S01]  /*28240*/  VIADD R75, R74, UR5 ;  /* 0x000000054a4b7c36 */ /* 0x010fe20008000000 */
[----:B0-----:R-:W-:Y:S01]  /*28250*/  ISETP.LT.AND P1, PT, R69, UR4, !P0 ;  /* 0x0000000445007c0c */ /* 0x001fe2000c721270 */
[----:B------:R-:W-:Y:S01]  /*28260*/  VIADD R71, R0, 0xae ;  /* 0x000000ae00477836 */ /* 0x000fe20000000000 */
[----:B------:R-:W-:Y:S01]  /*28270*/  LEA.HI.X.SX32 R69, R74, R2, 0x1, P6 ;  /* 0x000000024a457211 */ /* 0x000fe200030f0eff */
[----:B------:R-:W0:Y:S01]  /*28280*/  LDCU UR4, c[0x0][0x39c] ;  /* 0x00007380ff0477ac */ /* 0x000e220008000800 */
[----:B------:R-:W-:Y:S02]  /*28290*/  SHF.R.S32.HI R77, RZ, 0x8, R77 ;  /* 0x00000008ff4d7819 */ /* 0x000fe4000001144d */
[----:B------:R-:W-:Y:S01]  /*282a0*/  IADD3 R70, P6, PT, R75, R3, RZ ;  /* 0x000000034b467210 */ /* 0x000fe20007fde0ff */
[----:B------:R-:W-:-:S02]  /*282b0*/  VIADD R74, R0, 0xaf ;  /* 0x000000af004a7836 */ /* 0x000fc40000000000 */
[----:B------:R4:W-:Y:S01]  /*282c0*/  @P4 STG.E.U8 desc[UR20][R68.64], R77 ;  /* 0x0000004d44004986 */ /* 0x0009e2000c101114 */
[----:B-1----:R-:W-:Y:S01]  /*282d0*/  ISETP.LT.AND P4, PT, R71, UR7, !P0 ;  /* 0x0000000747007c0c */ /* 0x002fe2000c781270 */
[----:B------:R-:W1:Y:S01]  /*282e0*/  LDCU UR7, c[0x0][0x39c] ;  /* 0x00007380ff0777ac */ /* 0x000e620008000800 */
[C---:B------:R-:W-:Y:S01]  /*282f0*/  LEA.HI.X.SX32 R71, R75.reuse, R2, 0x1, P6 ;  /* 0x000000024b477211 */ /* 0x040fe200030f0eff */
[----:B------:R-:W-:Y:S01]  /*28300*/  VIADD R75, R75, UR5 ;  /* 0x000000054b4b7c36 */ /* 0x000fe20008000000 */
[----:B-----5:R-:W-:Y:S02]  /*28310*/  F2FP.SATFINITE.E5M2.F32.PACK_AB_MERGE_C R79, R108, R106, RZ ;  /* 0x0000006a6c4f723e */ /* 0x020fe400048060ff */
[----:B--2---:R-:W-:Y:S02]  /*28320*/  ISETP.LT.AND P6, PT, R74, UR6, !P0 ;  /* 0x000000064a007c0c */ /* 0x004fe4000c7c1270 */
[----:B------:R-:W-:Y:S01]  /*28330*/  PRMT R73, R79, 0x9910, RZ ;  /* 0x000099104f497816 */ /* 0x000fe200000000ff */
[----:B------:R2:W-:Y:S01]  /*28340*/  @P2 STG.E.U8 desc[UR20][R70.64], R79 ;  /* 0x0000004f46002986 */ /* 0x0005e2000c101114 */
[CC--:B------:R-:W-:Y:S01]  /*28350*/  IADD3 R72, P2, PT, R75.reuse, R3.reuse, RZ ;  /* 0x000000034b487210 */ /* 0x0c0fe20007f5e0ff */
[C---:B------:R-:W-:Y:S01]  /*28360*/  VIADD R74, R75.reuse, UR5 ;  /* 0x000000054b4a7c36 */ /* 0x040fe20008000000 */
[----:B------:R-:W5:Y:S01]  /*28370*/  LDCU UR6, c[0x0][0x39c] ;  /* 0x00007380ff0677ac */ /* 0x000f620008000800 */
[----:B----4-:R-:W-:Y:S01]  /*28380*/  IMAD.MOV.U32 R77, RZ, RZ, R73 ;  /* 0x000000ffff4d7224 */ /* 0x010fe200078e0049 */
[----:B------:R-:W-:Y:S01]  /*28390*/  LEA.HI.X.SX32 R73, R75, R2, 0x1, P2 ;  /* 0x000000024b497211 */ /* 0x000fe200010f0eff */
[----:B------:R-:W-:Y:S01]  /*283a0*/  VIADD R75, R0, 0xb0 ;  /* 0x000000b0004b7836 */ /* 0x000fe20000000000 */
[----:B------:R-:W-:-:S02]  /*283b0*/  IADD3 R68, P2, PT, R74, R3, RZ ;  /* 0x000000034a447210 */ /* 0x000fc40007f5e0ff */
[----:B------:R-:W-:Y:S02]  /*283c0*/  SHF.R.S32.HI R77, RZ, 0x8, R77 ;  /* 0x00000008ff4d7819 */ /* 0x000fe4000001144d */
[C---:B------:R-:W-:Y:S02]  /*283d0*/  LEA.HI.X.SX32 R69, R74.reuse, R2, 0x1, P2 ;  /* 0x000000024a457211 */ /* 0x040fe400010f0eff */
[----:B0-----:R-:W-:Y:S01]  /*283e0*/  ISETP.LT.AND P2, PT, R75, UR4, !P0 ;  /* 0x000000044b007c0c */ /* 0x001fe2000c741270 */
[----:B------:R-:W0:Y:S01]  /*283f0*/  LDCU UR4, c[0x0][0x39c] ;  /* 0x00007380ff0477ac */ /* 0x000e220008000800 */
[----:B------:R-:W-:Y:S01]  /*28400*/  VIADD R74, R74, UR5 ;  /* 0x000000054a4a7c36 */ /* 0x000fe20008000000 */
[----:B------:R4:W-:Y:S01]  /*28410*/  @P3 STG.E.U8 desc[UR20][R72.64], R77 ;  /* 0x0000004d48003986 */ /* 0x0009e2000c101114 */
[----:B------:R-:W-:-:S03]  /*28420*/  PRMT R76, R81, 0x9910, RZ ;  /* 0x00009910514c7816 */ /* 0x000fc600000000ff */
[CC--:B--2---:R-:W-:Y:S01]  /*28430*/  IADD3 R70, P3, PT, R74.reuse, R3.reuse, RZ ;  /* 0x000000034a467210 */ /* 0x0c4fe20007f7e0ff */
[C---:B------:R-:W-:Y:S01]  /*28440*/  VIADD R75, R74.reuse, UR5 ;  /* 0x000000054a4b7c36 */ /* 0x040fe20008000000 */
[----:B------:R2:W-:Y:S02]  /*28450*/  @P5 STG.E.U8 desc[UR20][R68.64], R81 ;  /* 0x0000005144005986 */ /* 0x0005e4000c101114 */
[-C--:B------:R-:W-:Y:S02]  /*28460*/  LEA.HI.X.SX32 R71, R74, R2.reuse, 0x1, P3 ;  /* 0x000000024a477211 */ /* 0x080fe400018f0eff */
[----:B----4-:R-:W-:Y:S01]  /*28470*/  SHF.R.S32.HI R77, RZ, 0x8, R76 ;  /* 0x00000008ff4d7819 */ /* 0x010fe2000001144c */
[C---:B------:R-:W-:Y:S01]  /*28480*/  VIADD R73, R0.reuse, 0xb2 ;  /* 0x000000b200497836 */ /* 0x040fe20000000000 */
[----:B------:R-:W-:Y:S01]  /*28490*/  IADD3 R72, P5, PT, R75, R3, RZ ;  /* 0x000000034b487210 */ /* 0x000fe20007fbe0ff */
[C---:B--2---:R-:W-:Y:S02]  /*284a0*/  VIADD R68, R0.reuse, 0xb3 ;  /* 0x000000b300447836 */ /* 0x044fe40000000000 */
[----:B------:R2:W-:Y:S01]  /*284b0*/  @P1 STG.E.U8 desc[UR20][R70.64], R77 ;  /* 0x0000004d46001986 */ /* 0x0005e2000c101114 */
[----:B-1----:R-:W-:Y:S01]  /*284c0*/  ISETP.LT.AND P1, PT, R73, UR7, !P0 ;  /* 0x0000000749007c0c */ /* 0x002fe2000c721270 */
[----:B------:R-:W-:Y:S01]  /*284d0*/  VIADD R78, R0, 0xb1 ;  /* 0x000000b1004e7836 */ /* 0x000fe20000000000 */
[C---:B------:R-:W-:Y:S01]  /*284e0*/  LEA.HI.X.SX32 R73, R75.reuse, R2, 0x1, P5 ;  /* 0x000000024b497211 */ /* 0x040fe200028f0eff */
[----:B------:R-:W-:Y:S01]  /*284f0*/  VIADD R75, R75, UR5 ;  /* 0x000000054b4b7c36 */ /* 0x000fe20008000000 */
[----:B0-----:R-:W-:Y:S01]  /*28500*/  ISETP.LT.AND P5, PT, R68, UR4, !P0 ;  /* 0x0000000444007c0c */ /* 0x001fe2000c7a1270 */
[----:B------:R-:W0:Y:S01]  /*28510*/  LDCU UR4, c[0x0][0x39c] ;  /* 0x00007380ff0477ac */ /* 0x000e220008000800 */
[----:B-----5:R-:W-:Y:S01]  /*28520*/  ISETP.LT.AND P3, PT, R78, UR6, !P0 ;  /* 0x000000064e007c0c */ /* 0x020fe2000c761270 */
[----:B------:R-:W-:Y:S01]  /*28530*/  VIADD R74, R75, UR5 ;  /* 0x000000054b4a7c36 */ /* 0x000fe20008000000 */
[----:B------:R-:W1:Y:S01]  /*28540*/  LDCU UR6, c[0x0][0x39c] ;  /* 0x00007380ff0677ac */ /* 0x000e620008000800 */
[----:B------:R-:W-:Y:S01]  /*28550*/  F2FP.SATFINITE.E5M2.F32.PACK_AB_MERGE_C R81, R112, R110, RZ ;  /* 0x0000006e7051723e */ /* 0x000fe200048060ff */
[----:B------:R-:W4:Y:S03]  /*28560*/  LDCU UR7, c[0x0][0x39c] ;  /* 0x00007380ff0777ac */ /* 0x000f260008000800 */
[----:B--2---:R-:W-:-:S04]  /*28570*/  PRMT R77, R81, 0x9910, RZ ;  /* 0x00009910514d7816 */ /* 0x004fc800000000ff */
[----:B------:R-:W-:Y:S01]  /*28580*/  SHF.R.S32.HI R77, RZ, 0x8, R77 ;  /* 0x00000008ff4d7819 */ /* 0x000fe2000001144d */
[C---:B------:R-:W-:Y:S02]  /*28590*/  VIADD R76, R0.reuse, 0xb6 ;  /* 0x000000b6004c7836 */ /* 0x040fe40000000000 */
[----:B------:R-:W-:Y:S01]  /*285a0*/  VIADD R78, R0, 0xc3 ;  /* 0x000000c3004e7836 */ /* 0x000fe20000000000 */
[----:B---3--:R-:W-:-:S04]  /*285b0*/  F2FP.SATFINITE.E5M2.F32.PACK_AB_MERGE_C R79, R107, R109, RZ ;  /* 0x0000006d6b4f723e */ /* 0x008fc800048060ff */
[----:B------:R-:W-:Y:S01]  /*285c0*/  PRMT R69, R79, 0x9910, RZ ;  /* 0x000099104f457816 */ /* 0x000fe200000000ff */
[----:B------:R2:W-:Y:S01]  /*285d0*/  @P4 STG.E.U8 desc[UR20][R72.64], R79 ;  /* 0x0000004f48004986 */ /* 0x0005e2000c101114 */
[----:B------:R-:W-:-:S03]  /*285e0*/  IADD3 R68, P4, PT, R75, R3, RZ ;  /* 0x000000034b447210 */ /* 0x000fc60007f9e0ff */
[----:B------:R-:W-:Y:S01]  /*285f0*/  IMAD.MOV.U32 R71, RZ, RZ, R69 ;  /* 0x000000ffff477224 */ /* 0x000fe200078e0045 */
[-C--:B------:R-:W-:Y:S02]  /*28600*/  LEA.HI.X.SX32 R69, R75, R2.reuse, 0x1, P4 ;  /* 0x000000024b457211 */ /* 0x080fe400020f0eff */
[CC--:B------:R-:W-:Y:S02]  /*28610*/  IADD3 R70, P4, PT, R74.reuse, R3.reuse, RZ ;  /* 0x000000034a467210 */ /* 0x0c0fe40007f9e0ff */
[----:B------:R-:W-:Y:S02]  /*28620*/  SHF.R.S32.HI R75, RZ, 0x8, R71 ;  /* 0x00000008ff4b7819 */ /* 0x000fe40000011447 */
[-C--:B------:R-:W-:Y:S01]  /*28630*/  LEA.HI.X.SX32 R71, R74, R2.reuse, 0x1, P4 ;  /* 0x000000024a477211 */ /* 0x080fe200020f0eff */
[----:B--2---:R-:W-:Y:S02]  /*28640*/  VIADD R72, R0, 0xb4 ;  /* 0x000000b400487836 */ /* 0x004fe40000000000 */
[----:B------:R-:W-:Y:S01]  /*28650*/  VIADD R74, R74, UR5 ;  /* 0x000000054a4a7c36 */ /* 0x000fe20008000000 */
[----:B------:R2:W-:Y:S01]  /*28660*/  @P6 STG.E.U8 desc[UR20][R68.64], R75 ;  /* 0x0000004b44006986 */ /* 0x0005e2000c101114 */
[----:B------:R-:W-:Y:S01]  /*28670*/  VIADD R73, R0, 0xb5 ;  /* 0x000000b500497836 */ /* 0x000fe20000000000 */
[----:B0-----:R-:W-:Y:S01]  /*28680*/  ISETP.LT.AND P4, PT, R72, UR4, !P0 ;  /* 0x0000000448007c0c */ /* 0x001fe2000c781270 */
[----:B------:R-:W0:Y:S01]  /*28690*/  LDCU UR4, c[0x0][0x39c] ;  /* 0x00007380ff0477ac */ /* 0x000e220008000800 */
[C---:B------:R-:W-:Y:S01]  /*286a0*/  IADD3 R72, P6, PT, R74.reuse, R3, RZ ;  /* 0x000000034a487210 */ /* 0x040fe20007fde0ff */
[----:B------:R3:W-:Y:S01]  /*286b0*/  @P2 STG.E.U8 desc[UR20][R70.64], R81 ;  /* 0x0000005146002986 */ /* 0x0007e2000c101114 */
[----:B-1----:R-:W-:Y:S01]  /*286c0*/  ISETP.LT.AND P2, PT, R73, UR6, !P0 ;  /* 0x0000000649007c0c */ /* 0x002fe2000c741270 */
[----:B------:R-:W1:Y:S01]  /*286d0*/  LDCU UR6, c[0x0][0x39c] ;  /* 0x00007380ff0677ac */ /* 0x000e620008000800 */
[C---:B------:R-:W-:Y:S01]  /*286e0*/  LEA.HI.X.SX32 R73, R74.reuse, R2, 0x1, P6 ;  /* 0x000000024a497211 */ /* 0x040fe200030f0eff */
[----:B------:R-:W-:Y:S01]  /*286f0*/  VIADD R74, R74, UR5 ;  /* 0x000000054a4a7c36 */ /* 0x000fe20008000000 */
[----:B------:R-:W-:-:S03]  /*28700*/  F2FP.SATFINITE.E5M2.F32.PACK_AB_MERGE_C R79, R111, R113, RZ ;  /* 0x000000716f4f723e */ /* 0x000fc600048060ff */
[----:B------:R5:W-:Y:S01]  /*28710*/  @P3 STG.E.U8 desc[UR20][R72.64], R77 ;  /* 0x0000004d48003986 */ /* 0x000be2000c101114 */
[CC--:B--2---:R-:W-:Y:S01]  /*28720*/  IADD3 R68, P3, PT, R74.reuse, R3.reuse, RZ ;  /* 0x000000034a447210 */ /* 0x0c4fe20007f7e0ff */
[C---:B------:R-:W-:Y:S01]  /*28730*/  VIADD R75, R74.reuse, UR5 ;  /* 0x000000054a4b7c36 */ /* 0x040fe20008000000 */
[----:B---3--:R-:W-:Y:S02]  /*28740*/  PRMT R71, R79, 0x9910, RZ ;  /* 0x000099104f477816 */ /* 0x008fe400000000ff */
[-C--:B------:R-:W-:Y:S02]  /*28750*/  LEA.HI.X.SX32 R69, R74, R2.reuse, 0x1, P3 ;  /* 0x000000024a457211 */ /* 0x080fe400018f0eff */
[C---:B------:R-:W-:Y:S01]  /*28760*/  IADD3 R70, P3, PT, R75.reuse, R3, RZ ;  /* 0x000000034b467210 */ /* 0x040fe20007f7e0ff */
[----:B------:R-:W-:Y:S01]  /*28770*/  IMAD.MOV.U32 R74, RZ, RZ, R71 ;  /* 0x000000ffff4a7224 */ /* 0x000fe200078e0047 */
[----:B----4-:R-:W-:Y:S01]  /*28780*/  ISETP.LT.AND P6, PT, R76, UR7, !P0 ;  /* 0x000000074c007c0c */ /* 0x010fe2000c7c1270 */
[----:B------:R-:W2:Y:S01]  /*28790*/  LDCU UR7, c[0x0][0x39c] ;  /* 0x00007380ff0777ac */ /* 0x000ea20008000800 */
[C---:B------:R-:W-:Y:S01]  /*287a0*/  LEA.HI.X.SX32 R71, R75.reuse, R2, 0x1, P3 ;  /* 0x000000024b477211 */ /* 0x040fe200018f0eff */
[----:B------:R-:W-:Y:S01]  /*287b0*/  VIADD R75, R75, UR5 ;  /* 0x000000054b4b7c36 */ /* 0x000fe20008000000 */
[----:B-----5:R-:W-:Y:S01]  /*287c0*/  SHF.R.S32.HI R77, RZ, 0x8, R74 ;  /* 0x00000008ff4d7819 */ /* 0x020fe2000001144a */
[----:B------:R3:W-:Y:S01]  /*287d0*/  @P1 STG.E.U8 desc[UR20][R68.64], R79 ;  /* 0x0000004f44001986 */ /* 0x0007e2000c101114 */
[----:B------:R-:W-:-:S02]  /*287e0*/  VIADD R73, R0, 0xb8 ;  /* 0x000000b800497836 */ /* 0x000fc40000000000 */
[----:B------:R-:W-:Y:S01]  /*287f0*/  VIADD R76, R0, 0xb7 ;  /* 0x000000b7004c7836 */ /* 0x000fe20000000000 */
[----:B------:R4:W-:Y:S01]  /*28800*/  @P5 STG.E.U8 desc[UR20][R70.64], R77 ;  /* 0x0000004d46005986 */ /* 0x0009e2000c101114 */
[-C--:B------:R-:W-:Y:S02]  /*28810*/  IADD3 R72, P5, PT, R75, R3.reuse, RZ ;  /* 0x000000034b487210 */ /* 0x080fe40007fbe0ff */
[----:B------:R-:W-:Y:S02]  /*28820*/  F2FP.SATFINITE.E5M2.F32.PACK_AB_MERGE_C R81, R116, R114, RZ ;  /* 0x000000727451723e */ /* 0x000fe400048060ff */
[----:B-1----:R-:W-:Y:S01]  /*28830*/  ISETP.LT.AND P3, PT, R73, UR6, !P0 ;  /* 0x0000000649007c0c */ /* 0x002fe2000c761270 */
[----:B------:R-:W-:Y:S01]  /*28840*/  VIADD R74, R0, 0xb9 ;  /* 0x000000b9004a7836 */ /* 0x000fe20000000000 */
[----:B0-----:R-:W-:Y:S01]  /*28850*/  ISETP.LT.AND P1, PT, R76, UR4, !P0 ;  /* 0x000000044c007c0c */ /* 0x001fe2000c721270 */
[----:B------:R-:W0:Y:S01]  /*28860*/  LDCU UR4, c[0x0][0x39c] ;  /* 0x00007380ff0477ac */ /* 0x000e220008000800 */
[CC--:B------:R-:W-:Y:S01]  /*28870*/  LEA.HI.X.SX32 R73, R75.reuse, R2.reuse, 0x1, P5 ;  /* 0x000000024b497211 */ /* 0x0c0fe200028f0eff */
[----:B------:R-:W-:Y:S01]  /*28880*/  VIADD R75, R75, UR5 ;  /* 0x000000054b4b7c36 */ /* 0x000fe20008000000 */
[----:B---3--:R-:W-:Y:S01]  /*28890*/  PRMT R69, R81, 0x9910, RZ ;  /* 0x0000991051457816 */ /* 0x008fe200000000ff */
[----:B------:R-:W1:Y:S01]  /*288a0*/  LDCU UR6, c[0x0][0x39c] ;  /* 0x00007380ff0677ac */ /* 0x000e620008000800 */
[----:B--2---:R-:W-:Y:S01]  /*288b0*/  ISETP.LT.AND P5, PT, R74, UR7, !P0 ;  /* 0x000000074a007c0c */ /* 0x004fe2000c7a1270 */
[----:B------:R2:W-:Y:S01]  /*288c0*/  @P4 STG.E.U8 desc[UR20][R72.64], R81 ;  /* 0x0000005148004986 */ /* 0x0005e2000c101114 */
[----:B------:R-:W-:Y:S01]  /*288d0*/  IADD3 R68, P4, PT, R75, R3, RZ ;  /* 0x000000034b447210 */ /* 0x000fe20007f9e0ff */
[----:B----4-:R-:W-:Y:S01]  /*288e0*/  IMAD.MOV.U32 R70, RZ, RZ, R69 ;  /* 0x000000ffff467224 */ /* 0x010fe200078e0045 */
[----:B------:R-:W-:Y:S01]  /*288f0*/  F2FP.SATFINITE.E5M2.F32.PACK_AB_MERGE_C R79, R115, R117, RZ ;  /* 0x00000075734f723e */ /* 0x000fe200048060ff */
[C---:B------:R-:W-:Y:S01]  /*28900*/  VIADD R74, R75.reuse, UR5 ;  /* 0x000000054b4a7c36 */ /* 0x040fe20008000000 */
[----:B------:R-:W-:Y:S01]  /*28910*/  LEA.HI.X.SX32 R69, R75, R2, 0x1, P4 ;  /* 0x000000024b457211 */ /* 0x000fe200020f0eff */
[----:B------:R-:W-:Y:S01]  /*28920*/  VIADD R76, R0, 0xba ;  /* 0x000000ba004c7836 */ /* 0x000fe20000000000 */
[----:B------:R-:W-:Y:S01]  /*28930*/  SHF.R.S32.HI R75, RZ, 0x8, R70 ;  /* 0x00000008ff4b7819 */ /* 0x000fe20000011446 */
[----:B------:R-:W3:Y:S01]  /*28940*/  LDCU UR7, c[0x0][0x39c] ;  /* 0x00007380ff0777ac */ /* 0x000ee20008000800 */
[----:B------:R-:W-:-:S04]  /*28950*/  IADD3 R70, P4, PT, R74, R3, RZ ;  /* 0x000000034a467210 */ /* 0x000fc80007f9e0ff */
[CC--:B------:R-:W-:Y:S01]  /*28960*/  LEA.HI.X.SX32 R71, R74.reuse, R2.reuse, 0x1, P4 ;  /* 0x000000024a477211 */ /* 0x0c0fe200020f0eff */
[----:B------:R-:W-:Y:S01]  /*28970*/  VIADD R74, R74, UR5 ;  /* 0x000000054a4a7c36 */ /* 0x000fe20008000000 */
[----:B------:R4:W-:Y:S01]  /*28980*/  @P2 STG.E.U8 desc[UR20][R68.64], R75 ;  /* 0x0000004b44002986 */ /* 0x0009e2000c101114 */
[----:B0-----:R-:W-:Y:S01]  /*28990*/  ISETP.LT.AND P2, PT, R76, UR4, !P0 ;  /* 0x000000044c007c0c */ /* 0x001fe2000c741270 */
[----:B------:R-:W0:Y:S01]  /*289a0*/  LDCU UR4, c[0x0][0x39c] ;  /* 0x00007380ff0477ac */ /* 0x000e220008000800 */
[----:B------:R-:W-:Y:S02]  /*289b0*/  PRMT R77, R79, 0x9910, RZ ;  /* 0x000099104f4d7816 */ /* 0x000fe400000000ff */
[C---:B--2---:R-:W-:Y:S02]  /*289c0*/  IADD3 R72, P4, PT, R74.reuse, R3, RZ ;  /* 0x000000034a487210 */ /* 0x044fe40007f9e0ff */
[----:B------:R-:W-:Y:S02]  /*289d0*/  SHF.R.S32.HI R77, RZ, 0x8, R77 ;  /* 0x00000008ff4d7819 */ /* 0x000fe4000001144d */
[C---:B------:R-:W-:Y:S01]  /*289e0*/  LEA.HI.X.SX32 R73, R74.reuse, R2, 0x1, P4 ;  /* 0x000000024a497211 */ /* 0x040fe200020f0eff */
[----:B------:R-:W-:-:S02]  /*289f0*/  VIADD R74, R74, UR5 ;  /* 0x000000054a4a7c36 */ /* 0x000fc40008000000 */
[----:B------:R-:W-:Y:S01]  /*28a00*/  VIADD R76, R0, 0xbb ;  /* 0x000000bb004c7836 */ /* 0x000fe20000000000 */
[----:B------:R2:W-:Y:S01]  /*28a10*/  @P6 STG.E.U8 desc[UR20][R70.64], R79 ;  /* 0x0000004f46006986 */ /* 0x0005e2000c101114 */
[----:B------:R-:W-:-:S03]  /*28a20*/  F2FP.SATFINITE.E5M2.F32.PACK_AB_MERGE_C R81, R120, R118, RZ ;  /* 0x000000767851723e */ /* 0x000fc600048060ff */
[----:B------:R5:W-:Y:S01]  /*28a30*/  @P1 STG.E.U8 desc[UR20][R72.64], R77 ;  /* 0x0000004d48001986 */ /* 0x000be2000c101114 */
[C---:B----4-:R-:W-:Y:S01]  /*28a40*/  IADD3 R68, P1, PT, R74.reuse, R3, RZ ;  /* 0x000000034a447210 */ /* 0x050fe20007f3e0ff */
[----:B------:R-:W-:Y:S01]  /*28a50*/  VIADD R75, R74, UR5 ;  /* 0x000000054a4b7c36 */ /* 0x000fe20008000000 */
[----:B-1----:R-:W-:Y:S01]  /*28a60*/  ISETP.LT.AND P4, PT, R76, UR6, !P0 ;  /* 0x000000064c007c0c */ /* 0x002fe2000c781270 */
[----:B------:R-:W1:Y:S01]  /*28a70*/  LDCU UR6, c[0x0][0x39c] ;  /* 0x00007380ff0677ac */ /* 0x000e620008000800 */
[----:B------:R-:W-:Y:S01]  /*28a80*/  PRMT R76, R81, 0x9910, RZ ;  /* 0x00009910514c7816 */ /* 0x000fe200000000ff */
[----:B--2---:R-:W-:Y:S01]  /*28a90*/  VIADD R70, R0, 0xbc ;  /* 0x000000bc00467836 */ /* 0x004fe20000000000 */
[----:B------:R-:W-:Y:S01]  /*28aa0*/  LEA.HI.X.SX32 R69, R74, R2, 0x1, P1 ;  /* 0x000000024a457211 */ /* 0x000fe200008f0eff */
[----:B------:R-:W-:-:S03]  /*28ab0*/  VIADD R71, R0, 0xbd ;  /* 0x000000bd00477836 */ /* 0x000fc60000000000 */
[----:B0-----:R-:W-:Y:S01]  /*28ac0*/  ISETP.LT.AND P1, PT, R70, UR4, !P0 ;  /* 0x0000000446007c0c */ /* 0x001fe2000c721270 */
[----:B------:R-:W-:Y:S01]  /*28ad0*/  IMAD.MOV.U32 R74, RZ, RZ, R76 ;  /* 0x000000ffff4a7224 */ /* 0x000fe200078e004c */
[----:B------:R-:W-:Y:S01]  /*28ae0*/  IADD3 R70, P6, PT, R75, R3, RZ ;  /* 0x000000034b467210 */ /* 0x000fe20007fde0ff */
[----:B------:R0:W-:Y:S01]  /*28af0*/  @P3 STG.E.U8 desc[UR20][R68.64], R81 ;  /* 0x0000005144003986 */ /* 0x0001e2000c101114 */
[----:B---3--:R-:W-:Y:S01]  /*28b00*/  ISETP.LT.AND P3, PT, R71, UR7, !P0 ;  /* 0x0000000747007c0c */ /* 0x008fe2000c761270 */
[----:B------:R-:W2:Y:S01]  /*28b10*/  LDCU UR4, c[0x0][0x39c] ;  /* 0x00007380ff0477ac */ /* 0x000ea20008000800 */
[CC--:B------:R-:W-:Y:S01]  /*28b20*/  LEA.HI.X.SX32 R71, R75.reuse, R2.reuse, 0x1, P6 ;  /* 0x000000024b477211 */ /* 0x0c0fe200030f0eff */
[----:B------:R-:W-:Y:S01]  /*28b30*/  VIADD R75, R75, UR5 ;  /* 0x000000054b4b7c36 */ /* 0x000fe20008000000 */
[----:B-----5:R-:W-:Y:S01]  /*28b40*/  SHF.R.S32.HI R77, RZ, 0x8, R74 ;  /* 0x00000008ff4d7819 */ /* 0x020fe2000001144a */
[C---:B------:R-:W-:Y:S01]  /*28b50*/  VIADD R73, R0.reuse, 0xbe ;  /* 0x000000be00497836 */ /* 0x040fe20000000000 */
[----:B------:R-:W-:Y:S01]  /*28b60*/  F2FP.SATFINITE.E5M2.F32.PACK_AB_MERGE_C R79, R119, R121, RZ ;  /* 0x00000079774f723e */ /* 0x000fe200048060ff */
[----:B------:R-:W3:Y:S01]  /*28b70*/  LDCU UR7, c[0x0][0x39c] ;  /* 0x00007380ff0777ac */ /* 0x000ee20008000800 */
[-C--:B------:R-:W-:Y:S01]  /*28b80*/  IADD3 R72, P6, PT, R75, R3.reuse, RZ ;  /* 0x000000034b487210 */ /* 0x080fe20007fde0ff */
[----:B------:R4:W-:Y:S01]  /*28b90*/  @P5 STG.E.U8 desc[UR20][R70.64], R77 ;  /* 0x0000004d46005986 */ /* 0x0009e2000c101114 */
[----:B-1----:R-:W-:Y:S01]  /*28ba0*/  ISETP.LT.AND P5, PT, R73, UR6, !P0 ;  /* 0x0000000649007c0c */ /* 0x002fe2000c7a1270 */
[C---:B0-----:R-:W-:Y:S01]  /*28bb0*/  VIADD R69, R0.reuse, 0xbf ;  /* 0x000000bf00457836 */ /* 0x041fe20000000000 */
[CC--:B------:R-:W-:Y:S01]  /*28bc0*/  LEA.HI.X.SX32 R73, R75.reuse, R2.reuse, 0x1, P6 ;  /* 0x000000024b497211 */ /* 0x0c0fe200030f0eff */
[----:B------:R-:W-:Y:S01]  /*28bd0*/  VIADD R75, R75, UR5 ;  /* 0x000000054b4b7c36 */ /* 0x000fe20008000000 */
[----:B------:R-:W-:Y:S01]  /*28be0*/  PRMT R74, R79, 0x9910, RZ ;  /* 0x000099104f4a7816 */ /* 0x000fe200000000ff */
[----:B------:R-:W0:Y:S03]  /*28bf0*/  LDCU UR6, c[0x0][0x39c] ;  /* 0x00007380ff0677ac */ /* 0x000e260008000800 */
[-C--:B------:R-:W-:Y:S01]  /*28c00*/  IADD3 R68, P6, PT, R75, R3.reuse, RZ ;  /* 0x000000034b447210 */ /* 0x080fe20007fde0ff */
[----:B------:R1:W-:Y:S01]  /*28c10*/  @P2 STG.E.U8 desc[UR20][R72.64], R79 ;  /* 0x0000004f48002986 */ /* 0x0003e2000c101114 */
[----:B----4-:R-:W-:Y:S01]  /*28c20*/  IMAD.MOV.U32 R70, RZ, RZ, R74 ;  /* 0x000000ffff467224 */ /* 0x010fe200078e004a */
[----:B--2---:R-:W-:Y:S01]  /*28c30*/  ISETP.LT.AND P2, PT, R69, UR4, !P0 ;  /* 0x0000000445007c0c */ /* 0x004fe2000c741270 */
[C---:B------:R-:W-:Y:S01]  /*28c40*/  VIADD R74, R75.reuse, UR5 ;  /* 0x000000054b4a7c36 */ /* 0x040fe20008000000 */
[----:B------:R-:W-:Y:S01]  /*28c50*/  LEA.HI.X.SX32 R69, R75, R2, 0x1, P6 ;  /* 0x000000024b457211 */ /* 0x000fe200030f0eff */
[----:B------:R-:W-:Y:S01]  /*28c60*/  VIADD R71, R0, 0xc0 ;  /* 0x000000c000477836 */ /* 0x000fe20000000000 */
[----:B------:R-:W-:Y:S01]  /*28c70*/  SHF.R.S32.HI R75, RZ, 0x8, R70 ;  /* 0x00000008ff4b7819 */ /* 0x000fe20000011446 */
[----:B------:R-:W2:Y:S01]  /*28c80*/  LDCU UR4, c[0x0][0x39c] ;  /* 0x00007380ff0477ac */ /* 0x000ea20008000800 */
[----:B------:R-:W-:-:S03]  /*28c90*/  IADD3 R70, P6, PT, R74, R3, RZ ;  /* 0x000000034a467210 */ /* 0x000fc60007fde0ff */
[----:B------:R4:W-:Y:S01]  /*28ca0*/  @P4 STG.E.U8 desc[UR20][R68.64], R75 ;  /* 0x0000004b44004986 */ /* 0x0009e2000c101114 */
[----:B---3--:R-:W-:Y:S01]  /*28cb0*/  ISETP.LT.AND P4, PT, R71, UR7, !P0 ;  /* 0x0000000747007c0c */ /* 0x008fe2000c781270 */
[----:B------:R-:W-:Y:S01]  /*28cc0*/  VIADD R76, R0, 0xc1 ;  /* 0x000000c1004c7836 */ /* 0x000fe20000000000 */
[C---:B------:R-:W-:Y:S01]  /*28cd0*/  LEA.HI.X.SX32 R71, R74.reuse, R2, 0x1, P6 ;  /* 0x000000024a477211 */ /* 0x040fe200030f0eff */
[----:B------:R-:W-:Y:S01]  /*28ce0*/  VIADD R74, R74, UR5 ;  /* 0x000000054a4a7c36 */ /* 0x000fe20008000000 */
[----:B-1----:R-:W-:Y:S01]  /*28cf0*/  F2FP.SATFINITE.E5M2.F32.PACK_AB_MERGE_C R79, R124, R122, RZ ;  /* 0x0000007a7c4f723e */ /* 0x002fe200048060ff */
[----:B------:R-:W1:Y:S04]  /*28d00*/  LDCU UR7, c[0x0][0x39c] ;  /* 0x00007380ff0777ac */ /* 0x000e680008000800 */
[----:B------:R3:W-:Y:S01]  /*28d10*/  @P1 STG.E.U8 desc[UR20][R70.64], R79 ;  /* 0x0000004f46001986 */ /* 0x0007e2000c101114 */
[C---:B------:R-:W-:Y:S01]  /*28d20*/  IADD3 R72, P1, PT, R74.reuse, R3, RZ ;  /* 0x000000034a487210 */ /* 0x040fe20007f3e0ff */
[----:B----4-:R-:W-:Y:S01]  /*28d30*/  VIADD R75, R74, UR5 ;  /* 0x000000054a4b7c36 */ /* 0x010fe20008000000 */
[----:B------:R-:W-:-:S02]  /*28d40*/  PRMT R77, R79, 0x9910, RZ ;  /* 0x000099104f4d7816 */ /* 0x000fc400000000ff */
[-C--:B------:R-:W-:Y:S01]  /*28d50*/  LEA.HI.X.SX32 R73, R74, R2.reuse, 0x1, P1 ;  /* 0x000000024a497211 */ /* 0x080fe200008f0eff */
[----:B------:R-:W-:Y:S01]  /*28d60*/  VIADD R74, R0, 0xc2 ;  /* 0x000000c2004a7836 */ /* 0x000fe20000000000 */
[C---:B------:R-:W-:Y:S02]  /*28d70*/  IADD3 R68, P1, PT, R75.reuse, R3, RZ ;  /* 0x000000034b447210 */ /* 0x040fe40007f3e0ff */
[----:B------:R-:W-:Y:S02]  /*28d80*/  SHF.R.S32.HI R77, RZ, 0x8, R77 ;  /* 0x00000008ff4d7819 */ /* 0x000fe4000001144d */
[C---:B------:R-:W-:Y:S01]  /*28d90*/  LEA.HI.X.SX32 R69, R75.reuse, R2, 0x1, P1 ;  /* 0x000000024b457211 */ /* 0x040fe200008f0eff */
[----:B------:R-:W-:Y:S01]  /*28da0*/  VIADD R75, R75, UR5 ;  /* 0x000000054b4b7c36 */ /* 0x000fe20008000000 */
[----:B--2---:R-:W-:Y:S01]  /*28db0*/  ISETP.LT.AND P1, PT, R74, UR4, !P0 ;  /* 0x000000044a007c0c */ /* 0x004fe2000c721270 */
[----:B------:R-:W2:Y:S01]  /*28dc0*/  LDCU UR4, c[0x0][0x39c] ;  /* 0x00007380ff0477ac */ /* 0x000ea20008000800 */
[----:B------:R-:W-:Y:S01]  /*28dd0*/  F2FP.SATFINITE.E5M2.F32.PACK_AB_MERGE_C R81, R123, R125, RZ ;  /* 0x0000007d7b51723e */ /* 0x000fe200048060ff */
[----:B------:R4:W-:Y:S01]  /*28de0*/  @P3 STG.E.U8 desc[UR20][R72.64], R77 ;  /* 0x0000004d48003986 */ /* 0x0009e2000c101114 */
[----:B0-----:R-:W-:Y:S01]  /*28df0*/  ISETP.LT.AND P6, PT, R76, UR6, !P0 ;  /* 0x000000064c007c0c */ /* 0x001fe2000c7c1270 */
[----:B------:R-:W0:Y:S01]  /*28e00*/  LDCU UR6, c[0x0][0x39c] ;  /* 0x00007380ff0677ac */ /* 0x000e220008000800 */
[----:B---3--:R-:W-:-:S02]  /*28e10*/  IADD3 R70, P3, PT, R75, R3, RZ ;  /* 0x000000034b467210 */ /* 0x008fc40007f7e0ff */
[----:B------:R-:W-:Y:S01]  /*28e20*/  PRMT R76, R81, 0x9910, RZ ;  /* 0x00009910514c7816 */ /* 0x000fe200000000ff */
[C---:B------:R-:W-:Y:S01]  /*28e30*/  VIADD R74, R75.reuse, UR5 ;  /* 0x000000054b4a7c36 */ /* 0x040fe20008000000 */
[----:B------:R-:W-:Y:S02]  /*28e40*/  LEA.HI.X.SX32 R71, R75, R2, 0x1, P3 ;  /* 0x000000024b477211 */ /* 0x000fe400018f0eff */
[----:B------:R-:W-:Y:S01]  /*28e50*/  SHF.R.S32.HI R75, RZ, 0x8, R76 ;  /* 0x00000008ff4b7819 */ /* 0x000fe2000001144c */
[----:B------:R3:W-:Y:S01]  /*28e60*/  @P5 STG.E.U8 desc[UR20][R68.64], R81 ;  /* 0x0000005144005986 */ /* 0x0007e2000c101114 */
[----:B----4-:R-:W-:Y:S01]  /*28e70*/  VIADD R73, R0, 0xc4 ;  /* 0x000000c400497836 */ /* 0x010fe20000000000 */
[----:B------:R-:W-:Y:S02]  /*28e80*/  IADD3 R72, P5, PT, R74, R3, RZ ;  /* 0x000000034a487210 */ /* 0x000fe40007fbe0ff */
[----:B------:R4:W-:Y:S01]  /*28e90*/  @P2 STG.E.U8 desc[UR20][R70.64], R75 ;  /* 0x0000004b46002986 */ /* 0x0009e2000c101114 */
[----:B------:R-:W-:-:S02]  /*28ea0*/  F2FP.SATFINITE.E5M2.F32.PACK_AB_MERGE_C R77, R5, R4, RZ ;  /* 0x00000004054d723e */ /* 0x000fc400048060ff */
[----:B-1----:R-:W-:Y:S01]  /*28eb0*/  ISETP.LT.AND P2, PT, R73, UR7, !P0 ;  /* 0x0000000749007c0c */ /* 0x002fe2000c741270 */
[----:B------:R-:W1:Y:S01]  /*28ec0*/  LDCU UR7, c[0x0][0x39c] ;  /* 0x00007380ff0777ac */ /* 0x000e620008000800 */
[----:B---3--:R-:W-:Y:S01]  /*28ed0*/  VIADD R68, R0, 0xc5 ;  /* 0x000000c500447836 */ /* 0x008fe20000000000 */
[C---:B------:R-:W-:Y:S01]  /*28ee0*/  LEA.HI.X.SX32 R73, R74.reuse, R2, 0x1, P5 ;  /* 0x000000024a497211 */ /* 0x040fe200028f0eff */
[----:B------:R-:W-:-:S03]  /*28ef0*/  VIADD R74, R74, UR5 ;  /* 0x000000054a4a7c36 */ /* 0x000fc60008000000 */
[----:B--2---:R-:W-:Y:S01]  /*28f00*/  ISETP.LT.AND P5, PT, R68, UR4, !P0 ;  /* 0x0000000444007c0c */ /* 0x004fe2000c7a1270 */
[----:B------:R-:W2:Y:S01]  /*28f10*/  LDCU UR4, c[0x0][0x39c] ;  /* 0x00007380ff0477ac */ /* 0x000ea20008000800 */
[----:B------:R-:W-:Y:S01]  /*28f20*/  PRMT R5, R77, 0x9910, RZ ;  /* 0x000099104d057816 */ /* 0x000fe200000000ff */
[----:B------:R3:W-:Y:S01]  /*28f30*/  @P4 STG.E.U8 desc[UR20][R72.64], R77 ;  /* 0x0000004d48004986 */ /* 0x0007e2000c101114 */
[----:B0-----:R-:W-:Y:S01]  /*28f40*/  ISETP.LT.AND P3, PT, R78, UR6, !P0 ;  /* 0x000000064e007c0c */ /* 0x001fe2000c761270 */
[----:B------:R-:W0:Y:S01]  /*28f50*/  LDCU UR6, c[0x0][0x39c] ;  /* 0x00007380ff0677ac */ /* 0x000e220008000800 */
[C---:B------:R-:W-:Y:S01]  /*28f60*/  IADD3 R4, P4, PT, R74.reuse, R3, RZ ;  /* 0x000000034a047210 */ /* 0x040fe20007f9e0ff */
[C---:B----4-:R-:W-:Y:S02]  /*28f70*/  VIADD R70, R74.reuse, UR5 ;  /* 0x000000054a467c36 */ /* 0x050fe40008000000 */
[----:B------:R-:W-:Y:S01]  /*28f80*/  IMAD.MOV.U32 R71, RZ, RZ, R5 ;  /* 0x000000ffff477224 */ /* 0x000fe200078e0005 */
[----:B------:R-:W-:-:S02]  /*28f90*/  LEA.HI.X.SX32 R5, R74, R2, 0x1, P4 ;  /* 0x000000024a057211 */ /* 0x000fc400020f0eff */
[-C--:B------:R-:W-:Y:S02]  /*28fa0*/  IADD3 R68, P4, PT, R70, R3.reuse, RZ ;  /* 0x0000000346447210 */ /* 0x080fe40007f9e0ff */
[----:B------:R-:W-:Y:S01]  /*28fb0*/  F2FP.SATFINITE.E5M2.F32.PACK_AB_MERGE_C R75, R7, R6, RZ ;  /* 0x00000006074b723e */ /* 0x000fe200048060ff */
[----:B------:R-:W-:Y:S01]  /*28fc0*/  VIADD R6, R0, 0xc6 ;  /* 0x000000c600067836 */ /* 0x000fe20000000000 */
[----:B------:R-:W-:Y:S02]  /*28fd0*/  SHF.R.S32.HI R71, RZ, 0x8, R71 ;  /* 0x00000008ff477819 */ /* 0x000fe40000011447 */
[CC--:B------:R-:W-:Y:S01]  /*28fe0*/  LEA.HI.X.SX32 R69, R70.reuse, R2.reuse, 0x1, P4 ;  /* 0x0000000246457211 */ /* 0x0c0fe200020f0eff */
[----:B------:R-:W-:Y:S01]  /*28ff0*/  VIADD R70, R70, UR5 ;  /* 0x0000000546467c36 */ /* 0x000fe20008000000 */
[----:B--2---:R-:W-:Y:S01]  /*29000*/  ISETP.LT.AND P4, PT, R6, UR4, !P0 ;  /* 0x0000000406007c0c */ /* 0x004fe2000c781270 */
[C---:B------:R-:W-:Y:S01]  /*29010*/  VIADD R7, R0.reuse, 0xc7 ;  /* 0x000000c700077836 */ /* 0x040fe20000000000 */
[----:B------:R2:W-:Y:S01]  /*29020*/  @P6 STG.E.U8 desc[UR20][R4.64], R71 ;  /* 0x0000004704006986 */ /* 0x0005e2000c101114 */
[----:B---3--:R-:W-:Y:S01]  /*29030*/  PRMT R72, R75, 0x9910, RZ ;  /* 0x000099104b487816 */ /* 0x008fe200000000ff */
[----:B------:R-:W-:Y:S01]  /*29040*/  VIADD R73, R0, 0xc8 ;  /* 0x000000c800497836 */ /* 0x000fe20000000000 */
[C---:B------:R-:W-:Y:S01]  /*29050*/  IADD3 R6, P6, PT, R70.reuse, R3, RZ ;  /* 0x0000000346067210 */ /* 0x040fe20007fde0ff */
[----:B------:R3:W-:Y:S01]  /*29060*/  @P1 STG.E.U8 desc[UR20][R68.64], R75 ;  /* 0x0000004b44001986 */ /* 0x0007e2000c101114 */
[----:B0-----:R-:W-:Y:S01]  /*29070*/  ISETP.LT.AND P1, PT, R7, UR6, !P0 ;  /* 0x0000000607007c0c */ /* 0x001fe2000c721270 */
[----:B------:R-:W0:Y:S01]  /*29080*/  LDCU UR4, c[0x0][0x39c] ;  /* 0x00007380ff0477ac */ /* 0x000e220008000800 */
[C---:B------:R-:W-:Y:S01]  /*29090*/  LEA.HI.X.SX32 R7, R70.reuse, R2, 0x1, P6 ;  /* 0x0000000246077211 */ /* 0x040fe200030f0eff */
[----:B------:R-:W-:Y:S01]  /*290a0*/  VIADD R70, R70, UR5 ;  /* 0x0000000546467c36 */ /* 0x000fe20008000000 */
[----:B--2---:R-:W-:Y:S01]  /*290b0*/  SHF.R.S32.HI R71, RZ, 0x8, R72 ;  /* 0x00000008ff477819 */ /* 0x004fe20000011448 */
[----:B------:R-:W2:Y:S01]  /*290c0*/  LDCU UR6, c[0x0][0x39c] ;  /* 0x00007380ff0677ac */ /* 0x000ea20008000800 */
[----:B-1----:R-:W-:Y:S01]  /*290d0*/  ISETP.LT.AND P6, PT, R73, UR7, !P0 ;  /* 0x0000000749007c0c */ /* 0x002fe2000c7c1270 */
[----:B---3--:R-:W-:-:S02]  /*290e0*/  VIADD R68, R70, UR5 ;  /* 0x0000000546447c36 */ /* 0x008fc40008000000 */
[----:B------:R1:W-:Y:S01]  /*290f0*/  @P3 STG.E.U8 desc[UR20][R6.64], R71 ;  /* 0x0000004706003986 */ /* 0x0003e2000c101114 */
[CC--:B------:R-:W-:Y:S01]  /*29100*/  IADD3 R4, P3, PT, R70.reuse, R3.reuse, RZ ;  /* 0x0000000346047210 */ /* 0x0c0fe20007f7e0ff */
[----:B------:R-:W3:Y:S01]  /*29110*/  LDCU UR7, c[0x0][0x39c] ;  /* 0x00007380ff0777ac */ /* 0x000ee20008000800 */
[----:B------:R-:W-:Y:S02]  /*29120*/  F2FP.SATFINITE.E5M2.F32.PACK_AB_MERGE_C R73, R9, R8, RZ ;  /* 0x000000080949723e */ /* 0x000fe400048060ff */
[----:B------:R-:W-:Y:S02]  /*29130*/  LEA.HI.X.SX32 R5, R70, R2, 0x1, P3 ;  /* 0x0000000246057211 */ /* 0x000fe400018f0eff */
[----:B------:R-:W-:Y:S02]  /*29140*/  PRMT R69, R73, 0x9910, RZ ;  /* 0x0000991049457816 */ /* 0x000fe400000000ff */
[----:B------:R-:W-:Y:S02]  /*29150*/  IADD3 R8, P3, PT, R68, R3, RZ ;  /* 0x0000000344087210 */ /* 0x000fe40007f7e0ff */
[----:B------:R-:W-:-:S02]  /*29160*/  SHF.R.S32.HI R69, RZ, 0x8, R69 ;  /* 0x00000008ff457819 */ /* 0x000fc40000011445 */
[C---:B------:R-:W-:Y:S01]  /*29170*/  LEA.HI.X.SX32 R9, R68.reuse, R2, 0x1, P3 ;  /* 0x0000000244097211 */ /* 0x040fe200018f0eff */
[----:B------:R-:W-:Y:S01]  /*29180*/  VIADD R68, R68, UR5 ;  /* 0x0000000544447c36 */ /* 0x000fe20008000000 */
[----:B------:R4:W-:Y:S01]  /*29190*/  @P2 STG.E.U8 desc[UR20][R4.64], R73 ;  /* 0x0000004904002986 */ /* 0x0009e2000c101114 */
[C---:B------:R-:W-:Y:S02]  /*291a0*/  VIADD R70, R0.reuse, 0xc9 ;  /* 0x000000c900467836 */ /* 0x040fe40000000000 */
[----:B-1----:R-:W-:Y:S01]  /*291b0*/  VIADD R7, R0, 0xca ;  /* 0x000000ca00077836 */ /* 0x002fe20000000000 */
[----:B------:R1:W-:Y:S01]  /*291c0*/  @P5 STG.E.U8 desc[UR20][R8.64], R69 ;  /* 0x0000004508005986 */ /* 0x0003e2000c101114 */
[----:B------:R-:W-:Y:S02]  /*291d0*/  IADD3 R6, P5, PT, R68, R3, RZ ;  /* 0x0000000344067210 */ /* 0x000fe40007fbe0ff */
[----:B0-----:R-:W-:Y:S01]  /*291e0*/  ISETP.LT.AND P2, PT, R70, UR4, !P0 ;  /* 0x0000000446007c0c */ /* 0x001fe2000c741270 */
[----:B------:R-:W0:Y:S01]  /*291f0*/  LDCU UR4, c[0x0][0x39c] ;  /* 0x00007380ff0477ac */ /* 0x000e220008000800 */
[----:B--2---:R-:W-:-:S02]  /*29200*/  ISETP.LT.AND P3, PT, R7, UR6, !P0 ;  /* 0x0000000607007c0c */ /* 0x004fc4000c761270 */
[----:B------:R-:W-:Y:S01]  /*29210*/  F2FP.SATFINITE.E5M2.F32.PACK_AB_MERGE_C R71, R11, R10, RZ ;  /* 0x0000000a0b47723e */ /* 0x000fe200048060ff */
[----:B------:R-:W2:Y:S01]  /*29220*/  LDCU UR6, c[0x0][0x39c] ;  /* 0x00007380ff0677ac */ /* 0x000ea20008000800 */
[C---:B------:R-:W-:Y:S01]  /*29230*/  LEA.HI.X.SX32 R7, R68.reuse, R2, 0x1, P5 ;  /* 0x0000000244077211 */ /* 0x040fe200028f0eff */
[----:B------:R-:W-:Y:S01]  /*29240*/  VIADD R68, R68, UR5 ;  /* 0x0000000544447c36 */ /* 0x000fe20008000000 */
[----:B------:R-:W-:-:S03]  /*29250*/  PRMT R11, R71, 0x9910, RZ ;  /* 0x00009910470b7816 */ /* 0x000fc600000000ff */
[----:B------:R5:W-:Y:S01]  /*29260*/  @P4 STG.E.U8 desc[UR20][R6.64], R71 ;  /* 0x0000004706004986 */ /* 0x000be2000c101114 */
[CC--:B----4-:R-:W-:Y:S01]  /*29270*/  IADD3 R4, P4, PT, R68.reuse, R3.reuse, RZ ;  /* 0x0000000344047210 */ /* 0x0d0fe20007f9e0ff */
[C---:B------:R-:W-:Y:S01]  /*29280*/  VIADD R10, R68.reuse, UR5 ;  /* 0x00000005440a7c36 */ /* 0x040fe20008000000 */
[----:B------:R-:W-:Y:S02]  /*29290*/  SHF.R.S32.HI R11, RZ, 0x8, R11 ;  /* 0x00000008ff0b7819 */ /* 0x000fe4000001140b */
[----:B------:R-:W-:Y:S02]  /*292a0*/  LEA.HI.X.SX32 R5, R68, R2, 0x1, P4 ;  /* 0x0000000244057211 */ /* 0x000fe400020f0eff */
[----:B-1----:R-:W-:Y:S02]  /*292b0*/  IADD3 R8, P4, PT, R10, R3, RZ ;  /* 0x000000030a087210 */ /* 0x002fe40007f9e0ff */
[----:B------:R-:W-:Y:S01]  /*292c0*/  F2FP.SATFINITE.E5M2.F32.PACK_AB_MERGE_C R69, R13, R12, RZ ;  /* 0x0000000c0d45723e */ /* 0x000fe200048060ff */
[----:B------:R-:W-:Y:S01]  /*292d0*/  VIADD R12, R0, 0xcc ;  /* 0x000000cc000c7836 */ /* 0x000fe20000000000 */
[C---:B------:R-:W-:Y:S01]  /*292e0*/  LEA.HI.X.SX32 R9, R10.reuse, R2, 0x1, P4 ;  /* 0x000000020a097211 */ /* 0x040fe200020f0eff */
[----:B------:R-:W-:Y:S01]  /*292f0*/  VIADD R10, R10, UR5 ;  /* 0x000000050a0a7c36 */ /* 0x000fe20008000000 */
[----:B------:R1:W-:Y:S01]  /*29300*/  @P1 STG.E.U8 desc[UR20][R4.64], R11 ;  /* 0x0000000b04001986 */ /* 0x0003e2000c101114 */
[----:B------:R-:W-:Y:S01]  /*29310*/  VIADD R70, R0, 0xcb ;  /* 0x000000cb00467836 */ /* 0x000fe20000000000 */
[----:B0-----:R-:W-:Y:S01]  /*29320*/  ISETP.LT.AND P1, PT, R12, UR4, !P0 ;  /* 0x000000040c007c0c */ /* 0x001fe2000c721270 */
[----:B------:R-:W0:Y:S01]  /*29330*/  LDCU UR4, c[0x0][0x39c] ;  /* 0x00007380ff0477ac */ /* 0x000e220008000800 */
[----:B------:R-:W-:-:S02]  /*29340*/  PRMT R13, R69, 0x9910, RZ ;  /* 0x00009910450d7816 */ /* 0x000fc400000000ff */
[----:B-----5:R-:W-:Y:S02]  /*29350*/  IADD3 R6, P4, PT, R10, R3, RZ ;  /* 0x000000030a067210 */ /* 0x020fe40007f9e0ff */
[----:B---3--:R-:W-:Y:S01]  /*29360*/  ISETP.LT.AND P5, PT, R70, UR7, !P0 ;  /* 0x0000000746007c0c */ /* 0x008fe2000c7a1270 */
[----:B------:R-:W3:Y:S01]  /*29370*/  LDCU UR7, c[0x0][0x39c] ;  /* 0x00007380ff0777ac */ /* 0x000ee20008000800 */
[C---:B------:R-:W-:Y:S01]  /*29380*/  LEA.HI.X.SX32 R7, R10.reuse, R2, 0x1, P4 ;  /* 0x000000020a077211 */ /* 0x040fe200020f0eff */
[----:B------:R-:W-:Y:S01]  /*29390*/  VIADD R10, R10, UR5 ;  /* 0x000000050a0a7c36 */ /* 0x000fe20008000000 */
[----:B------:R-:W-:Y:S01]  /*293a0*/  SHF.R.S32.HI R13, RZ, 0x8, R13 ;  /* 0x00000008ff0d7819 */ /* 0x000fe2000001140d */
[----:B------:R-:W-:Y:S01]  /*293b0*/  VIADD R12, R0, 0xcd ;  /* 0x000000cd000c7836 */ /* 0x000fe20000000000 */
[----:B------:R4:W-:Y:S01]  /*293c0*/  @P6 STG.E.U8 desc[UR20][R8.64], R69 ;  /* 0x0000004508006986 */ /* 0x0009e2000c101114 */
[----:B------:R-:W-:-:S03]  /*293d0*/  F2FP.SATFINITE.E5M2.F32.PACK_AB_MERGE_C R15, R15, R14, RZ ;  /* 0x0000000e0f0f723e */ /* 0x000fc600048060ff */
[----:B------:R5:W-:Y:S01]  /*293e0*/  @P2 STG.E.U8 desc[UR20][R6.64], R13 ;  /* 0x0000000d06002986 */ /* 0x000be2000c101114 */
[C---:B-1----:R-:W-:Y:S01]  /*293f0*/  IADD3 R4, P2, PT, R10.reuse, R3, RZ ;  /* 0x000000030a047210 */ /* 0x042fe20007f5e0ff */
[----:B------:R-:W-:Y:S01]  /*29400*/  VIADD R11, R10, UR5 ;  /* 0x000000050a0b7c36 */ /* 0x000fe20008000000 */
[----:B--2---:R-:W-:Y:S01]  /*29410*/  ISETP.LT.AND P4, PT, R12, UR6, !P0 ;  /* 0x000000060c007c0c */ /* 0x004fe2000c781270 */
[----:B------:R-:W1:Y:S01]  /*29420*/  LDCU UR6, c[0x0][0x39c] ;  /* 0x00007380ff0677ac */ /* 0x000e620008000800 */
[----:B------:R-:W-:Y:S01]  /*29430*/  PRMT R12, R15, 0x9910, RZ ;  /* 0x000099100f0c7816 */ /* 0x000fe200000000ff */
[----:B----4-:R-:W-:Y:S01]  /*29440*/  VIADD R8, R0, 0xce ;  /* 0x000000ce00087836 */ /* 0x010fe20000000000 */
[----:B------:R-:W-:Y:S01]  /*29450*/  LEA.HI.X.SX32 R5, R10, R2, 0x1, P2 ;  /* 0x000000020a057211 */ /* 0x000fe200010f0eff */
[----:B------:R-:W-:-:S03]  /*29460*/  VIADD R9, R0, 0xcf ;  /* 0x000000cf00097836 */ /* 0x000fc60000000000 */
[----:B0-----:R-:W-:Y:S01]  /*29470*/  ISETP.LT.AND P2, PT, R8, UR4, !P0 ;  /* 0x0000000408007c0c */ /* 0x001fe2000c741270 */
[----:B------:R-:W-:Y:S01]  /*29480*/  IMAD.MOV.U32 R10, RZ, RZ, R12 ;  /* 0x000000ffff0a7224 */ /* 0x000fe200078e000c */
[-C--:B------:R-:W-:Y:S01]  /*29490*/  IADD3 R8, P6, PT, R11, R3.reuse, RZ ;  /* 0x000000030b087210 */ /* 0x080fe20007fde0ff */
[----:B------:R0:W-:Y:S01]  /*294a0*/  @P3 STG.E.U8 desc[UR20][R4.64], R15 ;  /* 0x0000000f04003986 */ /* 0x0001e2000c101114 */
[----:B---3--:R-:W-:Y:S01]  /*294b0*/  ISETP.LT.AND P3, PT, R9, UR7, !P0 ;  /* 0x0000000709007c0c */ /* 0x008fe2000c761270 */
[----:B------:R-:W2:Y:S01]  /*294c0*/  LDCU UR4, c[0x0][0x39c] ;  /* 0x00007380ff0477ac */ /* 0x000ea20008000800 */
[C---:B------:R-:W-:Y:S01]  /*294d0*/  LEA.HI.X.SX32 R9, R11.reuse, R2, 0x1, P6 ;  /* 0x000000020b097211 */ /* 0x040fe200030f0eff */
        /* <DEDUP_REMOVED lines=24> */
[----:B---3--:R-:W-:Y:S02]  /*29660*/  ISETP.LT.AND P4, PT, R9, UR7, !P0 ;  /* 0x0000000709007c0c */ /* 0x008fe4000c781270 */
[----:B------:R-:W-:Y:S01]  /*29670*/  F2FP.SATFINITE.E5M2.F32.PACK_AB_MERGE_C R19, R19, R18, RZ ;  /* 0x000000121313723e */ /* 0x000fe200048060ff */
[----:B------:R-:W-:Y:S01]  /*29680*/  VIADD R12, R0, 0xd3 ;  /* 0x000000d3000c7836 */ /* 0x000fe20000000000 */
[C---:B------:R-:W-:Y:S01]  /*29690*/  LEA.HI.X.SX32 R9, R10.reuse, R2, 0x1, P6 ;  /* 0x000000020a097211 */ /* 0x040fe200030f0eff */
[----:B------:R-:W-:Y:S01]  /*296a0*/  VIADD R10, R10, UR5 ;  /* 0x000000050a0a7c36 */ /* 0x000fe20008000000 */
[----:B------:R-:W3:Y:S03]  /*296b0*/  LDCU UR7, c[0x0][0x39c] ;  /* 0x00007380ff0777ac */ /* 0x000ee60008000800 */
[----:B------:R5:W-:Y:S01]  /*296c0*/  @P2 STG.E.U8 desc[UR20][R8.64], R19 ;  /* 0x0000001308002986 */ /* 0x000be2000c101114 */
[C---:B-1----:R-:W-:Y:S01]  /*296d0*/  IADD3 R6, P2, PT, R10.reuse, R3, RZ ;  /* 0x000000030a067210 */ /* 0x042fe20007f5e0ff */
[----:B----4-:R-:W-:Y:S01]  /*296e0*/  VIADD R11, R10, UR5 ;  /* 0x000000050a0b7c36 */ /* 0x010fe20008000000 */
[----:B------:R-:W-:-:S02]  /*296f0*/  PRMT R13, R19, 0x9910, RZ ;  /* 0x00009910130d7816 */ /* 0x000fc400000000ff */
[-C--:B------:R-:W-:Y:S01]  /*29700*/  LEA.HI.X.SX32 R7, R10, R2.reuse, 0x1, P2 ;  /* 0x000000020a077211 */ /* 0x080fe200010f0eff */
[----:B------:R-:W-:Y:S01]  /*29710*/  VIADD R10, R0, 0xd4 ;  /* 0x000000d4000a7836 */ /* 0x000fe20000000000 */
[CC--:B------:R-:W-:Y:S02]  /*29720*/  IADD3 R4, P2, PT, R11.reuse, R3.reuse, RZ ;  /* 0x000000030b047210 */ /* 0x0c0fe40007f5e0ff */
[----:B------:R-:W-:Y:S02]  /*29730*/  SHF.R.S32.HI R13, RZ, 0x8, R13 ;  /* 0x00000008ff0d7819 */ /* 0x000fe4000001140d */
[C---:B------:R-:W-:Y:S01]  /*29740*/  LEA.HI.X.SX32 R5, R11.reuse, R2, 0x1, P2 ;  /* 0x000000020b057211 */ /* 0x040fe200010f0eff */
[----:B------:R-:W-:Y:S01]  /*29750*/  VIADD R11, R11, UR5 ;  /* 0x000000050b0b7c36 */ /* 0x000fe20008000000 */
[----:B--2---:R-:W-:Y:S01]  /*29760*/  ISETP.LT.AND P2, PT, R10, UR4, !P0 ;  /* 0x000000040a007c0c */ /* 0x004fe2000c741270 */
[----:B------:R-:W1:Y:S01]  /*29770*/  LDCU UR4, c[0x0][0x39c] ;  /* 0x00007380ff0477ac */ /* 0x000e620008000800 */
[----:B------:R-:W-:Y:S01]  /*29780*/  F2FP.SATFINITE.E5M2.F32.PACK_AB_MERGE_C R21, R21, R20, RZ ;  /* 0x000000141515723e */ /* 0x000fe200048060ff */
[----:B------:R2:W-:Y:S01]  /*29790*/  @P3 STG.E.U8 desc[UR20][R6.64], R13 ;  /* 0x0000000d06003986 */ /* 0x0005e2000c101114 */
[----:B0-----:R-:W-:Y:S01]  /*297a0*/  ISETP.LT.AND P6, PT, R12, UR6, !P0 ;  /* 0x000000060c007c0c */ /* 0x001fe2000c7c1270 */
[----:B------:R-:W0:Y:S01]  /*297b0*/  LDCU UR6, c[0x0][0x39c] ;  /* 0x00007380ff0677ac */ /* 0x000e220008000800 */
[----:B-----5:R-:W-:-:S02]  /*297c0*/  IADD3 R8, P3, PT, R11, R3, RZ ;  /* 0x000000030b087210 */ /* 0x020fc40007f7e0ff */
[----:B------:R-:W-:Y:S01]  /*297d0*/  PRMT R12, R21, 0x9910, RZ ;  /* 0x00009910150c7816 */ /* 0x000fe200000000ff */
[C---:B------:R-:W-:Y:S01]  /*297e0*/  VIADD R10, R11.reuse, UR5 ;  /* 0x000000050b0a7c36 */ /* 0x040fe20008000000 */
[----:B------:R-:W-:Y:S02]  /*297f0*/  LEA.HI.X.SX32 R9, R11, R2, 0x1, P3 ;  /* 0x000000020b097211 */ /* 0x000fe400018f0eff */
[----:B------:R-:W-:Y:S01]  /*29800*/  SHF.R.S32.HI R11, RZ, 0x8, R12 ;  /* 0x00000008ff0b7819 */ /* 0x000fe2000001140c */
[----:B------:R4:W-:Y:S01]  /*29810*/  @P5 STG.E.U8 desc[UR20][R4.64], R21 ;  /* 0x0000001504005986 */ /* 0x0009e2000c101114 */
[----:B--2---:R-:W-:Y:S01]  /*29820*/  VIADD R7, R0, 0xd6 ;  /* 0x000000d600077836 */ /* 0x004fe20000000000 */
[----:B------:R-:W-:Y:S02]  /*29830*/  IADD3 R6, P5, PT, R10, R3, RZ ;  /* 0x000000030a067210 */ /* 0x000fe40007fbe0ff */
[----:B------:R2:W-:Y:S01]  /*29840*/  @P1 STG.E.U8 desc[UR20][R8.64], R11 ;  /* 0x0000000b08001986 */ /* 0x0005e2000c101114 */
[----:B------:R-:W-:Y:S01]  /*29850*/  VIADD R14, R0, 0xd5 ;  /* 0x000000d5000e7836 */ /* 0x000fe20000000000 */
[----:B------:R-:W-:-:S02]  /*29860*/  F2FP.SATFINITE.E5M2.F32.PACK_AB_MERGE_C R23, R23, R22, RZ ;  /* 0x000000161717723e */ /* 0x000fc400048060ff */
[----:B---3--:R-:W-:Y:S01]  /*29870*/  ISETP.LT.AND P1, PT, R7, UR7, !P0 ;  /* 0x0000000707007c0c */ /* 0x008fe2000c721270 */
[----:B------:R-:W3:Y:S01]  /*29880*/  LDCU UR7, c[0x0][0x39c] ;  /* 0x00007380ff0777ac */ /* 0x000ee20008000800 */
[----:B----4-:R-:W-:Y:S01]  /*29890*/  VIADD R4, R0, 0xd7 ;  /* 0x000000d700047836 */ /* 0x010fe20000000000 */
[C---:B------:R-:W-:Y:S01]  /*298a0*/  LEA.HI.X.SX32 R7, R10.reuse, R2, 0x1, P5 ;  /* 0x000000020a077211 */ /* 0x040fe200028f0eff */
[----:B------:R-:W-:-:S03]  /*298b0*/  VIADD R10, R10, UR5 ;  /* 0x000000050a0a7c36 */ /* 0x000fc60008000000 */
[----:B-1----:R-:W-:Y:S01]  /*298c0*/  ISETP.LT.AND P5, PT, R4, UR4, !P0 ;  /* 0x0000000404007c0c */ /* 0x002fe2000c7a1270 */
[----:B------:R-:W1:Y:S01]  /*298d0*/  LDCU UR4, c[0x0][0x39c] ;  /* 0x00007380ff0477ac */ /* 0x000e620008000800 */
[----:B0-----:R-:W-:Y:S01]  /*298e0*/  ISETP.LT.AND P3, PT, R14, UR6, !P0 ;  /* 0x000000060e007c0c */ /* 0x001fe2000c761270 */
[----:B------:R0:W-:Y:S01]  /*298f0*/  @P4 STG.E.U8 desc[UR20][R6.64], R23 ;  /* 0x0000001706004986 */ /* 0x0001e2000c101114 */
[CC--:B------:R-:W-:Y:S01]  /*29900*/  IADD3 R4, P4, PT, R10.reuse, R3.reuse, RZ ;  /* 0x000000030a047210 */ /* 0x0c0fe20007f9e0ff */
[----:B------:R-:W4:Y:S01]  /*29910*/  LDCU UR6, c[0x0][0x39c] ;  /* 0x00007380ff0677ac */ /* 0x000f220008000800 */
[C---:B--2---:R-:W-:Y:S01]  /*29920*/  VIADD R11, R10.reuse, UR5 ;  /* 0x000000050a0b7c36 */ /* 0x044fe20008000000 */
[----:B------:R-:W-:Y:S02]  /*29930*/  PRMT R13, R23, 0x9910, RZ ;  /* 0x00009910170d7816 */ /* 0x000fe400000000ff */
[----:B------:R-:W-:Y:S02]  /*29940*/  LEA.HI.X.SX32 R5, R10, R2, 0x1, P4 ;  /* 0x000000020a057211 */ /* 0x000fe400020f0eff */
[----:B------:R-:W-:-:S02]  /*29950*/  IADD3 R8, P4, PT, R11, R3, RZ ;  /* 0x000000030b087210 */ /* 0x000fc40007f9e0ff */
[----:B------:R-:W-:Y:S01]  /*29960*/  SHF.R.S32.HI R13, RZ, 0x8, R13 ;  /* 0x00000008ff0d7819 */ /* 0x000fe2000001140d */
[C---:B0-----:R-:W-:Y:S01]  /*29970*/  VIADD R6, R0.reuse, 0xd8 ;  /* 0x000000d800067836 */ /* 0x041fe20000000000 */
[C---:B------:R-:W-:Y:S01]  /*29980*/  LEA.HI.X.SX32 R9, R11.reuse, R2, 0x1, P4 ;  /* 0x000000020b097211 */ /* 0x040fe200020f0eff */
[----:B------:R-:W-:Y:S01]  /*29990*/  VIADD R11, R11, UR5 ;  /* 0x000000050b0b7c36 */ /* 0x000fe20008000000 */
[----:B------:R-:W-:Y:S01]  /*299a0*/  F2FP.SATFINITE.E5M2.F32.PACK_AB_MERGE_C R25, R25, R24, RZ ;  /* 0x000000181919723e */ /* 0x000fe200048060ff */
[----:B------:R-:W-:Y:S01]  /*299b0*/  VIADD R7, R0, 0xd9 ;  /* 0x000000d900077836 */ /* 0x000fe20000000000 */
[----:B------:R0:W-:Y:S01]  /*299c0*/  @P6 STG.E.U8 desc[UR20][R4.64], R13 ;  /* 0x0000000d04006986 */ /* 0x0001e2000c101114 */
[----:B-1----:R-:W-:Y:S01]  /*299d0*/  ISETP.LT.AND P4, PT, R6, UR4, !P0 ;  /* 0x0000000406007c0c */ /* 0x002fe2000c781270 */
[----:B------:R-:W1:Y:S01]  /*299e0*/  LDCU UR4, c[0x0][0x39c] ;  /* 0x00007380ff0477ac */ /* 0x000e620008000800 */
[----:B------:R-:W-:Y:S02]  /*299f0*/  PRMT R10, R25, 0x9910, RZ ;  /* 0x00009910190a7816 */ /* 0x000fe400000000ff */
[----:B------:R-:W-:Y:S01]  /*29a00*/  IADD3 R6, P6, PT, R11, R3, RZ ;  /* 0x000000030b067210 */ /* 0x000fe20007fde0ff */
[----:B------:R2:W-:Y:S01]  /*29a10*/  @P2 STG.E.U8 desc[UR20][R8.64], R25 ;  /* 0x0000001908002986 */ /* 0x0005e2000c101114 */
[----:B----4-:R-:W-:Y:S01]  /*29a20*/  ISETP.LT.AND P2, PT, R7, UR6, !P0 ;  /* 0x0000000607007c0c */ /* 0x010fe2000c741270 */
[----:B------:R-:W4:Y:S01]  /*29a30*/  LDCU UR6, c[0x0][0x39c] ;  /* 0x00007380ff0677ac */ /* 0x000f220008000800 */
[C---:B------:R-:W-:Y:S01]  /*29a40*/  LEA.HI.X.SX32 R7, R11.reuse, R2, 0x1, P6 ;  /* 0x000000020b077211 */ /* 0x040fe200030f0eff */
[----:B------:R-:W-:Y:S01]  /*29a50*/  VIADD R11, R11, UR5 ;  /* 0x000000050b0b7c36 */ /* 0x000fe20008000000 */
[----:B0-----:R-:W-:-:S02]  /*29a60*/  SHF.R.S32.HI R13, RZ, 0x8, R10 ;  /* 0x00000008ff0d7819 */ /* 0x001fc4000001140a */
[----:B------:R-:W-:Y:S01]  /*29a70*/  F2FP.SATFINITE.E5M2.F32.PACK_AB_MERGE_C R27, R27, R26, RZ ;  /* 0x0000001a1b1b723e */ /* 0x000fe200048060ff */
[C---:B------:R-:W-:Y:S02]  /*29a80*/  VIADD R10, R11.reuse, UR5 ;  /* 0x000000050b0a7c36 */ /* 0x040fe40008000000 */
[----:B------:R0:W-:Y:S01]  /*29a90*/  @P3 STG.E.U8 desc[UR20][R6.64], R13 ;  /* 0x0000000d06003986 */ /* 0x0001e2000c101114 */
[-C--:B------:R-:W-:Y:S02]  /*29aa0*/  IADD3 R4, P3, PT, R11, R3.reuse, RZ ;  /* 0x000000030b047210 */ /* 0x080fe40007f7e0ff */
[----:B--2---:R-:W-:Y:S02]  /*29ab0*/  PRMT R9, R27, 0x9910, RZ ;  /* 0x000099101b097816 */ /* 0x004fe400000000ff */
[----:B------:R-:W-:Y:S02]  /*29ac0*/  LEA.HI.X.SX32 R5, R11, R2, 0x1, P3 ;  /* 0x000000020b057211 */ /* 0x000fe400018f0eff */
[----:B------:R-:W-:Y:S01]  /*29ad0*/  IADD3 R8, P3, PT, R10, R3, RZ ;  /* 0x000000030a087210 */ /* 0x000fe20007f7e0ff */
[----:B------:R-:W-:-:S02]  /*29ae0*/  IMAD.MOV.U32 R11, RZ, RZ, R9 ;  /* 0x000000ffff0b7224 */ /* 0x000fc400078e0009 */
[----:B------:R-:W-:Y:S01]  /*29af0*/  VIADD R12, R0, 0xda ;  /* 0x000000da000c7836 */ /* 0x000fe20000000000 */
[C---:B------:R-:W-:Y:S01]  /*29b00*/  LEA.HI.X.SX32 R9, R10.reuse, R2, 0x1, P3 ;  /* 0x000000020a097211 */ /* 0x040fe200018f0eff */
[----:B------:R-:W-:Y:S01]  /*29b10*/  VIADD R10, R10, UR5 ;  /* 0x000000050a0a7c36 */ /* 0x000fe20008000000 */
[----:B------:R-:W-:Y:S01]  /*29b20*/  SHF.R.S32.HI R11, RZ, 0x8, R11 ;  /* 0x00000008ff0b7819 */ /* 0x000fe2000001140b */
[----:B------:R2:W-:Y:S01]  /*29b30*/  @P1 STG.E.U8 desc[UR20][R4.64], R27 ;  /* 0x0000001b04001986 */ /* 0x0005e2000c101114 */
[----:B---3--:R-:W-:Y:S01]  /*29b40*/  ISETP.LT.AND P6, PT, R12, UR7, !P0 ;  /* 0x000000070c007c0c */ /* 0x008fe2000c7c1270 */
[C---:B------:R-:W-:Y:S01]  /*29b50*/  VIADD R12, R0.reuse, 0xdb ;  /* 0x000000db000c7836 */ /* 0x040fe20000000000 */
[----:B------:R-:W-:Y:S01]  /*29b60*/  F2FP.SATFINITE.E5M2.F32.PACK_AB_MERGE_C R29, R29, R28, RZ ;  /* 0x0000001c1d1d723e */ /* 0x000fe200048060ff */
[----:B0-----:R-:W-:Y:S01]  /*29b70*/  VIADD R7, R0, 0xdc ;  /* 0x000000dc00077836 */ /* 0x001fe20000000000 */
[----:B------:R0:W-:Y:S01]  /*29b80*/  @P5 STG.E.U8 desc[UR20][R8.64], R11 ;  /* 0x0000000b08005986 */ /* 0x0001e2000c101114 */
[----:B------:R-:W-:Y:S01]  /*29b90*/  IADD3 R6, P5, PT, R10, R3, RZ ;  /* 0x000000030a067210 */ /* 0x000fe20007fbe0ff */
[----:B------:R-:W3:Y:S01]  /*29ba0*/  LDCU UR7, c[0x0][0x39c] ;  /* 0x00007380ff0777ac */ /* 0x000ee20008000800 */
[----:B-1----:R-:W-:-:S02]  /*29bb0*/  ISETP.LT.AND P1, PT, R12, UR4, !P0 ;  /* 0x000000040c007c0c */ /* 0x002fc4000c721270 */
[----:B----4-:R-:W-:Y:S01]  /*29bc0*/  ISETP.LT.AND P3, PT, R7, UR6, !P0 ;  /* 0x0000000607007c0c */ /* 0x010fe2000c761270 */
[----:B------:R-:W1:Y:S01]  /*29bd0*/  LDCU UR4, c[0x0][0x39c] ;  /* 0x00007380ff0477ac */ /* 0x000e620008000800 */
[C---:B------:R-:W-:Y:S01]  /*29be0*/  LEA.HI.X.SX32 R7, R10.reuse, R2, 0x1, P5 ;  /* 0x000000020a077211 */ /* 0x040fe200028f0eff */
[----:B------:R-:W-:Y:S01]  /*29bf0*/  VIADD R10, R10, UR5 ;  /* 0x000000050a0a7c36 */ /* 0x000fe20008000000 */
[----:B------:R-:W-:Y:S01]  /*29c00*/  PRMT R13, R29, 0x9910, RZ ;  /* 0x000099101d0d7816 */ /* 0x000fe200000000ff */
[----:B------:R-:W4:Y:S02]  /*29c10*/  LDCU UR6, c[0x0][0x39c] ;  /* 0x00007380ff0677ac */ /* 0x000f240008000800 */
[----:B------:R5:W-:Y:S01]  /*29c20*/  @P4 STG.E.U8 desc[UR20][R6.64], R29 ;  /* 0x0000001d06004986 */ /* 0x000be2000c101114 */
[C---:B--2---:R-:W-:Y:S01]  /*29c30*/  IADD3 R4, P4, PT, R10.reuse, R3, RZ ;  /* 0x000000030a047210 */ /* 0x044fe20007f9e0ff */
[----:B0-----:R-:W-:Y:S01]  /*29c40*/  VIADD R11, R10, UR5 ;  /* 0x000000050a0b7c36 */ /* 0x001fe20008000000 */
[----:B------:R-:W-:-:S02]  /*29c50*/  SHF.R.S32.HI R13, RZ, 0x8, R13 ;  /* 0x00000008ff0d7819 */ /* 0x000fc4000001140d */
[----:B------:R-:W-:Y:S02]  /*29c60*/  LEA.HI.X.SX32 R5, R10, R2, 0x1, P4 ;  /* 0x000000020a057211 */ /* 0x000fe400020f0eff */
[----:B------:R-:W-:Y:S01]  /*29c70*/  IADD3 R8, P4, PT, R11, R3, RZ ;  /* 0x000000030b087210 */ /* 0x000fe20007f9e0ff */
[C---:B------:R-:W-:Y:S01]  /*29c80*/  VIADD R10, R0.reuse, 0xde ;  /* 0x000000de000a7836 */ /* 0x040fe20000000000 */
[----:B------:R-:W-:Y:S02]  /*29c90*/  F2FP.SATFINITE.E5M2.F32.PACK_AB_MERGE_C R31, R31, R30, RZ ;  /* 0x0000001e1f1f723e */ /* 0x000fe400048060ff */
[C---:B------:R-:W-:Y:S01]  /*29ca0*/  LEA.HI.X.SX32 R9, R11.reuse, R2, 0x1, P4 ;  /* 0x000000020b097211 */ /* 0x040fe200020f0eff */
[----:B------:R-:W-:Y:S01]  /*29cb0*/  VIADD R11, R11, UR5 ;  /* 0x000000050b0b7c36 */ /* 0x000fe20008000000 */
[----:B------:R0:W-:Y:S01]  /*29cc0*/  @P2 STG.E.U8 desc[UR20][R4.64], R13 ;  /* 0x0000000d04002986 */ /* 0x0001e2000c101114 */
[----:B------:R-:W-:Y:S01]  /*29cd0*/  VIADD R12, R0, 0xdd ;  /* 0x000000dd000c7836 */ /* 0x000fe20000000000 */
[----:B-1----:R-:W-:Y:S01]  /*29ce0*/  ISETP.LT.AND P2, PT, R10, UR4, !P0 ;  /* 0x000000040a007c0c */ /* 0x002fe2000c741270 */
[----:B------:R-:W1:Y:S01]  /*29cf0*/  LDCU UR4, c[0x0][0x39c] ;  /* 0x00007380ff0477ac */ /* 0x000e620008000800 */
[----:B------:R-:W-:-:S02]  /*29d00*/  PRMT R10, R31, 0x9910, RZ ;  /* 0x000099101f0a7816 */ /* 0x000fc400000000ff */
[C---:B-----5:R-:W-:Y:S02]  /*29d10*/  IADD3 R6, P4, PT, R11.reuse, R3, RZ ;  /* 0x000000030b067210 */ /* 0x060fe40007f9e0ff */
[----:B---3--:R-:W-:Y:S01]  /*29d20*/  ISETP.LT.AND P5, PT, R12, UR7, !P0 ;  /* 0x000000070c007c0c */ /* 0x008fe2000c7a1270 */
[----:B------:R-:W2:Y:S01]  /*29d30*/  LDCU UR7, c[0x0][0x39c] ;  /* 0x00007380ff0777ac */ /* 0x000ea20008000800 */
[C---:B------:R-:W-:Y:S01]  /*29d40*/  LEA.HI.X.SX32 R7, R11.reuse, R2, 0x1, P4 ;  /* 0x000000020b077211 */ /* 0x040fe200020f0eff */
[----:B------:R-:W-:Y:S01]  /*29d50*/  VIADD R11, R11, UR5 ;  /* 0x000000050b0b7c36 */ /* 0x000fe20008000000 */
[----:B0-----:R-:W-:Y:S01]  /*29d60*/  SHF.R.S32.HI R13, RZ, 0x8, R10 ;  /* 0x00000008ff0d7819 */ /* 0x001fe2000001140a */
[----:B------:R-:W-:Y:S01]  /*29d70*/  VIADD R12, R0, 0xdf ;  /* 0x000000df000c7836 */ /* 0x000fe20000000000 */
[----:B------:R0:W-:Y:S01]  /*29d80*/  @P6 STG.E.U8 desc[UR20][R8.64], R31 ;  /* 0x0000001f08006986 */ /* 0x0001e2000c101114 */
[----:B------:R-:W-:-:S03]  /*29d90*/  F2FP.SATFINITE.E5M2.F32.PACK_AB_MERGE_C R33, R33, R32, RZ ;  /* 0x000000202121723e */ /* 0x000fc600048060ff */
[----:B------:R3:W-:Y:S01]  /*29da0*/  @P1 STG.E.U8 desc[UR20][R6.64], R13 ;  /* 0x0000000d06001986 */ /* 0x0007e2000c101114 */
[C---:B------:R-:W-:Y:S01]  /*29db0*/  IADD3 R4, P1, PT, R11.reuse, R3, RZ ;  /* 0x000000030b047210 */ /* 0x040fe20007f3e0ff */
[----:B------:R-:W-:Y:S01]  /*29dc0*/  VIADD R10, R11, UR5 ;  /* 0x000000050b0a7c36 */ /* 0x000fe20008000000 */
[----:B----4-:R-:W-:Y:S01]  /*29dd0*/  ISETP.LT.AND P4, PT, R12, UR6, !P0 ;  /* 0x000000060c007c0c */ /* 0x010fe2000c781270 */
[----:B------:R-:W4:Y:S01]  /*29de0*/  LDCU UR6, c[0x0][0x39c] ;  /* 0x00007380ff0677ac */ /* 0x000f220008000800 */
[----:B------:R-:W-:Y:S01]  /*29df0*/  PRMT R12, R33, 0x9910, RZ ;  /* 0x00009910210c7816 */ /* 0x000fe200000000ff */
[C---:B0-----:R-:W-:Y:S01]  /*29e00*/  VIADD R8, R0.reuse, 0xe0 ;  /* 0x000000e000087836 */ /* 0x041fe20000000000 */
[----:B------:R-:W-:Y:S01]  /*29e10*/  LEA.HI.X.SX32 R5, R11, R2, 0x1, P1 ;  /* 0x000000020b057211 */ /* 0x000fe200008f0eff */
[----:B------:R-:W-:-:S03]  /*29e20*/  VIADD R9, R0, 0xe1 ;  /* 0x000000e100097836 */ /* 0x000fc60000000000 */
[----:B-1----:R-:W-:Y:S01]  /*29e30*/  ISETP.LT.AND P1, PT, R8, UR4, !P0 ;  /* 0x0000000408007c0c */ /* 0x002fe2000c721270 */
[----:B------:R-:W-:Y:S01]  /*29e40*/  IMAD.MOV.U32 R11, RZ, RZ, R12 ;  /* 0x000000ffff0b7224 */ /* 0x000fe200078e000c */
[CC--:B------:R-:W-:Y:S01]  /*29e50*/  IADD3 R8, P6, PT, R10.reuse, R3.reuse, RZ ;  /* 0x000000030a087210 */ /* 0x0c0fe20007fde0ff */
[----:B------:R0:W-:Y:S01]  /*29e60*/  @P3 STG.E.U8 desc[UR20][R4.64], R33 ;  /* 0x0000002104003986 */ /* 0x0001e2000c101114 */
[----:B--2---:R-:W-:Y:S01]  /*29e70*/  ISETP.LT.AND P3, PT, R9, UR7, !P0 ;  /* 0x0000000709007c0c */ /* 0x004fe2000c761270 */
[----:B------:R-:W1:Y:S01]  /*29e80*/  LDCU UR4, c[0x0][0x39c] ;  /* 0x00007380ff0477ac */ /* 0x000e620008000800 */
[CC--:B------:R-:W-:Y:S01]  /*29e90*/  LEA.HI.X.SX32 R9, R10.reuse, R2.reuse, 0x1, P6 ;  /* 0x000000020a097211 */ /* 0x0c0fe200030f0eff */
[----:B------:R-:W-:Y:S01]  /*29ea0*/  VIADD R10, R10, UR5 ;  /* 0x000000050a0a7c36 */ /* 0x000fe20008000000 */
[----:B------:R-:W-:Y:S01]  /*29eb0*/  SHF.R.S32.HI R11, RZ, 0x8, R11 ;  /* 0x00000008ff0b7819 */ /* 0x000fe2000001140b */
[----:B---3--:R-:W-:Y:S01]  /*29ec0*/  VIADD R7, R0, 0xe2 ;  /* 0x000000e200077836 */ /* 0x008fe20000000000 */
[----:B------:R-:W2:Y:S02]  /*29ed0*/  LDCU UR7, c[0x0][0x39c] ;  /* 0x00007380ff0777ac */ /* 0x000ea40008000800 */
[C---:B------:R-:W-:Y:S01]  /*29ee0*/  IADD3 R6, P6, PT, R10.reuse, R3, RZ ;  /* 0x000000030a067210 */ /* 0x040fe20007fde0ff */
[----:B------:R3:W-:Y:S01]  /*29ef0*/  @P5 STG.E.U8 desc[UR20][R8.64], R11 ;  /* 0x0000000b08005986 */ /* 0x0007e2000c101114 */
[----:B----4-:R-:W-:Y:S01]  /*29f00*/  ISETP.LT.AND P5, PT, R7, UR6, !P0 ;  /* 0x0000000607007c0c */ /* 0x010fe2000c7a1270 */
[----:B------:R-:W4:Y:S01]  /*29f10*/  LDCU UR6, c[0x0][0x39c] ;  /* 0x00007380ff0677ac */ /* 0x000f220008000800 */
[C---:B------:R-:W-:Y:S01]  /*29f20*/  LEA.HI.X.SX32 R7, R10.reuse, R2, 0x1, P6 ;  /* 0x000000020a077211 */ /* 0x040fe200030f0eff */
[----:B------:R-:W-:Y:S01]  /*29f30*/  VIADD R10, R10, UR5 ;  /* 0x000000050a0a7c36 */ /* 0x000fe20008000000 */
[----:B------:R-:W-:Y:S01]  /*29f40*/  F2FP.SATFINITE.E5M2.F32.PACK_AB_MERGE_C R35, R35, R34, RZ ;  /* 0x000000222323723e */ /* 0x000fe200048060ff */
[----:B0-----:R-:W-:-:S03]  /*29f50*/  VIADD R5, R0, 0xe3 ;  /* 0x000000e300057836 */ /* 0x001fc60000000000 */
[----:B------:R-:W-:Y:S02]  /*29f60*/  PRMT R13, R35, 0x9910, RZ ;  /* 0x00009910230d7816 */ /* 0x000fe400000000ff */
[CC--:B------:R-:W-:Y:S01]  /*29f70*/  IADD3 R4, P6, PT, R10.reuse, R3.reuse, RZ ;  /* 0x000000030a047210 */ /* 0x0c0fe20007fde0ff */
[----:B------:R0:W-:Y:S01]  /*29f80*/  @P2 STG.E.U8 desc[UR20][R6.64], R35 ;  /* 0x0000002306002986 */ /* 0x0001e2000c101114 */
[----:B---3--:R-:W-:Y:S01]  /*29f90*/  VIADD R11, R10, UR5 ;  /* 0x000000050a0b7c36 */ /* 0x008fe20008000000 */
[----:B-1----:R-:W-:Y:S01]  /*29fa0*/  ISETP.LT.AND P2, PT, R5, UR4, !P0 ;  /* 0x0000000405007c0c */ /* 0x002fe2000c741270 */
[----:B------:R-:W-:Y:S01]  /*29fb0*/  VIADD R9, R0, 0xe4 ;  /* 0x000000e400097836 */ /* 0x000fe20000000000 */
[----:B------:R-:W-:Y:S01]  /*29fc0*/  LEA.HI.X.SX32 R5, R10, R2, 0x1, P6 ;  /* 0x000000020a057211 */ /* 0x000fe200030f0eff */
[----:B------:R-:W1:Y:S01]  /*29fd0*/  LDCU UR4, c[0x0][0x39c] ;  /* 0x00007380ff0477ac */ /* 0x000e620008000800 */
[----:B------:R-:W-:Y:S02]  /*29fe0*/  SHF.R.S32.HI R13, RZ, 0x8, R13 ;  /* 0x00000008ff0d7819 */ /* 0x000fe4000001140d */
[----:B------:R-:W-:Y:S01]  /*29ff0*/  IADD3 R8, P6, PT, R11, R3, RZ ;  /* 0x000000030b087210 */ /* 0x000fe20007fde0ff */
[----:B------:R-:W-:-:S02]  /*2a000*/  VIADD R10, R0, 0xe5 ;  /* 0x000000e5000a7836 */ /* 0x000fc40000000000 */
[----:B------:R3:W-:Y:S01]  /*2a010*/  @P4 STG.E.U8 desc[UR20][R4.64], R13 ;  /* 0x0000000d04004986 */ /* 0x0007e2000c101114 */
[----:B--2---:R-:W-:Y:S01]  /*2a020*/  ISETP.LT.AND P4, PT, R9, UR7, !P0 ;  /* 0x0000000709007c0c */ /* 0x004fe2000c781270 */
[----:B------:R-:W2:Y:S01]  /*2a030*/  LDCU UR7, c[0x0][0x39c] ;  /* 0x00007380ff0777ac */ /* 0x000ea20008000800 */
[C---:B------:R-:W-:Y:S01]  /*2a040*/  LEA.HI.X.SX32 R9, R11.reuse, R2, 0x1, P6 ;  /* 0x000000020b097211 */ /* 0x040fe200030f0eff */
[----:B------:R-:W-:Y:S01]  /*2a050*/  VIADD R11, R11, UR5 ;  /* 0x000000050b0b7c36 */ /* 0x000fe20008000000 */
[----:B------:R-:W-:Y:S02]  /*2a060*/  F2FP.SATFINITE.E5M2.F32.PACK_AB_MERGE_C R37, R37, R36, RZ ;  /* 0x000000242525723e */ /* 0x000fe400048060ff */
[----:B----4-:R-:W-:Y:S02]  /*2a070*/  ISETP.LT.AND P6, PT, R10, UR6, !P0 ;  /* 0x000000060a007c0c */ /* 0x010fe4000c7c1270 */
[----:B0-----:R-:W-:Y:S01]  /*2a080*/  PRMT R7, R37, 0x9910, RZ ;  /* 0x0000991025077816 */ /* 0x001fe200000000ff */
[----:B------:R0:W-:Y:S01]  /*2a090*/  @P1 STG.E.U8 desc[UR20][R8.64], R37 ;  /* 0x0000002508001986 */ /* 0x0001e2000c101114 */
[CC--:B------:R-:W-:Y:S01]  /*2a0a0*/  IADD3 R6, P1, PT, R11.reuse, R3.reuse, RZ ;  /* 0x000000030b067210 */ /* 0x0c0fe20007f3e0ff */
[----:B------:R-:W-:Y:S01]  /*2a0b0*/  VIADD R10, R11, UR5 ;  /* 0x000000050b0a7c36 */ /* 0x000fe20008000000 */
[----:B------:R-:W-:Y:S01]  /*2a0c0*/  F2FP.SATFINITE.E5M2.F32.PACK_AB_MERGE_C R39, R39, R38, RZ ;  /* 0x000000262727723e */ /* 0x000fe200048060ff */
[----:B---3--:R-:W-:Y:S01]  /*2a0d0*/  IMAD.MOV.U32 R13, RZ, RZ, R7 ;  /* 0x000000ffff0d7224 */ /* 0x008fe200078e0007 */
[----:B------:R-:W-:Y:S01]  /*2a0e0*/  LEA.HI.X.SX32 R7, R11, R2, 0x1, P1 ;  /* 0x000000020b077211 */ /* 0x000fe200008f0eff */
[----:B------:R-:W-:Y:S01]  /*2a0f0*/  VIADD R11, R0, 0xe6 ;  /* 0x000000e6000b7836 */ /* 0x000fe20000000000 */
[----:B------:R-:W-:Y:S01]  /*2a100*/  IADD3 R4, P1, PT, R10, R3, RZ ;  /* 0x000000030a047210 */ /* 0x000fe20007f3e0ff */
[----:B------:R-:W3:Y:S01]  /*2a110*/  LDCU UR6, c[0x0][0x39c] ;  /* 0x00007380ff0677ac */ /* 0x000ee20008000800 */
[----:B------:R-:W-:-:S02]  /*2a120*/  SHF.R.S32.HI R13, RZ, 0x8, R13 ;  /* 0x00000008ff0d7819 */ /* 0x000fc4000001140d */
[C---:B------:R-:W-:Y:S02]  /*2a130*/  LEA.HI.X.SX32 R5, R10.reuse, R2, 0x1, P1 ;  /* 0x000000020a057211 */ /* 0x040fe400008f0eff */
[----:B-1----:R-:W-:Y:S01]  /*2a140*/  ISETP.LT.AND P1, PT, R11, UR4, !P0 ;  /* 0x000000040b007c0c */ /* 0x002fe2000c721270 */
[----:B------:R-:W1:Y:S01]  /*2a150*/  LDCU UR4, c[0x0][0x39c] ;  /* 0x00007380ff0477ac */ /* 0x000e620008000800 */
[----:B------:R-:W-:Y:S01]  /*2a160*/  VIADD R10, R10, UR5 ;  /* 0x000000050a0a7c36 */ /* 0x000fe20008000000 */
[----:B------:R4:W-:Y:S01]  /*2a170*/  @P3 STG.E.U8 desc[UR20][R6.64], R13 ;  /* 0x0000000d06003986 */ /* 0x0009e2000c101114 */
[----:B------:R-:W-:-:S03]  /*2a180*/  PRMT R12, R39, 0x9910, RZ ;  /* 0x00009910270c7816 */ /* 0x000fc600000000ff */
[CC--:B0-----:R-:W-:Y:S01]  /*2a190*/  IADD3 R8, P3, PT, R10.reuse, R3.reuse, RZ ;  /* 0x000000030a087210 */ /* 0x0c1fe20007f7e0ff */
[C---:B------:R-:W-:Y:S01]  /*2a1a0*/  VIADD R11, R10.reuse, UR5 ;  /* 0x000000050a0b7c36 */ /* 0x040fe20008000000 */
[----:B------:R0:W-:Y:S02]  /*2a1b0*/  @P5 STG.E.U8 desc[UR20][R4.64], R39 ;  /* 0x0000002704005986 */ /* 0x0001e4000c101114 */
[-C--:B------:R-:W-:Y:S02]  /*2a1c0*/  LEA.HI.X.SX32 R9, R10, R2.reuse, 0x1, P3 ;  /* 0x000000020a097211 */ /* 0x080fe400018f0eff */
[----:B----4-:R-:W-:Y:S01]  /*2a1d0*/  SHF.R.S32.HI R13, RZ, 0x8, R12 ;  /* 0x00000008ff0d7819 */ /* 0x010fe2000001140c */
[C---:B------:R-:W-:Y:S01]  /*2a1e0*/  VIADD R7, R0.reuse, 0xe8 ;  /* 0x000000e800077836 */ /* 0x040fe20000000000 */
[-C--:B------:R-:W-:Y:S01]  /*2a1f0*/  IADD3 R6, P5, PT, R11, R3.reuse, RZ ;  /* 0x000000030b067210 */ /* 0x080fe20007fbe0ff */
[C---:B0-----:R-:W-:Y:S02]  /*2a200*/  VIADD R4, R0.reuse, 0xe9 ;  /* 0x000000e900047836 */ /* 0x041fe40000000000 */
[----:B------:R0:W-:Y:S01]  /*2a210*/  @P2 STG.E.U8 desc[UR20][R8.64], R13 ;  /* 0x0000000d08002986 */ /* 0x0001e2000c101114 */
[----:B--2---:R-:W-:Y:S01]  /*2a220*/  ISETP.LT.AND P2, PT, R7, UR7, !P0 ;  /* 0x0000000707007c0c */ /* 0x004fe2000c741270 */
[----:B------:R-:W-:Y:S01]  /*2a230*/  VIADD R14, R0, 0xe7 ;  /* 0x000000e7000e7836 */ /* 0x000fe20000000000 */
[C---:B------:R-:W-:Y:S01]  /*2a240*/  LEA.HI.X.SX32 R7, R11.reuse, R2, 0x1, P5 ;  /* 0x000000020b077211 */ /* 0x040fe200028f0eff */
[----:B------:R-:W-:Y:S01]  /*2a250*/  VIADD R11, R11, UR5 ;  /* 0x000000050b0b7c36 */ /* 0x000fe20008000000 */
[----:B------:R-:W-:Y:S01]  /*2a260*/  F2FP.SATFINITE.E5M2.F32.PACK_AB_MERGE_C R41, R41, R40, RZ ;  /* 0x000000282929723e */ /* 0x000fe200048060ff */
[----:B------:R-:W2:Y:S01]  /*2a270*/  LDCU UR7, c[0x0][0x39c] ;  /* 0x00007380ff0777ac */ /* 0x000ea20008000800 */
[----:B-1----:R-:W-:Y:S01]  /*2a280*/  ISETP.LT.AND P5, PT, R4, UR4, !P0 ;  /* 0x0000000404007c0c */ /* 0x002fe2000c7a1270 */
[----:B------:R-:W1:Y:S01]  /*2a290*/  LDCU UR4, c[0x0][0x39c] ;  /* 0x00007380ff0477ac */ /* 0x000e620008000800 */
[----:B------:R-:W-:Y:S01]  /*2a2a0*/  PRMT R5, R41, 0x9910, RZ ;  /* 0x0000991029057816 */ /* 0x000fe200000000ff */
[----:B------:R4:W-:Y:S01]  /*2a2b0*/  @P4 STG.E.U8 desc[UR20][R6.64], R41 ;  /* 0x0000002906004986 */ /* 0x0009e2000c101114 */
[----:B---3--:R-:W-:Y:S01]  /*2a2c0*/  ISETP.LT.AND P3, PT, R14, UR6, !P0 ;  /* 0x000000060e007c0c */ /* 0x008fe2000c761270 */
[----:B------:R-:W3:Y:S01]  /*2a2d0*/  LDCU UR6, c[0x0][0x39c] ;  /* 0x00007380ff0677ac */ /* 0x000ee20008000800 */
[C---:B------:R-:W-:Y:S01]  /*2a2e0*/  IADD3 R4, P4, PT, R11.reuse, R3, RZ ;  /* 0x000000030b047210 */ /* 0x040fe20007f9e0ff */
[----:B------:R-:W-:-:S02]  /*2a2f0*/  VIADD R10, R11, UR5 ;  /* 0x000000050b0a7c36 */ /* 0x000fc40008000000 */
[----:B0-----:R-:W-:Y:S01]  /*2a300*/  IMAD.MOV.U32 R9, RZ, RZ, R5 ;  /* 0x000000ffff097224 */ /* 0x001fe200078e0005 */
[-C--:B------:R-:W-:Y:S02]  /*2a310*/  LEA.HI.X.SX32 R5, R11, R2.reuse, 0x1, P4 ;  /* 0x000000020b057211 */ /* 0x080fe400020f0eff */
[----:B------:R-:W-:Y:S02]  /*2a320*/  IADD3 R8, P4, PT, R10, R3, RZ ;  /* 0x000000030a087210 */ /* 0x000fe40007f9e0ff */
[----:B------:R-:W-:Y:S01]  /*2a330*/  SHF.R.S32.HI R11, RZ, 0x8, R9 ;  /* 0x00000008ff0b7819 */ /* 0x000fe20000011409 */
[----:B----4-:R-:W-:Y:S01]  /*2a340*/  VIADD R6, R0, 0xea ;  /* 0x000000ea00067836 */ /* 0x010fe20000000000 */
[C---:B------:R-:W-:Y:S01]  /*2a350*/  LEA.HI.X.SX32 R9, R10.reuse, R2, 0x1, P4 ;  /* 0x000000020a097211 */ /* 0x040fe200020f0eff */
[----:B------:R-:W-:Y:S01]  /*2a360*/  VIADD R10, R10, UR5 ;  /* 0x000000050a0a7c36 */ /* 0x000fe20008000000 */
[----:B------:R-:W-:Y:S01]  /*2a370*/  F2FP.SATFINITE.E5M2.F32.PACK_AB_MERGE_C R43, R43, R42, RZ ;  /* 0x0000002a2b2b723e */ /* 0x000fe200048060ff */
[----:B------:R-:W-:Y:S01]  /*2a380*/  VIADD R7, R0, 0xeb ;  /* 0x000000eb00077836 */ /* 0x000fe20000000000 */
[----:B------:R0:W-:Y:S01]  /*2a390*/  @P6 STG.E.U8 desc[UR20][R4.64], R11 ;  /* 0x0000000b04006986 */ /* 0x0001e2000c101114 */
[----:B-1----:R-:W-:-:S02]  /*2a3a0*/  ISETP.LT.AND P4, PT, R6, UR4, !P0 ;  /* 0x0000000406007c0c */ /* 0x002fc4000c781270 */
[----:B------:R-:W-:Y:S02]  /*2a3b0*/  F2FP.SATFINITE.E5M2.F32.PACK_AB_MERGE_C R45, R45, R44, RZ ;  /* 0x0000002c2d2d723e */ /* 0x000fe400048060ff */
[----:B------:R-:W-:Y:S01]  /*2a3c0*/  PRMT R13, R43, 0x9910, RZ ;  /* 0x000099102b0d7816 */ /* 0x000fe200000000ff */
[----:B------:R1:W-:Y:S01]  /*2a3d0*/  @P1 STG.E.U8 desc[UR20][R8.64], R43 ;  /* 0x0000002b08001986 */ /* 0x0003e2000c101114 */
[----:B------:R-:W-:Y:S01]  /*2a3e0*/  IADD3 R6, P6, PT, R10, R3, RZ ;  /* 0x000000030a067210 */ /* 0x000fe20007fde0ff */
[----:B------:R-:W-:Y:S01]  /*2a3f0*/  VIADD R12, R0, 0xec ;  /* 0x000000ec000c7836 */ /* 0x000fe20000000000 */
[----:B---3--:R-:W-:Y:S01]  /*2a400*/  ISETP.LT.AND P1, PT, R7, UR6, !P0 ;  /* 0x0000000607007c0c */ /* 0x008fe2000c721270 */
[----:B------:R-:W3:Y:S01]  /*2a410*/  LDCU UR6, c[0x0][0x39c] ;  /* 0x00007380ff0677ac */ /* 0x000ee20008000800 */
[C---:B------:R-:W-:Y:S01]  /*2a420*/  LEA.HI.X.SX32 R7, R10.reuse, R2, 0x1, P6 ;  /* 0x000000020a077211 */ /* 0x040fe200030f0eff */
[----:B------:R-:W-:Y:S01]  /*2a430*/  VIADD R10, R10, UR5 ;  /* 0x000000050a0a7c36 */ /* 0x000fe20008000000 */
[----:B------:R-:W-:Y:S01]  /*2a440*/  SHF.R.S32.HI R13, RZ, 0x8, R13 ;  /* 0x00000008ff0d7819 */ /* 0x000fe2000001140d */
[----:B------:R-:W4:Y:S02]  /*2a450*/  LDCU UR4, c[0x0][0x39c] ;  /* 0x00007380ff0477ac */ /* 0x000f240008000800 */
[----:B0-----:R-:W-:-:S02]  /*2a460*/  VIADD R11, R10, UR5 ;  /* 0x000000050a0b7c36 */ /* 0x001fc40008000000 */
[----:B------:R0:W-:Y:S01]  /*2a470*/  @P3 STG.E.U8 desc[UR20][R6.64], R13 ;  /* 0x0000000d06003986 */ /* 0x0001e2000c101114 */
[CC--:B------:R-:W-:Y:S02]  /*2a480*/  IADD3 R4, P3, PT, R10.reuse, R3.reuse, RZ ;  /* 0x000000030a047210 */ /* 0x0c0fe40007f7e0ff */
[----:B-1----:R-:W-:Y:S02]  /*2a490*/  PRMT R9, R45, 0x9910, RZ ;  /* 0x000099102d097816 */ /* 0x002fe400000000ff */
[-C--:B------:R-:W-:Y:S02]  /*2a4a0*/  LEA.HI.X.SX32 R5, R10, R2.reuse, 0x1, P3 ;  /* 0x000000020a057211 */ /* 0x080fe400018f0eff */
[C---:B------:R-:W-:Y:S01]  /*2a4b0*/  IADD3 R8, P3, PT, R11.reuse, R3, RZ ;  /* 0x000000030b087210 */ /* 0x040fe20007f7e0ff */
[----:B------:R-:W-:Y:S01]  /*2a4c0*/  IMAD.MOV.U32 R10, RZ, RZ, R9 ;  /* 0x000000ffff0a7224 */ /* 0x000fe200078e0009 */
[----:B--2---:R-:W-:Y:S01]  /*2a4d0*/  ISETP.LT.AND P6, PT, R12, UR7, !P0 ;  /* 0x000000070c007c0c */ /* 0x004fe2000c7c1270 */
[----:B------:R-:W1:Y:S01]  /*2a4e0*/  LDCU UR7, c[0x0][0x39c] ;  /* 0x00007380ff0777ac */ /* 0x000e620008000800 */
[C---:B------:R-:W-:Y:S01]  /*2a4f0*/  LEA.HI.X.SX32 R9, R11.reuse, R2, 0x1, P3 ;  /* 0x000000020b097211 */ /* 0x040fe200018f0eff */
[----:B------:R-:W-:Y:S01]  /*2a500*/  VIADD R11, R11, UR5 ;  /* 0x000000050b0b7c36 */ /* 0x000fe20008000000 */
[----:B0-----:R-:W-:Y:S01]  /*2a510*/  SHF.R.S32.HI R13, RZ, 0x8, R10 ;  /* 0x00000008ff0d7819 */ /* 0x001fe2000001140a */
[----:B------:R0:W-:Y:S01]  /*2a520*/  @P2 STG.E.U8 desc[UR20][R4.64], R45 ;  /* 0x0000002d04002986 */ /* 0x0001e2000c101114 */
[----:B------:R-:W-:-:S02]  /*2a530*/  VIADD R7, R0, 0xee ;  /* 0x000000ee00077836 */ /* 0x000fc40000000000 */
[C---:B------:R-:W-:Y:S01]  /*2a540*/  VIADD R12, R0.reuse, 0xed ;  /* 0x000000ed000c7836 */ /* 0x040fe20000000000 */
[----:B------:R2:W-:Y:S01]  /*2a550*/  @P5 STG.E.U8 desc[UR20][R8.64], R13 ;  /* 0x0000000d08005986 */ /* 0x0005e2000c101114 */
[-C--:B------:R-:W-:Y:S02]  /*2a560*/  IADD3 R6, P5, PT, R11, R3.reuse, RZ ;  /* 0x000000030b067210 */ /* 0x080fe40007fbe0ff */
[----:B------:R-:W-:Y:S02]  /*2a570*/  F2FP.SATFINITE.E5M2.F32.PACK_AB_MERGE_C R47, R47, R46, RZ ;  /* 0x0000002e2f2f723e */ /* 0x000fe400048060ff */
[----:B---3--:R-:W-:Y:S01]  /*2a580*/  ISETP.LT.AND P3, PT, R7, UR6, !P0 ;  /* 0x0000000607007c0c */ /* 0x008fe2000c761270 */
[----:B------:R-:W-:Y:S01]  /*2a590*/  VIADD R10, R0, 0xef ;  /* 0x000000ef000a7836 */ /* 0x000fe20000000000 */
[----:B----4-:R-:W-:Y:S01]  /*2a5a0*/  ISETP.LT.AND P2, PT, R12, UR4, !P0 ;  /* 0x000000040c007c0c */ /* 0x010fe2000c741270 */
[----:B------:R-:W3:Y:S01]  /*2a5b0*/  LDCU UR4, c[0x0][0x39c] ;  /* 0x00007380ff0477ac */ /* 0x000ee20008000800 */
[C---:B------:R-:W-:Y:S01]  /*2a5c0*/  LEA.HI.X.SX32 R7, R11.reuse, R2, 0x1, P5 ;  /* 0x000000020b077211 */ /* 0x040fe200028f0eff */
[----:B------:R-:W-:Y:S01]  /*2a5d0*/  VIADD R11, R11, UR5 ;  /* 0x000000050b0b7c36 */ /* 0x000fe20008000000 */
[----:B0-----:R-:W-:Y:S01]  /*2a5e0*/  PRMT R5, R47, 0x9910, RZ ;  /* 0x000099102f057816 */ /* 0x001fe200000000ff */
[----:B------:R-:W0:Y:S01]  /*2a5f0*/  LDCU UR6, c[0x0][0x39c] ;  /* 0x00007380ff0677ac */ /* 0x000e220008000800 */
[----:B-1----:R-:W-:Y:S01]  /*2a600*/  ISETP.LT.AND P5, PT, R10, UR7, !P0 ;  /* 0x000000070a007c0c */ /* 0x002fe2000c7a1270 */
[----:B------:R1:W-:Y:S01]  /*2a610*/  @P4 STG.E.U8 desc[UR20][R6.64], R47 ;  /* 0x0000002f06004986 */ /* 0x0003e2000c101114 */
[-C--:B------:R-:W-:Y:S01]  /*2a620*/  IADD3 R4, P4, PT, R11, R3.reuse, RZ ;  /* 0x000000030b047210 */ /* 0x080fe20007f9e0ff */
[----:B--2---:R-:W-:Y:S01]  /*2a630*/  IMAD.MOV.U32 R8, RZ, RZ, R5 ;  /* 0x000000ffff087224 */ /* 0x004fe200078e0005 */
[----:B------:R-:W-:Y:S01]  /*2a640*/  F2FP.SATFINITE.E5M2.F32.PACK_AB_MERGE_C R49, R49, R48, RZ ;  /* 0x000000303131723e */ /* 0x000fe200048060ff */
[C---:B------:R-:W-:Y:S01]  /*2a650*/  VIADD R10, R11.reuse, UR5 ;  /* 0x000000050b0a7c36 */ /* 0x040fe20008000000 */
[----:B------:R-:W-:Y:S01]  /*2a660*/  LEA.HI.X.SX32 R5, R11, R2, 0x1, P4 ;  /* 0x000000020b057211 */ /* 0x000fe200020f0eff */
[----:B------:R-:W-:Y:S01]  /*2a670*/  VIADD R12, R0, 0xf0 ;  /* 0x000000f0000c7836 */ /* 0x000fe20000000000 */
[----:B------:R-:W-:Y:S01]  /*2a680*/  SHF.R.S32.HI R11, RZ, 0x8, R8 ;  /* 0x00000008ff0b7819 */ /* 0x000fe20000011408 */
[----:B------:R-:W2:Y:S01]  /*2a690*/  LDCU UR7, c[0x0][0x39c] ;  /* 0x00007380ff0777ac */ /* 0x000ea20008000800 */
[----:B------:R-:W-:-:S04]  /*2a6a0*/  IADD3 R8, P4, PT, R10, R3, RZ ;  /* 0x000000030a087210 */ /* 0x000fc80007f9e0ff */
[CC--:B------:R-:W-:Y:S01]  /*2a6b0*/  LEA.HI.X.SX32 R9, R10.reuse, R2.reuse, 0x1, P4 ;  /* 0x000000020a097211 */ /* 0x0c0fe200020f0eff */
[----:B------:R-:W-:Y:S01]  /*2a6c0*/  VIADD R10, R10, UR5 ;  /* 0x000000050a0a7c36 */ /* 0x000fe20008000000 */
[----:B------:R4:W-:Y:S01]  /*2a6d0*/  @P1 STG.E.U8 desc[UR20][R4.64], R11 ;  /* 0x0000000b04001986 */ /* 0x0009e2000c101114 */
[----:B---3--:R-:W-:Y:S01]  /*2a6e0*/  ISETP.LT.AND P1, PT, R12, UR4, !P0 ;  /* 0x000000040c007c0c */ /* 0x008fe2000c721270 */
[----:B------:R-:W3:Y:S01]  /*2a6f0*/  LDCU UR4, c[0x0][0x39c] ;  /* 0x00007380ff0477ac */ /* 0x000ee20008000800 */
[----:B------:R-:W-:Y:S02]  /*2a700*/  PRMT R13, R49, 0x9910, RZ ;  /* 0x00009910310d7816 */ /* 0x000fe400000000ff */
[C---:B-1----:R-:W-:Y:S02]  /*2a710*/  IADD3 R6, P4, PT, R10.reuse, R3, RZ ;  /* 0x000000030a067210 */ /* 0x042fe40007f9e0ff */
        /* <DEDUP_REMOVED lines=9> */
[----:B0-----:R-:W-:Y:S01]  /*2a7b0*/  ISETP.LT.AND P4, PT, R12, UR6, !P0 ;  /* 0x000000060c007c0c */ /* 0x001fe2000c781270 */
[----:B------:R-:W0:Y:S01]  /*2a7c0*/  LDCU UR6, c[0x0][0x39c] ;  /* 0x00007380ff0677ac */ /* 0x000e220008000800 */
[----:B------:R-:W-:Y:S01]  /*2a7d0*/  PRMT R12, R51, 0x9910, RZ ;  /* 0x00009910330c7816 */ /* 0x000fe200000000ff */
[----:B-1----:R-:W-:Y:S01]  /*2a7e0*/  VIADD R8, R0, 0xf2 ;  /* 0x000000f200087836 */ /* 0x002fe20000000000 */
[----:B------:R-:W-:Y:S01]  /*2a7f0*/  LEA.HI.X.SX32 R5, R10, R2, 0x1, P2 ;  /* 0x000000020a057211 */ /* 0x000fe200010f0eff */
[----:B------:R-:W-:-:S03]  /*2a800*/  VIADD R9, R0, 0xf3 ;  /* 0x000000f300097836 */ /* 0x000fc60000000000 */
[----:B---3--:R-:W-:Y:S01]  /*2a810*/  ISETP.LT.AND P2, PT, R8, UR4, !P0 ;  /* 0x0000000408007c0c */ /* 0x008fe2000c741270 */
[----:B------:R-:W-:Y:S01]  /*2a820*/  IMAD.MOV.U32 R10, RZ, RZ, R12 ;  /* 0x000000ffff0a7224 */ /* 0x000fe200078e000c */
[-C--:B------:R-:W-:Y:S01]  /*2a830*/  IADD3 R8, P6, PT, R11, R3.reuse, RZ ;  /* 0x000000030b087210 */ /* 0x080fe20007fde0ff */
[----:B------:R1:W-:Y:S01]  /*2a840*/  @P3 STG.E.U8 desc[UR20][R4.64], R51 ;  /* 0x0000003304003986 */ /* 0x0003e2000c101114 */
[----:B--2---:R-:W-:Y:S01]  /*2a850*/  ISETP.LT.AND P3, PT, R9, UR7, !P0 ;  /* 0x0000000709007c0c */ /* 0x004fe2000c761270 */
        /* <DEDUP_REMOVED lines=9> */
[----:B0-----:R-:W-:Y:S01]  /*2a8f0*/  ISETP.LT.AND P5, PT, R7, UR6, !P0 ;  /* 0x0000000607007c0c */ /* 0x001fe2000c7a1270 */
[C---:B-1----:R-:W-:Y:S01]  /*2a900*/  VIADD R5, R0.reuse, 0xf5 ;  /* 0x000000f500057836 */ /* 0x042fe20000000000 */
        /* <DEDUP_REMOVED lines=16> */
[----:B------:R-:W-:Y:S02]  /*2aa10*/  F2FP.SATFINITE.E5M2.F32.PACK_AB_MERGE_C R55, R55, R54, RZ ;  /* 0x000000363737723e */ /* 0x000fe400048060ff */
[----:B------:R-:W-:Y:S01]  /*2aa20*/  F2FP.SATFINITE.E5M2.F32.PACK_AB_MERGE_C R57, R57, R56, RZ ;  /* 0x000000383939723e */ /* 0x000fe200048060ff */
[----:B------:R-:W-:Y:S01]  /*2aa30*/  VIADD R12, R0, 0xf7 ;  /* 0x000000f7000c7836 */ /* 0x000fe20000000000 */
[C---:B------:R-:W-:Y:S01]  /*2aa40*/  LEA.HI.X.SX32 R9, R10.reuse, R2, 0x1, P6 ;  /* 0x000000020a097211 */ /* 0x040fe200030f0eff */
[----:B------:R-:W-:Y:S01]  /*2aa50*/  VIADD R10, R10, UR5 ;  /* 0x000000050a0a7c36 */ /* 0x000fe20008000000 */
[----:B------:R-:W-:Y:S01]  /*2aa60*/  F2FP.SATFINITE.E5M2.F32.PACK_AB_MERGE_C R59, R59, R58, RZ ;  /* 0x0000003a3b3b723e */ /* 0x000fe200048060ff */
[----:B------:R-:W3:Y:S02]  /*2aa70*/  LDCU UR7, c[0x0][0x39c] ;  /* 0x00007380ff0777ac */ /* 0x000ee40008000800 */
[----:B------:R5:W-:Y:S01]  /*2aa80*/  @P2 STG.E.U8 desc[UR20][R8.64], R55 ;  /* 0x0000003708002986 */ /* 0x000be2000c101114 */
[C---:B-1----:R-:W-:Y:S01]  /*2aa90*/  IADD3 R6, P2, PT, R10.reuse, R3, RZ ;  /* 0x000000030a067210 */ /* 0x042fe20007f5e0ff */
[----:B----4-:R-:W-:Y:S01]  /*2aaa0*/  VIADD R11, R10, UR5 ;  /* 0x000000050a0b7c36 */ /* 0x010fe20008000000 */
[----:B------:R-:W-:-:S02]  /*2aab0*/  PRMT R13, R55, 0x9910, RZ ;  /* 0x00009910370d7816 */ /* 0x000fc400000000ff */
[-C--:B------:R-:W-:Y:S02]  /*2aac0*/  LEA.HI.X.SX32 R7, R10, R2.reuse, 0x1, P2 ;  /* 0x000000020a077211 */ /* 0x080fe400010f0eff */
[C---:B------:R-:W-:Y:S01]  /*2aad0*/  IADD3 R4, P2, PT, R11.reuse, R3, RZ ;  /* 0x000000030b047210 */ /* 0x040fe20007f5e0ff */
[----:B------:R-:W-:Y:S01]  /*2aae0*/  VIADD R10, R0, 0xf8 ;  /* 0x000000f8000a7836 */ /* 0x000fe20000000000 */
[----:B------:R-:W-:Y:S02]  /*2aaf0*/  SHF.R.S32.HI R13, RZ, 0x8, R13 ;  /* 0x00000008ff0d7819 */ /* 0x000fe4000001140d */
[C---:B------:R-:W-:Y:S01]  /*2ab00*/  LEA.HI.X.SX32 R5, R11.reuse, R2, 0x1, P2 ;  /* 0x000000020b057211 */ /* 0x040fe200010f0eff */
[----:B------:R-:W-:Y:S01]  /*2ab10*/  VIADD R11, R11, UR5 ;  /* 0x000000050b0b7c36 */ /* 0x000fe20008000000 */
[----:B--2---:R-:W-:Y:S01]  /*2ab20*/  ISETP.LT.AND P2, PT, R10, UR4, !P0 ;  /* 0x000000040a007c0c */ /* 0x004fe2000c741270 */
[----:B------:R-:W1:Y:S01]  /*2ab30*/  LDCU UR4, c[0x0][0x39c] ;  /* 0x00007380ff0477ac */ /* 0x000e620008000800 */
[----:B------:R2:W-:Y:S01]  /*2ab40*/  @P3 STG.E.U8 desc[UR20][R6.64], R13 ;  /* 0x0000000d06003986 */ /* 0x0005e2000c101114 */
[----:B------:R-:W-:-:S02]  /*2ab50*/  PRMT R10, R57, 0x9910, RZ ;  /* 0x00009910390a7816 */ /* 0x000fc400000000ff */
[C---:B-----5:R-:W-:Y:S02]  /*2ab60*/  IADD3 R8, P3, PT, R11.reuse, R3, RZ ;  /* 0x000000030b087210 */ /* 0x060fe40007f7e0ff */
[----:B0-----:R-:W-:Y:S01]  /*2ab70*/  ISETP.LT.AND P6, PT, R12, UR6, !P0 ;  /* 0x000000060c007c0c */ /* 0x001fe2000c7c1270 */
[----:B------:R-:W0:Y:S01]  /*2ab80*/  LDCU UR6, c[0x0][0x39c] ;  /* 0x00007380ff0677ac */ /* 0x000e220008000800 */
[C---:B------:R-:W-:Y:S01]  /*2ab90*/  LEA.HI.X.SX32 R9, R11.reuse, R2, 0x1, P3 ;  /* 0x000000020b097211 */ /* 0x040fe200018f0eff */
[----:B------:R-:W-:Y:S01]  /*2aba0*/  VIADD R11, R11, UR5 ;  /* 0x000000050b0b7c36 */ /* 0x000fe20008000000 */
[----:B--2---:R-:W-:Y:S01]  /*2abb0*/  SHF.R.S32.HI R7, RZ, 0x8, R10 ;  /* 0x00000008ff077819 */ /* 0x004fe2000001140a */
[----:B------:R2:W-:Y:S01]  /*2abc0*/  @P5 STG.E.U8 desc[UR20][R4.64], R57 ;  /* 0x0000003904005986 */ /* 0x0005e2000c101114 */
[----:B------:R-:W-:-:S03]  /*2abd0*/  VIADD R6, R0, 0xfb ;  /* 0x000000fb00067836 */ /* 0x000fc60000000000 */
[----:B------:R4:W-:Y:S01]  /*2abe0*/  @P1 STG.E.U8 desc[UR20][R8.64], R7 ;  /* 0x0000000708001986 */ /* 0x0009e2000c101114 */
[----:B--2---:R-:W-:-:S04]  /*2abf0*/  IADD3 R4, P1, PT, R11, R3, RZ ;  /* 0x000000030b047210 */ /* 0x004fc80007f3e0ff */
[CC--:B------:R-:W-:Y:S01]  /*2ac00*/  LEA.HI.X.SX32 R5, R11.reuse, R2.reuse, 0x1, P1 ;  /* 0x000000020b057211 */ /* 0x0c0fe200008f0eff */
[----:B------:R-:W-:Y:S01]  /*2ac10*/  VIADD R11, R11, UR5 ;  /* 0x000000050b0b7c36 */ /* 0x000fe20008000000 */
[----:B-1----:R-:W-:Y:S01]  /*2ac20*/  ISETP.LT.AND P1, PT, R6, UR4, !P0 ;  /* 0x0000000406007c0c */ /* 0x002fe2000c721270 */
[----:B------:R-:W1:Y:S01]  /*2ac30*/  LDCU UR4, c[0x0][0x39c] ;  /* 0x00007380ff0477ac */ /* 0x000e620008000800 */
[----:B------:R-:W-:Y:S01]  /*2ac40*/  VIADD R14, R0, 0xf9 ;  /* 0x000000f9000e7836 */ /* 0x000fe20000000000 */
[----:B------:R2:W-:Y:S01]  /*2ac50*/  @P4 STG.E.U8 desc[UR20][R4.64], R59 ;  /* 0x0000003b04004986 */ /* 0x0005e2000c101114 */
[C---:B------:R-:W-:Y:S01]  /*2ac60*/  IADD3 R6, P4, PT, R11.reuse, R3, RZ ;  /* 0x000000030b067210 */ /* 0x040fe20007f9e0ff */
[----:B------:R-:W-:Y:S01]  /*2ac70*/  VIADD R10, R11, UR5 ;  /* 0x000000050b0a7c36 */ /* 0x000fe20008000000 */
[----:B------:R-:W-:Y:S02]  /*2ac80*/  PRMT R13, R59, 0x9910, RZ ;  /* 0x000099103b0d7816 */ /* 0x000fe400000000ff */
[----:B0-----:R-:W-:Y:S01]  /*2ac90*/  ISETP.LT.AND P5, PT, R14, UR6, !P0 ;  /* 0x000000060e007c0c */ /* 0x001fe2000c7a1270 */
[----:B------:R-:W0:Y:S01]  /*2aca0*/  LDCU UR6, c[0x0][0x39c] ;  /* 0x00007380ff0677ac */ /* 0x000e220008000800 */
[----:B----4-:R-:W-:-:S02]  /*2acb0*/  LEA.HI.X.SX32 R7, R11, R2, 0x1, P4 ;  /* 0x000000020b077211 */ /* 0x010fc400020f0eff */
[-C--:B------:R-:W-:Y:S02]  /*2acc0*/  IADD3 R8, P4, PT, R10, R3.reuse, RZ ;  /* 0x000000030a087210 */ /* 0x080fe40007f9e0ff */
[----:B------:R-:W-:Y:S01]  /*2acd0*/  SHF.R.S32.HI R13, RZ, 0x8, R13 ;  /* 0x00000008ff0d7819 */ /* 0x000fe2000001140d */
[----:B------:R-:W-:Y:S01]  /*2ace0*/  VIADD R11, R0, 0xfd ;  /* 0x000000fd000b7836 */ /* 0x000fe20000000000 */
[----:B------:R-:W-:Y:S02]  /*2acf0*/  F2FP.SATFINITE.E5M2.F32.PACK_AB_MERGE_C R61, R61, R60, RZ ;  /* 0x0000003c3d3d723e */ /* 0x000fe400048060ff */
[CC--:B------:R-:W-:Y:S01]  /*2ad00*/  LEA.HI.X.SX32 R9, R10.reuse, R2.reuse, 0x1, P4 ;  /* 0x000000020a097211 */ /* 0x0c0fe200020f0eff */
[----:B------:R-:W-:Y:S02]  /*2ad10*/  VIADD R10, R10, UR5 ;  /* 0x000000050a0a7c36 */ /* 0x000fe40008000000 */
[----:B------:R-:W-:Y:S01]  /*2ad20*/  VIADD R12, R0, 0xfa ;  /* 0x000000fa000c7836 */ /* 0x000fe20000000000 */
[----:B------:R4:W-:Y:S01]  /*2ad30*/  @P6 STG.E.U8 desc[UR20][R6.64], R13 ;  /* 0x0000000d06006986 */ /* 0x0009e2000c101114 */
[----:B-1----:R-:W-:Y:S01]  /*2ad40*/  ISETP.LT.AND P4, PT, R11, UR4, !P0 ;  /* 0x000000040b007c0c */ /* 0x002fe2000c781270 */
[C---:B------:R-:W-:Y:S01]  /*2ad50*/  VIADD R11, R10.reuse, UR5 ;  /* 0x000000050a0b7c36 */ /* 0x040fe20008000000 */
[----:B------:R-:W-:Y:S01]  /*2ad60*/  PRMT R17, R61, 0x9910, RZ ;  /* 0x000099103d117816 */ /* 0x000fe200000000ff */
[----:B------:R1:W-:Y:S01]  /*2ad70*/  @P2 STG.E.U8 desc[UR20][R8.64], R61 ;  /* 0x0000003d08002986 */ /* 0x0003e2000c101114 */
[----:B--2---:R-:W-:Y:S01]  /*2ad80*/  IADD3 R4, P2, PT, R10, R3, RZ ;  /* 0x000000030a047210 */ /* 0x004fe20007f5e0ff */
[----:B------:R-:W2:Y:S01]  /*2ad90*/  LDCU UR4, c[0x0][0x39c] ;  /* 0x00007380ff0477ac */ /* 0x000ea20008000800 */
[----:B---3--:R-:W-:Y:S01]  /*2ada0*/  ISETP.LT.AND P3, PT, R12, UR7, !P0 ;  /* 0x000000070c007c0c */ /* 0x008fe2000c761270 */
[----:B------:R-:W-:Y:S01]  /*2adb0*/  VIADD R12, R0, 0xfc ;  /* 0x000000fc000c7836 */ /* 0x000fe20000000000 */
[----:B------:R-:W-:Y:S01]  /*2adc0*/  LEA.HI.X.SX32 R5, R10, R2, 0x1, P2 ;  /* 0x000000020a057211 */ /* 0x000fe200010f0eff */
[----:B------:R-:W-:Y:S01]  /*2add0*/  VIADD R10, R11, UR5 ;  /* 0x000000050b0a7c36 */ /* 0x000fe20008000000 */
[----:B------:R-:W-:-:S02]  /*2ade0*/  SHF.R.S32.HI R17, RZ, 0x8, R17 ;  /* 0x00000008ff117819 */ /* 0x000fc40000011411 */
[----:B0-----:R-:W-:Y:S01]  /*2adf0*/  ISETP.LT.AND P6, PT, R12, UR6, !P0 ;  /* 0x000000060c007c0c */ /* 0x001fe2000c7c1270 */
[----:B------:R-:W0:Y:S01]  /*2ae00*/  LDCU UR6, c[0x0][0x39c] ;  /* 0x00007380ff0677ac */ /* 0x000e220008000800 */
[C---:B----4-:R-:W-:Y:S01]  /*2ae10*/  VIADD R13, R10.reuse, UR5 ;  /* 0x000000050a0d7c36 */ /* 0x050fe20008000000 */
[----:B------:R3:W-:Y:S01]  /*2ae20*/  @P5 STG.E.U8 desc[UR20][R4.64], R17 ;  /* 0x0000001104005986 */ /* 0x0007e2000c101114 */
[-C--:B------:R-:W-:Y:S02]  /*2ae30*/  IADD3 R6, P2, PT, R11, R3.reuse, RZ ;  /* 0x000000030b067210 */ /* 0x080fe40007f5e0ff */
[----:B------:R-:W-:Y:S01]  /*2ae40*/  VIADD R14, R13, UR5 ;  /* 0x000000050d0e7c36 */ /* 0x000fe20008000000 */
[----:B-1----:R-:W-:-:S03]  /*2ae50*/  IADD3 R8, P5, PT, R10, R3, RZ ;  /* 0x000000030a087210 */ /* 0x002fc60007fbe0ff */
[----:B------:R-:W-:Y:S01]  /*2ae60*/  VIADD R16, R14, UR5 ;  /* 0x000000050e107c36 */ /* 0x000fe20008000000 */
[-C--:B------:R-:W-:Y:S01]  /*2ae70*/  LEA.HI.X.SX32 R7, R11, R2.reuse, 0x1, P2 ;  /* 0x000000020b077211 */ /* 0x080fe200010f0eff */
[----:B------:R-:W-:Y:S01]  /*2ae80*/  VIADD R18, R0, 0xfe ;  /* 0x000000fe00127836 */ /* 0x000fe20000000000 */
[----:B------:R-:W-:Y:S01]  /*2ae90*/  LEA.HI.X.SX32 R9, R10, R2, 0x1, P5 ;  /* 0x000000020a097211 */ /* 0x000fe200028f0eff */
[----:B------:R-:W-:Y:S01]  /*2aea0*/  VIADD R15, R16, UR5 ;  /* 0x00000005100f7c36 */ /* 0x000fe20008000000 */
[-C--:B------:R-:W-:Y:S01]  /*2aeb0*/  IADD3 R10, P2, PT, R13, R3.reuse, RZ ;  /* 0x000000030d0a7210 */ /* 0x080fe20007f5e0ff */
[----:B------:R-:W-:Y:S01]  /*2aec0*/  VIADD R0, R0, 0xff ;  /* 0x000000ff00007836 */ /* 0x000fe20000000000 */
[----:B------:R-:W-:Y:S02]  /*2aed0*/  IADD3 R12, P5, PT, R14, R3, RZ ;  /* 0x000000030e0c7210 */ /* 0x000fe40007fbe0ff */
[----:B------:R-:W-:Y:S02]  /*2aee0*/  F2FP.SATFINITE.E5M2.F32.PACK_AB_MERGE_C R63, R63, R62, RZ ;  /* 0x0000003e3f3f723e */ /* 0x000fe400048060ff */
[----:B------:R-:W-:-:S02]  /*2aef0*/  LEA.HI.X.SX32 R11, R13, R2, 0x1, P2 ;  /* 0x000000020d0b7211 */ /* 0x000fc400010f0eff */
[-C--:B------:R-:W-:Y:S02]  /*2af00*/  LEA.HI.X.SX32 R13, R14, R2.reuse, 0x1, P5 ;  /* 0x000000020e0d7211 */ /* 0x080fe400028f0eff */
[----:B--2---:R-:W-:Y:S02]  /*2af10*/  ISETP.LT.AND P2, PT, R18, UR4, !P0 ;  /* 0x0000000412007c0c */ /* 0x004fe4000c741270 */
[----:B------:R-:W-:Y:S02]  /*2af20*/  IADD3 R14, P5, PT, R15, R3, RZ ;  /* 0x000000030f0e7210 */ /* 0x000fe40007fbe0ff */
[----:B0-----:R-:W-:Y:S02]  /*2af30*/  ISETP.LT.AND P0, PT, R0, UR6, !P0 ;  /* 0x0000000600007c0c */ /* 0x001fe4000c701270 */
[----:B------:R-:W-:Y:S02]  /*2af40*/  PRMT R0, R63, 0x9910, RZ ;  /* 0x000099103f007816 */ /* 0x000fe400000000ff */
[----:B------:R-:W-:-:S02]  /*2af50*/  LEA.HI.X.SX32 R15, R15, R2, 0x1, P5 ;  /* 0x000000020f0f7211 */ /* 0x000fc400028f0eff */
[----:B---3--:R-:W-:Y:S01]  /*2af60*/  IADD3 R4, P5, PT, R16, R3, RZ ;  /* 0x0000000310047210 */ /* 0x008fe20007fbe0ff */
[----:B------:R-:W-:Y:S01]  /*2af70*/  IMAD.MOV.U32 R3, RZ, RZ, R0 ;  /* 0x000000ffff037224 */ /* 0x000fe200078e0000 */
[----:B------:R-:W-:Y:S02]  /*2af80*/  F2FP.SATFINITE.E5M2.F32.PACK_AB_MERGE_C R65, R65, R64, RZ ;  /* 0x000000404141723e */ /* 0x000fe400048060ff */
[----:B------:R-:W-:Y:S02]  /*2af90*/  F2FP.SATFINITE.E5M2.F32.PACK_AB_MERGE_C R67, R67, R66, RZ ;  /* 0x000000424343723e */ /* 0x000fe400048060ff */
[----:B------:R-:W-:Y:S02]  /*2afa0*/  PRMT R17, R65, 0x9910, RZ ;  /* 0x0000991041117816 */ /* 0x000fe400000000ff */
[----:B------:R-:W-:Y:S02]  /*2afb0*/  SHF.R.S32.HI R3, RZ, 0x8, R3 ;  /* 0x00000008ff037819 */ /* 0x000fe40000011403 */
[----:B------:R-:W-:-:S02]  /*2afc0*/  PRMT R19, R67, 0x9910, RZ ;  /* 0x0000991043137816 */ /* 0x000fc400000000ff */
[----:B------:R-:W-:Y:S01]  /*2afd0*/  SHF.R.S32.HI R17, RZ, 0x8, R17 ;  /* 0x00000008ff117819 */ /* 0x000fe20000011411 */
[----:B------:R0:W-:Y:S01]  /*2afe0*/  @P3 STG.E.U8 desc[UR20][R6.64], R63 ;  /* 0x0000003f06003986 */ /* 0x0001e2000c101114 */
[----:B------:R-:W-:Y:S02]  /*2aff0*/  LEA.HI.X.SX32 R5, R16, R2, 0x1, P5 ;  /* 0x0000000210057211 */ /* 0x000fe400028f0eff */
[----:B------:R-:W-:Y:S01]  /*2b000*/  SHF.R.S32.HI R19, RZ, 0x8, R19 ;  /* 0x00000008ff137819 */ /* 0x000fe20000011413 */
[----:B------:R0:W-:Y:S04]  /*2b010*/  @P1 STG.E.U8 desc[UR20][R8.64], R3 ;  /* 0x0000000308001986 */ /* 0x0001e8000c101114 */
[----:B------:R0:W-:Y:S04]  /*2b020*/  @P6 STG.E.U8 desc[UR20][R10.64], R65 ;  /* 0x000000410a006986 */ /* 0x0001e8000c101114 */
[----:B------:R0:W-:Y:S04]  /*2b030*/  @P4 STG.E.U8 desc[UR20][R12.64], R17 ;  /* 0x000000110c004986 */ /* 0x0001e8000c101114 */
[----:B------:R0:W-:Y:S04]  /*2b040*/  @P2 STG.E.U8 desc[UR20][R4.64], R67 ;  /* 0x0000004304002986 */ /* 0x0001e8000c101114 */
[----:B------:R0:W-:Y:S01]  /*2b050*/  @P0 STG.E.U8 desc[UR20][R14.64], R19 ;  /* 0x000000130e000986 */ /* 0x0001e2000c101114 */
[----:B------:R-:W-:Y:S06]  /*2b060*/  BAR.SYNC.DEFER_BLOCKING 0x0 ;  /* 0x0000000000007b1d */ /* 0x000fec0000010000 */
[----:B------:R-:W-:Y:S05]  /*2b070*/  BRA.U UP0, `(.L_x_13) ;  /* 0x0000000100a07547 */ /* 0x000fea000b800000 */
[----:B------:R-:W1:Y:S01]  /*2b080*/  S2UR UR5, SR_CgaCtaId ;  /* 0x00000000000579c3 */ /* 0x000e620000008800 */
[----:B------:R-:W-:Y:S01]  /*2b090*/  NOP ;  /* 0x0000000000007918 */ /* 0x000fe20000000000 */
[----:B------:R-:W-:Y:S01]  /*2b0a0*/  UMOV UR4, 0x50 ;  /* 0x0000005000047882 */ /* 0x000fe20000000000 */
[----:B------:R-:W-:Y:S02]  /*2b0b0*/  IMAD.U32 R0, RZ, RZ, UR8 ;  /* 0x00000008ff007e24 */ /* 0x000fe4000f8e00ff */
[----:B0-----:R-:W-:Y:S02]  /*2b0c0*/  IMAD.MOV.U32 R3, RZ, RZ, 0xffff ;  /* 0x0000ffffff037424 */ /* 0x001fe400078e00ff */
[----:B------:R-:W-:Y:S01]  /*2b0d0*/  IMAD.MOV.U32 R7, RZ, RZ, 0x1 ;  /* 0x00000001ff077424 */ /* 0x000fe200078e00ff */
[----:B------:R-:W-:-:S04]  /*2b0e0*/  LOP3.LUT R0, R0, 0xffff, RZ, 0xc0, !PT ;  /* 0x0000ffff00007812 */ /* 0x000fc800078ec0ff */
[----:B------:R-:W-:-:S05]  /*2b0f0*/  SHF.R.U32.HI R0, RZ, 0x5, R0 ;  /* 0x00000005ff007819 */ /* 0x000fca0000011600 */
[----:B------:R-:W-:Y:S01]  /*2b100*/  VIADD R2, R0, 0x10 ;  /* 0x0000001000027836 */ /* 0x000fe20000000000 */
[----:B------:R-:W-:Y:S01]  /*2b110*/  SHF.L.U32 R0, R3, R0, RZ ;  /* 0x0000000003007219 */ /* 0x000fe200000006ff */
[----:B-1----:R-:W-:-:S03]  /*2b120*/  ULEA UR6, UR5, UR4, 0x18 ;  /* 0x0000000405067291 */ /* 0x002fc6000f8ec0ff */
[----:B------:R-:W-:-:S04]  /*2b130*/  SHF.L.U32 R3, R7, R2, RZ ;  /* 0x0000000207037219 */ /* 0x000fc800000006ff */
[----:B------:R-:W-:Y:S02]  /*2b140*/  LOP3.LUT R0, R3, R0, RZ, 0xfc, !PT ;  /* 0x0000000003007212 */ /* 0x000fe400078efcff */
[----:B------:R-:W0:Y:S02]  /*2b150*/  LDS R5, [UR6] ;  /* 0x00000006ff057984 */ /* 0x000e240008000800 */
[C---:B------:R-:W-:Y:S02]  /*2b160*/  LOP3.LUT R2, R0.reuse, 0xffff, RZ, 0xc0, !PT ;  /* 0x0000ffff00027812 */ /* 0x040fe400078ec0ff */
[----:B0-----:R-:W-:-:S04]  /*2b170*/  LOP3.LUT R3, R0, 0xffff, R5, 0x80, !PT ;  /* 0x0000ffff00037812 */ /* 0x001fc800078e8005 */
[----:B------:R-:W-:-:S13]  /*2b180*/  ISETP.NE.AND P0, PT, R3, R2, PT ;  /* 0x000000020300720c */ /* 0x000fda0003f05270 */
[----:B------:R-:W-:Y:S05]  /*2b190*/  @P0 BRA `(.L_x_14) ;  /* 0x0000000000500947 */ /* 0x000fea0003800000 */
[----:B------:R-:W-:Y:S02]  /*2b1a0*/  SHF.R.U32.HI R5, RZ, 0x10, R5 ;  /* 0x00000010ff057819 */ /* 0x000fe40000011605 */
[----:B------:R-:W-:-:S04]  /*2b1b0*/  SHF.R.U32.HI R2, RZ, 0x10, R0 ;  /* 0x00000010ff027819 */ /* 0x000fc80000011600 */
[----:B------:R-:W-:-:S04]  /*2b1c0*/  LOP3.LUT R5, R5, R2, RZ, 0xc0, !PT ;  /* 0x0000000205057212 */ /* 0x000fc800078ec0ff */
[----:B------:R-:W-:-:S13]  /*2b1d0*/  ISETP.NE.AND P0, PT, R5, R2, PT ;  /* 0x000000020500720c */ /* 0x000fda0003f05270 */
[----:B------:R-:W-:Y:S05]  /*2b1e0*/  @P0 BRA `(.L_x_15) ;  /* 0x0000000000300947 */ /* 0x000fea0003800000 */
[----:B------:R-:W-:Y:S01]  /*2b1f0*/  R2UR UR4, R0 ;  /* 0x00000000000472ca */ /* 0x000fe200000e0000 */
[----:B------:R-:W-:Y:S01]  /*2b200*/  VOTEU.ANY UR5, UPT, PT ;  /* 0x0000000000057886 */ /* 0x000fe200038e0100 */
[----:B------:R-:W0:Y:S01]  /*2b210*/  S2R R0, SR_LANEID ;  /* 0x0000000000007919 */ /* 0x000e220000000000 */
[----:B------:R-:W-:-:S10]  /*2b220*/  UFLO.U32 UR5, UR5 ;  /* 0x00000005000572bd */ /* 0x000fd400080e0000 */
[----:B------:R-:W-:-:S06]  /*2b230*/  ULOP3.LUT UR4, URZ, UR4, URZ, 0x33, !UPT ;  /* 0x00000004ff047292 */ /* 0x000fcc000f8e33ff */
[----:B------:R-:W-:-:S04]  /*2b240*/  IMAD.U32 R2, RZ, RZ, UR4 ;  /* 0x00000004ff027e24 */ /* 0x000fc8000f8e00ff */
[----:B------:R-:W1:Y:S02]  /*2b250*/  REDUX UR7, R2 ;  /* 0x00000000020773c4 */ /* 0x000e640000000000 */
[----:B------:R2:W-:Y:S01]  /*2b260*/  UTCATOMSWS.AND URZ, UR4 ;  /* 0x0000000400ff79e3 */ /* 0x0005e20008000000 */
[----:B0-----:R-:W-:Y:S01]  /*2b270*/  ISETP.EQ.U32.AND P0, PT, R0, UR5, PT ;  /* 0x0000000500007c0c */ /* 0x001fe2000bf02070 */
[----:B-1----:R-:W-:-:S12]  /*2b280*/  IMAD.U32 R0, RZ, RZ, UR7 ;  /* 0x00000007ff007e24 */ /* 0x002fd8000f8e00ff */
[----:B------:R2:W-:Y:S01]  /*2b290*/  @P0 ATOMS.AND RZ, [UR6], R0 ;  /* 0x00000000ffff098c */ /* 0x0005e2000a800006 */
[----:B------:R-:W-:Y:S05]  /*2b2a0*/  BRA `(.L_x_13) ;  /* 0x0000000000147947 */ /* 0x000fea0003800000 */
.L_x_15:
[----:B------:R-:W-:-:S07]  /*2b2b0*/  MOV R2, 0x2b2d0 ;  /* 0x0002b2d000027802 */ /* 0x000fce0000000f00 */
[----:B------:R-:W-:Y:S05]  /*2b2c0*/  CALL.REL.NOINC `($__internal_0_$__cuda_sm10x_tcgen05_guardrail_trap_col_being_dealloced_not_returned_by_alloc) ;  /* 0x00000000002c7944 */ /* 0x000fea0003c00000 */
[----:B------:R-:W-:Y:S05]  /*2b2d0*/  BRA `(.L_x_13) ;  /* 0x0000000000087947 */ /* 0x000fea0003800000 */
.L_x_14:
[----:B------:R-:W-:-:S07]  /*2b2e0*/  MOV R2, 0x2b300 ;  /* 0x0002b30000027802 */ /* 0x000fce0000000f00 */
[----:B------:R-:W-:Y:S05]  /*2b2f0*/  CALL.REL.NOINC `($__internal_2_$__cuda_sm10x_tcgen05_guardrail_trap_unallocated_columns_being_dealloced) ;  /* 0x0000000000387944 */ /* 0x000fea0003c00000 */
.L_x_13:
[----:B------:R-:W-:Y:S01]  /*2b300*/  NOP ;  /* 0x0000000000007918 */ /* 0x000fe20000000000 */
[----:B--2---:R-:W-:Y:S05]  /*2b310*/  EXIT ;  /* 0x000000000000794d */ /* 0x004fea0003800000 */
.L_x_8:
[----:B------:R-:W1:Y:S02]  /*2b320*/  SYNCS.PHASECHK.TRANS64.TRYWAIT P2, [UR11], R15 ;  /* 0x0000000fff0075a7 */ /* 0x000e64000804110b */
[----:B-1----:R-:W-:Y:S05]  /*2b330*/  @!P2 BRA `(.L_x_8) ;  /* 0xfffffffc00f8a947 */ /* 0x002fea000383ffff */
[----:B------:R-:W-:Y:S05]  /*2b340*/  BRA `(.L_x_16) ;  /* 0xfffffe9800e47947 */ /* 0x000fea000383ffff */
.L_x_12:
[----:B------:R-:W0:Y:S02]  /*2b350*/  SYNCS.PHASECHK.TRANS64.TRYWAIT P4, [UR11], R10 ;  /* 0x0000000aff0075a7 */ /* 0x000e24000808110b */
[----:B0-----:R-:W-:Y:S05]  /*2b360*/  @!P4 BRA `(.L_x_12) ;  /* 0xfffffffc00f8c947 */ /* 0x001fea000383ffff */
[----:B------:R-:W-:Y:S05]  /*2b370*/  BRA `(.L_x_11) ;  /* 0xffffff5c00e07947 */ /* 0x000fea000383ffff */
        .weak           $__internal_0_$__cuda_sm10x_tcgen05_guardrail_trap_col_being_dealloced_not_returned_by_alloc
        .type           $__internal_0_$__cuda_sm10x_tcgen05_guardrail_trap_col_being_dealloced_not_returned_by_alloc,@function
        .size           $__internal_0_$__cuda_sm10x_tcgen05_guardrail_trap_col_being_dealloced_not_returned_by_alloc,($__internal_1_$__cuda_sm10x_tcgen05_guardrail_trap_phase_invalid_during_alloc - $__internal_0_$__cuda_sm10x_tcgen05_guardrail_trap_col_being_dealloced_not_returned_by_alloc)
$__internal_0_$__cuda_sm10x_tcgen05_guardrail_trap_col_being_dealloced_not_returned_by_alloc:
[----:B------:R-:W-:Y:S05]  /*2b380*/  BPT.TRAP 0x1 ;  /* 0x000000040000795c */ /* 0x000fea0000300000 */
[----:B------:R-:W-:-:S04]  /*2b390*/  IMAD.MOV.U32 R3, RZ, RZ, 0x0 ;  /* 0x00000000ff037424 */ /* 0x000fc800078e00ff */
[----:B------:R-:W-:Y:S05]  /*2b3a0*/  RET.REL.NODEC R2 `(matmul_kernel) ;  /* 0xfffffd4c02147950 */ /* 0x000fea0003c3ffff */
        .weak           $__internal_1_$__cuda_sm10x_tcgen05_guardrail_trap_phase_invalid_during_alloc
        .type           $__internal_1_$__cuda_sm10x_tcgen05_guardrail_trap_phase_invalid_during_alloc,@function
        .size           $__internal_1_$__cuda_sm10x_tcgen05_guardrail_trap_phase_invalid_during_alloc,($__internal_2_$__cuda_sm10x_tcgen05_guardrail_trap_unallocated_columns_being_dealloced - $__internal_1_$__cuda_sm10x_tcgen05_guardrail_trap_phase_invalid_during_alloc)
$__internal_1_$__cuda_sm10x_tcgen05_guardrail_trap_phase_invalid_during_alloc:
[----:B------:R-:W-:Y:S05]  /*2b3b0*/  BPT.TRAP 0x1 ;  /* 0x000000040000795c */ /* 0x000fea0000300000 */
[----:B------:R-:W-:-:S04]  /*2b3c0*/  IMAD.MOV.U32 R3, RZ, RZ, 0x0 ;  /* 0x00000000ff037424 */ /* 0x000fc800078e00ff */
[----:B------:R-:W-:Y:S05]  /*2b3d0*/  RET.REL.NODEC R2 `(matmul_kernel) ;  /* 0xfffffd4c02087950 */ /* 0x000fea0003c3ffff */
        .weak           $__internal_2_$__cuda_sm10x_tcgen05_guardrail_trap_unallocated_columns_being_dealloced
        .type           $__internal_2_$__cuda_sm10x_tcgen05_guardrail_trap_unallocated_columns_being_dealloced,@function
        .size           $__internal_2_$__cuda_sm10x_tcgen05_guardrail_trap_unallocated_columns_being_dealloced,(.L_x_20 - $__internal_2_$__cuda_sm10x_tcgen05_guardrail_trap_unallocated_columns_being_dealloced)
$__internal_2_$__cuda_sm10x_tcgen05_guardrail_trap_unallocated_columns_being_dealloced:
[----:B------:R-:W-:Y:S05]  /*2b3e0*/  BPT.TRAP 0x1 ;  /* 0x000000040000795c */ /* 0x000fea0000300000 */
[----:B------:R-:W-:-:S04]  /*2b3f0*/  IMAD.MOV.U32 R3, RZ, RZ, 0x0 ;  /* 0x00000000ff037424 */ /* 0x000fc800078e00ff */
[----:B------:R-:W-:Y:S05]  /*2b400*/  RET.REL.NODEC R2 `(matmul_kernel) ;  /* 0xfffffd4802fc7950 */ /* 0x000fea0003c3ffff */
.L_x_17:
[----:B------:R-:W-:-:S00]  /*2b410*/  BRA `(.L_x_17) ;  /* 0xfffffffc00fc7947 */ /* 0x000fc0000383ffff */
[----:B------:R-:W-:-:S00]  /*2b420*/  NOP ;  /* 0x0000000000007918 */ /* 0x000fc00000000000 */
        /* <DEDUP_REMOVED lines=13> */
.L_x_20:


//--------------------- .nv.shared.matmul_kernel  --------------------------
	.section	.nv.shared.matmul_kernel,"aw",@nobits
	.sectionflags	@""
	.align	16
	.zero		1024


//--------------------- .nv.shared.reserved.0     --------------------------
	.section	.nv.shared.reserved.0,"aw",@nobits
	.align	8
	.weak		__nv_reservedSMEM_offset_0_alias
	.size		__nv_reservedSMEM_offset_0_alias, 0, 64
	.other		__nv_reservedSMEM_offset_0_alias,@"STO_CUDA_RESERVED_SHARED STV_DEFAULT"
__nv_reservedSMEM_offset_0_alias:
	.zero		0
.nv.shared.reserved.0:
	.zero		64
	.weak		__nv_reservedSMEM_allocation_phase
	.type		__nv_reservedSMEM_allocation_phase,@object
	.size		__nv_reservedSMEM_allocation_phase,(.L_0 - __nv_reservedSMEM_allocation_phase)
__nv_reservedSMEM_allocation_phase:
	.zero		1
.L_0:
	.zero		7
	.weak		__nv_reservedSMEM_devtool_atexit_pc
	.type		__nv_reservedSMEM_devtool_atexit_pc,@object
	.size		__nv_reservedSMEM_devtool_atexit_pc,(__nv_reservedSMEM_allocation_mask - __nv_reservedSMEM_devtool_atexit_pc)
__nv_reservedSMEM_devtool_atexit_pc:
	.zero		8
	.weak		__nv_reservedSMEM_allocation_mask
	.type		__nv_reservedSMEM_allocation_mask,@object
	.size		__nv_reservedSMEM_allocation_mask,(.L_2 - __nv_reservedSMEM_allocation_mask)
__nv_reservedSMEM_allocation_mask:
	.zero		4
.L_2:


//--------------------- .nv.constant0.matmul_kernel --------------------------
	.section	.nv.constant0.matmul_kernel,"a",@progbits
	.sectionflags	@""
	.align	4
.nv.constant0.matmul_kernel:
	.zero		976


//--------------------- SYMBOLS --------------------------

	.type		.nv.reservedSmem.offset0,@object
	.size		.nv.reservedSmem.offset0,0x4
	.type		.nv.reservedSmem.cap,@object
	.size		.nv.reservedSmem.cap,0x4
